	.target	sm_90a

	.elftype	@"ET_EXEC"


//--------------------- .note.nv.tkinfo           --------------------------
	.section	.note.nv.tkinfo,"",@"SHT_NOTE"
	.sectionflags	@"SHF_NOTE_NV_TKINFO"
	.tkinfo
        /*0018*/ 	.word	0x00000002
        /*0030*/ 	.string	""
        /*0030*/ 	.string	"ptxas"
        /*0030*/ 	.string	"Cuda compilation tools, release 13.0, V13.0.88"
        /*0030*/ 	.string	"Build cuda_13.0.r13.0/compiler.36424714_0"
        /*0030*/ 	.string	"-arch sm_90a -m 64 "



//--------------------- .note.nv.cuinfo           --------------------------
	.section	.note.nv.cuinfo,"",@"SHT_NOTE"
	.sectionflags	@"SHF_NOTE_NV_CUINFO"
        /*0018*/ 	.short	0x0002
        /*001a*/ 	.short	0x005a
        /*001c*/ 	.short	0x0082
	.zero		2


//--------------------- .nv.info                  --------------------------
	.section	.nv.info,"",@"SHT_CUDA_INFO"
	.align	4


	//----- nvinfo : EIATTR_REGCOUNT
	.align		4
        /*0000*/ 	.byte	0x04, 0x2f
        /*0002*/ 	.short	(.L_16 - .L_15)
	.align		4
.L_15:
        /*0004*/ 	.word	index@(_ZN7cutlass13device_kernelINS_4fmha6kernel28FmhaKernelTmaWarpSpecializedINS1_10collective30FmhaMainloopTmaWarpSpecializedINS_6half_tEffN4cute5tupleIJNS7_1CILi128EEENS9_ILi256EEENS9_ILi512EEEEEENS8_IJiNS9_ILi1EEENS8_IJiiEEEEEESG_SG_NS4_13DefaultFusionEJEEENS4_15FmhaFwdEpilogueIS6_fNS8_IJNS9_ILi64EEESC_SB_EEEEENS2_23IndividualTileSchedulerEJEEEEEvNT_6ParamsE)
        /*0008*/ 	.word	0x000000a8


	//----- nvinfo : EIATTR_FRAME_SIZE
	.align		4
.L_16:
        /*000c*/ 	.byte	0x04, 0x11
        /*000e*/ 	.short	(.L_18 - .L_17)
	.align		4
.L_17:
        /*0010*/ 	.word	index@($__internal_0_$__cuda_sm20_rcp_rn_f32_slowpath)
        /*0014*/ 	.word	0x000022b8


	//----- nvinfo : EIATTR_FRAME_SIZE
	.align		4
.L_18:
        /*0018*/ 	.byte	0x04, 0x11
        /*001a*/ 	.short	(.L_20 - .L_19)
	.align		4
.L_19:
        /*001c*/ 	.word	index@(_ZN7cutlass13device_kernelINS_4fmha6kernel28FmhaKernelTmaWarpSpecializedINS1_10collective30FmhaMainloopTmaWarpSpecializedINS_6half_tEffN4cute5tupleIJNS7_1CILi128EEENS9_ILi256EEENS9_ILi512EEEEEENS8_IJiNS9_ILi1EEENS8_IJiiEEEEEESG_SG_NS4_13DefaultFusionEJEEENS4_15FmhaFwdEpilogueIS6_fNS8_IJNS9_ILi64EEESC_SB_EEEEENS2_23IndividualTileSchedulerEJEEEEEvNT_6ParamsE)
        /*0020*/ 	.word	0x000022b8


	//----- nvinfo : EIATTR_MIN_STACK_SIZE
	.align		4
.L_20:
        /*0024*/ 	.byte	0x04, 0x12
        /*0026*/ 	.short	(.L_22 - .L_21)
	.align		4
.L_21:
        /*0028*/ 	.word	index@(_ZN7cutlass13device_kernelINS_4fmha6kernel28FmhaKernelTmaWarpSpecializedINS1_10collective30FmhaMainloopTmaWarpSpecializedINS_6half_tEffN4cute5tupleIJNS7_1CILi128EEENS9_ILi256EEENS9_ILi512EEEEEENS8_IJiNS9_ILi1EEENS8_IJiiEEEEEESG_SG_NS4_13DefaultFusionEJEEENS4_15FmhaFwdEpilogueIS6_fNS8_IJNS9_ILi64EEESC_SB_EEEEENS2_23IndividualTileSchedulerEJEEEEEvNT_6ParamsE)
        /*002c*/ 	.word	0x000022b8
.L_22:


//--------------------- .nv.compat                --------------------------
	.section	.nv.compat,"",@"SHT_CUDA_COMPAT_INFO"
	.align	4
        /*0000*/ 	.byte	0x02, 0x09, 0x01, 0x00, 0x02, 0x02, 0x04, 0x00, 0x02, 0x05, 0x05, 0x00, 0x03, 0x07, 0x01, 0x01
        /*0010*/ 	.byte	0x02, 0x03, 0x01, 0x00, 0x02, 0x06, 0x01, 0x00, 0x04, 0x0b, 0x08, 0x00, 0x00, 0x00, 0x00, 0x00
        /*0020*/ 	.byte	0x00, 0x00, 0x00, 0x00


//--------------------- .nv.info._ZN7cutlass13device_kernelINS_4fmha6kernel28FmhaKernelTmaWarpSpecializedINS1_10collective30FmhaMainloopTmaWarpSpecializedINS_6half_tEffN4cute5tupleIJNS7_1CILi128EEENS9_ILi256EEENS9_ILi512EEEEEENS8_IJiNS9_ILi1EEENS8_IJiiEEEEEESG_SG_NS4_13DefaultFusionEJEEENS4_15FmhaFwdEpilogueIS6_fNS8_IJNS9_ILi64EEESC_SB_EEEEENS2_23IndividualTileSchedulerEJEEEEEvNT_6ParamsE --------------------------
	.section	.nv.info._ZN7cutlass13device_kernelINS_4fmha6kernel28FmhaKernelTmaWarpSpecializedINS1_10collective30FmhaMainloopTmaWarpSpecializedINS_6half_tEffN4cute5tupleIJNS7_1CILi128EEENS9_ILi256EEENS9_ILi512EEEEEENS8_IJiNS9_ILi1EEENS8_IJiiEEEEEESG_SG_NS4_13DefaultFusionEJEEENS4_15FmhaFwdEpilogueIS6_fNS8_IJNS9_ILi64EEESC_SB_EEEEENS2_23IndividualTileSchedulerEJEEEEEvNT_6ParamsE,"",@"SHT_CUDA_INFO"
	.sectionflags	@""
	.align	4


	//----- nvinfo : EIATTR_CUDA_API_VERSION
	.align		4
        /*0000*/ 	.byte	0x04, 0x37
        /*0002*/ 	.short	(.L_24 - .L_23)
.L_23:
        /*0004*/ 	.word	0x00000082


	//----- nvinfo : EIATTR_KPARAM_INFO
	.align		4
.L_24:
        /*0008*/ 	.byte	0x04, 0x17
        /*000a*/ 	.short	(.L_26 - .L_25)
.L_25:
        /*000c*/ 	.word	0x00000000
        /*0010*/ 	.short	0x0000
        /*0012*/ 	.short	0x0070
        /*0014*/ 	.byte	0x00, 0xf0, 0x01, 0x20


	//----- nvinfo : EIATTR_SPARSE_MMA_MASK
	.align		4
.L_26:
        /*0018*/ 	.byte	0x03, 0x50
        /*001a*/ 	.short	0x0000


	//----- nvinfo : EIATTR_MAXREG_COUNT
	.align		4
        /*001c*/ 	.byte	0x03, 0x1b
        /*001e*/ 	.short	0x00a8


	//----- nvinfo : EIATTR_NUM_BARRIERS
	.align		4
        /*0020*/ 	.byte	0x02, 0x4c
        /*0022*/ 	.byte	0x02
	.zero		1


	//----- nvinfo : EIATTR_EXTERNS
	.align		4
        /*0024*/ 	.byte	0x04, 0x0f
        /*0026*/ 	.short	(.L_28 - .L_27)


	//   ....[0]....
	.align		4
.L_27:
        /*0028*/ 	.word	index@(__assertfail)


	//----- nvinfo : EIATTR_ANNOTATIONS
	.align		4
.L_28:
        /*002c*/ 	.byte	0x04, 0x55
        /*002e*/ 	.short	(.L_30 - .L_29)


	//   ....[0]....
.L_29:
        /*0030*/ 	.word	0x00000001
        /*0034*/ 	.byte	0x20, 0x02, 0x00, 0x00, 0x01, 0x00, 0x00, 0x00, 0x80, 0x0a, 0x00, 0x00, 0x01, 0x00, 0x00, 0x00
        /* <DEDUP_REMOVED lines=4010> */
        /*fae4*/ 	.byte	0xa0, 0xdb, 0x03, 0x00, 0x01, 0x00, 0x00, 0x00, 0x40, 0xe3, 0x03, 0x00


	//----- nvinfo : EIATTR_MERCURY_ISA_VERSION
	.align		4
.L_30:
        /*faf0*/ 	.byte	0x03, 0x5f
        /*faf2*/ 	.short	0x0101


	//----- nvinfo : EIATTR_INT_WARP_WIDE_INSTR_OFFSETS
	.align		4
        /*faf4*/ 	.byte	0x04, 0x31
        /*faf6*/ 	.short	(.L_32 - .L_31)


	//   ....[0]....
.L_31:
        /*faf8*/ 	.word	0x00000720


	//   ....[1]....
        /*fafc*/ 	.word	0x00000730


	//   ....[2]....
        /*fb00*/ 	.word	0x00000740


	//   ....[3]....
        /*fb04*/ 	.word	0x00000750


	//   ....[4]....
        /*fb08*/ 	.word	0x000007c0


	//----- nvinfo : EIATTR_COOP_GROUP_MASK_REGIDS
	.align		4
.L_32:
        /*fb0c*/ 	.byte	0x04, 0x29
        /*fb0e*/ 	.short	(.L_34 - .L_33)


	//   ....[0]....
.L_33:
        /*fb10*/ 	.word	0xffffffff


	//   ....[1]....
        /*fb14*/ 	.word	0xffffffff


	//   ....[2]....
        /*fb18*/ 	.word	0xffffffff


	//   ....[3]....
        /*fb1c*/ 	.word	0xffffffff


	//   ....[4]....
        /*fb20*/ 	.word	0xffffffff


	//   ....[5]....
        /*fb24*/ 	.word	0xffffffff


	//   ....[6]....
        /*fb28*/ 	.word	0xffffffff


	//   ....[7]....
        /*fb2c*/ 	.word	0xffffffff


	//   ....[8]....
        /*fb30*/ 	.word	0xffffffff


	//   ....[9]....
        /*fb34*/ 	.word	0xffffffff


	//   ....[10]....
        /*fb38*/ 	.word	0xffffffff


	//   ....[11]....
        /*fb3c*/ 	.word	0xffffffff


	//   ....[12]....
        /*fb40*/ 	.word	0xffffffff


	//   ....[13]....
        /*fb44*/ 	.word	0xffffffff


	//   ....[14]....
        /*fb48*/ 	.word	0xffffffff


	//   ....[15]....
        /*fb4c*/ 	.word	0xffffffff


	//   ....[16]....
        /*fb50*/ 	.word	0xffffffff


	//   ....[17]....
        /*fb54*/ 	.word	0xffffffff


	//----- nvinfo : EIATTR_COOP_GROUP_INSTR_OFFSETS
	.align		4
.L_34:
        /*fb58*/ 	.byte	0x04, 0x28
        /*fb5a*/ 	.short	(.L_36 - .L_35)


	//   ....[0]....
.L_35:
        /*fb5c*/ 	.word	0x00000060


	//   ....[1]....
        /*fb60*/ 	.word	0x00000090


	//   ....[2]....
        /*fb64*/ 	.word	0x000001c0


	//   ....[3]....
        /*fb68*/ 	.word	0x000003a0


	//   ....[4]....
        /*fb6c*/ 	.word	0x00000560


	//   ....[5]....
        /*fb70*/ 	.word	0x000006c0


	//   ....[6]....
        /*fb74*/ 	.word	0x00002a50


	//   ....[7]....
        /*fb78*/ 	.word	0x00002ae0


	//   ....[8]....
        /*fb7c*/ 	.word	0x00002ea0


	//   ....[9]....
        /*fb80*/ 	.word	0x00002ec0


	//   ....[10]....
        /*fb84*/ 	.word	0x0001b610


	//   ....[11]....
        /*fb88*/ 	.word	0x0001b630


	//   ....[12]....
        /*fb8c*/ 	.word	0x0001d420


	//   ....[13]....
        /*fb90*/ 	.word	0x0001d450


	//   ....[14]....
        /*fb94*/ 	.word	0x000380b0


	//   ....[15]....
        /*fb98*/ 	.word	0x000380e0


	//   ....[16]....
        /*fb9c*/ 	.word	0x00038130


	//   ....[17]....
        /*fba0*/ 	.word	0x00038140


	//----- nvinfo : EIATTR_REG_RECONFIG
	.align		4
.L_36:
        /*fba4*/ 	.byte	0x01, 0x54
	.zero		2


	//----- nvinfo : EIATTR_SYSCALL_OFFSETS
	.align		4
        /*fba8*/ 	.byte	0x04, 0x46
        /*fbaa*/ 	.short	(.L_38 - .L_37)


	//   ....[0]....
.L_37:
        /*fbac*/ 	.word	0x0003abf0


	//   ....[1]....
        /*fbb0*/ 	.word	0x0003ad80


	//----- nvinfo : EIATTR_MBARRIER_INSTR_OFFSETS
	.align		4
.L_38:
        /*fbb4*/ 	.byte	0x04, 0x39
        /*fbb6*/ 	.short	(.L_40 - .L_39)


	//   ....[0]....
.L_39:
        /*fbb8*/ 	.word	0x00000350
        /*fbbc*/ 	.word	0x000000ff
        /*fbc0*/ 	.word	0x00160050
        /*fbc4*/ 	.short	0x0100
        /*fbc6*/ 	.byte	0x0b
	.zero		1


	//   ....[1]....
        /*fbc8*/ 	.word	0x00000360
        /*fbcc*/ 	.word	0x000000ff
        /*fbd0*/ 	.word	0x00160060
        /*fbd4*/ 	.short	0x0100
        /*fbd6*/ 	.byte	0x0b
	.zero		1


	//   ....[2]....
        /*fbd8*/ 	.word	0x00000370
        /*fbdc*/ 	.word	0x000000ff
        /*fbe0*/ 	.word	0x00160058
        /*fbe4*/ 	.short	0x0100
        /*fbe6*/ 	.byte	0x0b
	.zero		1


	//   ....[3]....
        /*fbe8*/ 	.word	0x00000380
        /*fbec*/ 	.word	0x000000ff
        /*fbf0*/ 	.word	0x00160068
        /*fbf4*/ 	.short	0x0100
        /*fbf6*/ 	.byte	0x0b
	.zero		1


	//   ....[4]....
        /*fbf8*/ 	.word	0x000004b0
        /*fbfc*/ 	.word	0x000000ff
        /*fc00*/ 	.word	0x00160000
        /*fc04*/ 	.short	0x0100
        /*fc06*/ 	.byte	0x0b
	.zero		1


	//   ....[5]....
        /*fc08*/ 	.word	0x000004c0
        /*fc0c*/ 	.word	0x000000ff
        /*fc10*/ 	.word	0x00160028
        /*fc14*/ 	.short	0x0100
        /*fc16*/ 	.byte	0x0b
	.zero		1


	//   ....[6]....
        /*fc18*/ 	.word	0x000004d0
        /*fc1c*/ 	.word	0x000000ff
        /*fc20*/ 	.word	0x00160008
        /*fc24*/ 	.short	0x0100
        /*fc26*/ 	.byte	0x0b
	.zero		1


	//   ....[7]....
        /*fc28*/ 	.word	0x000004e0
        /*fc2c*/ 	.word	0x000000ff
        /*fc30*/ 	.word	0x00160030
        /*fc34*/ 	.short	0x0100
        /*fc36*/ 	.byte	0x0b
	.zero		1


	//   ....[8]....
        /*fc38*/ 	.word	0x000004f0
        /*fc3c*/ 	.word	0x000000ff
        /*fc40*/ 	.word	0x00160010
        /*fc44*/ 	.short	0x0100
        /*fc46*/ 	.byte	0x0b
	.zero		1


	//   ....[9]....
        /*fc48*/ 	.word	0x00000500
        /*fc4c*/ 	.word	0x000000ff
        /*fc50*/ 	.word	0x00160038
        /*fc54*/ 	.short	0x0100
        /*fc56*/ 	.byte	0x0b
	.zero		1


	//   ....[10]....
        /*fc58*/ 	.word	0x00000510
        /*fc5c*/ 	.word	0x000000ff
        /*fc60*/ 	.word	0x00160018
        /*fc64*/ 	.short	0x0100
        /*fc66*/ 	.byte	0x0b
	.zero		1


	//   ....[11]....
        /*fc68*/ 	.word	0x00000520
        /*fc6c*/ 	.word	0x000000ff
        /*fc70*/ 	.word	0x00160040
        /*fc74*/ 	.short	0x0100
        /*fc76*/ 	.byte	0x0b
	.zero		1


	//   ....[12]....
        /*fc78*/ 	.word	0x00000530
        /*fc7c*/ 	.word	0x000000ff
        /*fc80*/ 	.word	0x00160020
        /*fc84*/ 	.short	0x0100
        /*fc86*/ 	.byte	0x0b
	.zero		1


	//   ....[13]....
        /*fc88*/ 	.word	0x00000540
        /*fc8c*/ 	.word	0x000000ff
        /*fc90*/ 	.word	0x00160048
        /*fc94*/ 	.short	0x0100
        /*fc96*/ 	.byte	0x0b
	.zero		1


	//   ....[14]....
        /*fc98*/ 	.word	0x00000670
        /*fc9c*/ 	.word	0x000000ff
        /*fca0*/ 	.word	0x00160070
        /*fca4*/ 	.short	0x0100
        /*fca6*/ 	.byte	0x0b
	.zero		1


	//   ....[15]....
        /*fca8*/ 	.word	0x00000680
        /*fcac*/ 	.word	0x000000ff
        /*fcb0*/ 	.word	0x00160080
        /*fcb4*/ 	.short	0x0100
        /*fcb6*/ 	.byte	0x0b
	.zero		1


	//   ....[16]....
        /*fcb8*/ 	.word	0x00000690
        /*fcbc*/ 	.word	0x000000ff
        /*fcc0*/ 	.word	0x00160078
        /*fcc4*/ 	.short	0x0100
        /*fcc6*/ 	.byte	0x0b
	.zero		1


	//   ....[17]....
        /*fcc8*/ 	.word	0x000006a0
        /*fccc*/ 	.word	0x000000ff
        /*fcd0*/ 	.word	0x00160088
        /*fcd4*/ 	.short	0x0100
        /*fcd6*/ 	.byte	0x0b
	.zero		1


	//   ....[18]....
        /*fcd8*/ 	.word	0x000007e0
        /*fcdc*/ 	.word	0x000000ff
        /*fce0*/ 	.word	0x00160090
        /*fce4*/ 	.short	0x0100
        /*fce6*/ 	.byte	0x08
	.zero		1


	//   ....[19]....
        /*fce8*/ 	.word	0x000007f0
        /*fcec*/ 	.word	0x000000ff
        /*fcf0*/ 	.word	0x00160098
        /*fcf4*/ 	.short	0x0100
        /*fcf6*/ 	.byte	0x08
	.zero		1


	//   ....[20]....
        /*fcf8*/ 	.word	0x00000800
        /*fcfc*/ 	.word	0x000000ff
        /*fd00*/ 	.word	0x001600a0
        /*fd04*/ 	.short	0x0100
        /*fd06*/ 	.byte	0x08
	.zero		1


	//   ....[21]....
        /*fd08*/ 	.word	0x00000810
        /*fd0c*/ 	.word	0x000000ff
        /*fd10*/ 	.word	0x001600a8
        /*fd14*/ 	.short	0x0100
        /*fd16*/ 	.byte	0x08
	.zero		1


	//   ....[22]....
        /*fd18*/ 	.word	0x00000910
        /*fd1c*/ 	.word	0x000000ff
        /*fd20*/ 	.word	0x001600c0
        /*fd24*/ 	.short	0x0100
        /*fd26*/ 	.byte	0x0b
	.zero		1


	//   ....[23]....
        /*fd28*/ 	.word	0x00000920
        /*fd2c*/ 	.word	0x000000ff
        /*fd30*/ 	.word	0x001600e0
        /*fd34*/ 	.short	0x0100
        /*fd36*/ 	.byte	0x0b
	.zero		1


	//   ....[24]....
        /*fd38*/ 	.word	0x00000930
        /*fd3c*/ 	.word	0x000000ff
        /*fd40*/ 	.word	0x001600c8
        /*fd44*/ 	.short	0x0100
        /*fd46*/ 	.byte	0x0b
	.zero		1


	//   ....[25]....
        /*fd48*/ 	.word	0x00000940
        /*fd4c*/ 	.word	0x000000ff
        /*fd50*/ 	.word	0x001600e8
        /*fd54*/ 	.short	0x0100
        /*fd56*/ 	.byte	0x0b
	.zero		1


	//   ....[26]....
        /*fd58*/ 	.word	0x00000950
        /*fd5c*/ 	.word	0x000000ff
        /*fd60*/ 	.word	0x001600d0
        /*fd64*/ 	.short	0x0100
        /*fd66*/ 	.byte	0x0b
	.zero		1


	//   ....[27]....
        /*fd68*/ 	.word	0x00000960
        /*fd6c*/ 	.word	0x000000ff
        /*fd70*/ 	.word	0x001600f0
        /*fd74*/ 	.short	0x0100
        /*fd76*/ 	.byte	0x0b
	.zero		1


	//   ....[28]....
        /*fd78*/ 	.word	0x00000970
        /*fd7c*/ 	.word	0x000000ff
        /*fd80*/ 	.word	0x001600d8
        /*fd84*/ 	.short	0x0100
        /*fd86*/ 	.byte	0x0b
	.zero		1


	//   ....[29]....
        /*fd88*/ 	.word	0x00000980
        /*fd8c*/ 	.word	0x000000ff
        /*fd90*/ 	.word	0x001600f8
        /*fd94*/ 	.short	0x0100
        /*fd96*/ 	.byte	0x0b
	.zero		1


	//   ....[30]....
        /*fd98*/ 	.word	0x00000eb0
        /*fd9c*/ 	.word	0x000000ff
        /*fda0*/ 	.word	0x00160050
        /*fda4*/ 	.short	0x010a
        /*fda6*/ 	.byte	0x05
	.zero		1


	//   ....[31]....
        /*fda8*/ 	.word	0x00000f20
        /*fdac*/ 	.word	0x000000ff
        /*fdb0*/ 	.word	0x00160000
        /*fdb4*/ 	.short	0x010a
        /*fdb6*/ 	.byte	0x04
	.zero		1


	//   ....[32]....
        /*fdb8*/ 	.word	0x00000fa0
        /*fdbc*/ 	.word	0x000000ff
        /*fdc0*/ 	.word	0x00000000
        /*fdc4*/ 	.short	0x010a
        /*fdc6*/ 	.byte	0x0a
	.zero		1


	//   ....[33]....
        /*fdc8*/ 	.word	0x00002640
        /*fdcc*/ 	.word	0x00000000
        /*fdd0*/ 	.word	0x00000000
        /*fdd4*/ 	.short	0x0101
        /*fdd6*/ 	.byte	0x3d
	.zero		1


	//   ....[34]....
        /*fdd8*/ 	.word	0x00006b10
        /*fddc*/ 	.word	0x000000ff
        /*fde0*/ 	.word	0x00160008
        /*fde4*/ 	.short	0x010a
        /*fde6*/ 	.byte	0x06
	.zero		1


	//   ....[35]....
        /*fde8*/ 	.word	0x00019c90
        /*fdec*/ 	.word	0x000000ff
        /*fdf0*/ 	.word	0x00000000
        /*fdf4*/ 	.short	0x0101
        /*fdf6*/ 	.byte	0x06
	.zero		1


	//   ....[36]....
        /*fdf8*/ 	.word	0x00019e00
        /*fdfc*/ 	.word	0x000000ff
        /*fe00*/ 	.word	0x00160000
        /*fe04*/ 	.short	0x010a
        /*fe06*/ 	.byte	0x06
	.zero		1


	//   ....[37]....
        /*fe08*/ 	.word	0x00021a70
        /*fe0c*/ 	.word	0x000000ff
        /*fe10*/ 	.word	0x00160000
        /*fe14*/ 	.short	0x010a
        /*fe16*/ 	.byte	0x07
	.zero		1


	//   ....[38]....
        /*fe18*/ 	.word	0x00021ed0
        /*fe1c*/ 	.word	0x000000ff
        /*fe20*/ 	.word	0x00160000
        /*fe24*/ 	.short	0x010a
        /*fe26*/ 	.byte	0x07
	.zero		1


	//   ....[39]....
        /*fe28*/ 	.word	0x00037ec0
        /*fe2c*/ 	.word	0x000000ff
        /*fe30*/ 	.word	0x00000000
        /*fe34*/ 	.short	0x0101
        /*fe36*/ 	.byte	0x07
	.zero		1


	//   ....[40]....
        /*fe38*/ 	.word	0x00037f90
        /*fe3c*/ 	.word	0x000000ff
        /*fe40*/ 	.word	0x00000000
        /*fe44*/ 	.short	0x0101
        /*fe46*/ 	.byte	0x0a
	.zero		1


	//   ....[41]....
        /*fe48*/ 	.word	0x0003a710
        /*fe4c*/ 	.word	0x000000ff
        /*fe50*/ 	.word	0x00160098
        /*fe54*/ 	.short	0x010a
        /*fe56*/ 	.byte	0x04
	.zero		1


	//   ....[42]....
        /*fe58*/ 	.word	0x0003e3d0
        /*fe5c*/ 	.word	0x00000000
        /*fe60*/ 	.word	0x00160090
        /*fe64*/ 	.short	0x0101
        /*fe66*/ 	.byte	0x05
	.zero		1


	//   ....[43]....
        /*fe68*/ 	.word	0x0003e520
        /*fe6c*/ 	.word	0x00000003
        /*fe70*/ 	.word	0x00160060
        /*fe74*/ 	.short	0x010a
        /*fe76*/ 	.byte	0x3f
	.zero		1


	//   ....[44]....
        /*fe78*/ 	.word	0x0003e9b0
        /*fe7c*/ 	.word	0x00000005
        /*fe80*/ 	.word	0x00160028
        /*fe84*/ 	.short	0x010a
        /*fe86*/ 	.byte	0x3f
	.zero		1


	//   ....[45]....
        /*fe88*/ 	.word	0x0003ee80
        /*fe8c*/ 	.word	0x00000004
        /*fe90*/ 	.word	0x00160060
        /*fe94*/ 	.short	0x010a
        /*fe96*/ 	.byte	0x3f
	.zero		1


	//   ....[46]....
        /*fe98*/ 	.word	0x0003f380
        /*fe9c*/ 	.word	0x00000003
        /*fea0*/ 	.word	0x00160028
        /*fea4*/ 	.short	0x010a
        /*fea6*/ 	.byte	0x3f
	.zero		1


	//   ....[47]....
        /*fea8*/ 	.word	0x0003f940
        /*feac*/ 	.word	0x00000006
        /*feb0*/ 	.word	0x00160028
        /*feb4*/ 	.short	0x010a
        /*feb6*/ 	.byte	0x3f
	.zero		1


	//   ....[48]....
        /*feb8*/ 	.word	0x0003fe40
        /*febc*/ 	.word	0x00000006
        /*fec0*/ 	.word	0x00160028
        /*fec4*/ 	.short	0x010a
        /*fec6*/ 	.byte	0x3f
	.zero		1


	//   ....[49]....
        /*fec8*/ 	.word	0x00040330
        /*fecc*/ 	.word	0x00000003
        /*fed0*/ 	.word	0x00160050
        /*fed4*/ 	.short	0x010a
        /*fed6*/ 	.byte	0x3f
	.zero		1


	//   ....[50]....
        /*fed8*/ 	.word	0x000403a0
        /*fedc*/ 	.word	0x00000003
        /*fee0*/ 	.word	0x00160000
        /*fee4*/ 	.short	0x010a
        /*fee6*/ 	.byte	0x3f
	.zero		1


	//   ....[51]....
        /*fee8*/ 	.word	0x00040400
        /*feec*/ 	.word	0x00000003
        /*fef0*/ 	.word	0x00000000
        /*fef4*/ 	.short	0x010a
        /*fef6*/ 	.byte	0x3f
	.zero		1


	//   ....[52]....
        /*fef8*/ 	.word	0x00040470
        /*fefc*/ 	.word	0x00000003
        /*ff00*/ 	.word	0x00160008
        /*ff04*/ 	.short	0x010a
        /*ff06*/ 	.byte	0x3f
	.zero		1


	//   ....[53]....
        /*ff08*/ 	.word	0x000404d0
        /*ff0c*/ 	.word	0x00000004
        /*ff10*/ 	.word	0x00160000
        /*ff14*/ 	.short	0x010a
        /*ff16*/ 	.byte	0x3f
	.zero		1


	//   ....[54]....
        /*ff18*/ 	.word	0x00040530
        /*ff1c*/ 	.word	0x00000002
        /*ff20*/ 	.word	0x00160000
        /*ff24*/ 	.short	0x010a
        /*ff26*/ 	.byte	0x3f
	.zero		1


	//   ....[55]....
        /*ff28*/ 	.word	0x00040590
        /*ff2c*/ 	.word	0x00000003
        /*ff30*/ 	.word	0x00160098
        /*ff34*/ 	.short	0x010a
        /*ff36*/ 	.byte	0x3f
	.zero		1


	//   ....[56]....
        /*ff38*/ 	.word	0x000405e0
        /*ff3c*/ 	.word	0x00000003
        /*ff40*/ 	.word	0x00160060
        /*ff44*/ 	.short	0x010a
        /*ff46*/ 	.byte	0x3f
	.zero		1


	//   ....[57]....
        /*ff48*/ 	.word	0x00040630
        /*ff4c*/ 	.word	0x00000005
        /*ff50*/ 	.word	0x00160028
        /*ff54*/ 	.short	0x010a
        /*ff56*/ 	.byte	0x3f
	.zero		1


	//   ....[58]....
        /*ff58*/ 	.word	0x00040680
        /*ff5c*/ 	.word	0x00000004
        /*ff60*/ 	.word	0x00160060
        /*ff64*/ 	.short	0x010a
        /*ff66*/ 	.byte	0x3f
	.zero		1


	//   ....[59]....
        /*ff68*/ 	.word	0x000406d0
        /*ff6c*/ 	.word	0x00000003
        /*ff70*/ 	.word	0x00160028
        /*ff74*/ 	.short	0x010a
        /*ff76*/ 	.byte	0x3f
	.zero		1


	//   ....[60]....
        /*ff78*/ 	.word	0x00040720
        /*ff7c*/ 	.word	0x00000006
        /*ff80*/ 	.word	0x00160028
        /*ff84*/ 	.short	0x010a
        /*ff86*/ 	.byte	0x3f
	.zero		1


	//   ....[61]....
        /*ff88*/ 	.word	0x00040770
        /*ff8c*/ 	.word	0x00000006
        /*ff90*/ 	.word	0x00160028
        /*ff94*/ 	.short	0x010a
        /*ff96*/ 	.byte	0x3f
	.zero		1


	//----- nvinfo : EIATTR_NUM_MBARRIERS
	.align		4
.L_40:
        /*ff98*/ 	.byte	0x03, 0x38
        /*ff9a*/ 	.short	0x001e


	//----- nvinfo : EIATTR_EXIT_INSTR_OFFSETS
	.align		4
        /*ff9c*/ 	.byte	0x04, 0x1c
        /*ff9e*/ 	.short	(.L_42 - .L_41)


	//   ....[0]....
.L_41:
        /*ffa0*/ 	.word	0x00000a30


	//   ....[1]....
        /*ffa4*/ 	.word	0x0003e3e0


	//   ....[2]....
        /*ffa8*/ 	.word	0x0003e420


	//   ....[3]....
        /*ffac*/ 	.word	0x0003f810


	//   ....[4]....
        /*ffb0*/ 	.word	0x00040310


	//----- nvinfo : EIATTR_MAX_THREADS
	.align		4
.L_42:
        /*ffb4*/ 	.byte	0x04, 0x05
        /*ffb6*/ 	.short	(.L_44 - .L_43)
.L_43:
        /*ffb8*/ 	.word	0x00000180
        /*ffbc*/ 	.word	0x00000001
        /*ffc0*/ 	.word	0x00000001


	//----- nvinfo : EIATTR_CRS_STACK_SIZE
	.align		4
.L_44:
        /*ffc4*/ 	.byte	0x04, 0x1e
        /*ffc6*/ 	.short	(.L_46 - .L_45)
.L_45:
        /*ffc8*/ 	.word	0x00000000


	//----- nvinfo : EIATTR_CBANK_PARAM_SIZE
	.align		4
.L_46:
        /*ffcc*/ 	.byte	0x03, 0x19
        /*ffce*/ 	.short	0x0870


	//----- nvinfo : EIATTR_PARAM_CBANK
	.align		4
        /*ffd0*/ 	.byte	0x04, 0x0a
        /*ffd2*/ 	.short	(.L_48 - .L_47)
	.align		4
.L_47:
        /*ffd4*/ 	.word	index@(.nv.constant0._ZN7cutlass13device_kernelINS_4fmha6kernel28FmhaKernelTmaWarpSpecializedINS1_10collective30FmhaMainloopTmaWarpSpecializedINS_6half_tEffN4cute5tupleIJNS7_1CILi128EEENS9_ILi256EEENS9_ILi512EEEEEENS8_IJiNS9_ILi1EEENS8_IJiiEEEEEESG_SG_NS4_13DefaultFusionEJEEENS4_15FmhaFwdEpilogueIS6_fNS8_IJNS9_ILi64EEESC_SB_EEEEENS2_23IndividualTileSchedulerEJEEEEEvNT_6ParamsE)
        /*ffd8*/ 	.short	0x0210
        /*ffda*/ 	.short	0x0870


	//----- nvinfo : EIATTR_SW_WAR
	.align		4
.L_48:
        /*ffdc*/ 	.byte	0x04, 0x36
        /*ffde*/ 	.short	(.L_50 - .L_49)
.L_49:
        /*ffe0*/ 	.word	0x00000008
.L_50:


//--------------------- .nv.callgraph             --------------------------
	.section	.nv.callgraph,"",@"SHT_CUDA_CALLGRAPH"
	.align	4
	.sectionentsize	8
	.align		4
        /*0000*/ 	.word	0x00000000
	.align		4
        /*0004*/ 	.word	0xffffffff
	.align		4
        /*0008*/ 	.word	index@(_ZN7cutlass13device_kernelINS_4fmha6kernel28FmhaKernelTmaWarpSpecializedINS1_10collective30FmhaMainloopTmaWarpSpecializedINS_6half_tEffN4cute5tupleIJNS7_1CILi128EEENS9_ILi256EEENS9_ILi512EEEEEENS8_IJiNS9_ILi1EEENS8_IJiiEEEEEESG_SG_NS4_13DefaultFusionEJEEENS4_15FmhaFwdEpilogueIS6_fNS8_IJNS9_ILi64EEESC_SB_EEEEENS2_23IndividualTileSchedulerEJEEEEEvNT_6ParamsE)
	.align		4
        /*000c*/ 	.word	index@(__assertfail)
	.align		4
        /*0010*/ 	.word	0x00000000
	.align		4
        /*0014*/ 	.word	0xfffffffe
	.align		4
        /*0018*/ 	.word	0x00000000
	.align		4
        /*001c*/ 	.word	0xfffffffd
	.align		4
        /*0020*/ 	.word	0x00000000
	.align		4
        /*0024*/ 	.word	0xfffffffc


//--------------------- .nv.constant4             --------------------------
	.section	.nv.constant4,"a",@progbits
	.align	8
	.align		8
.nv.constant4:
        /*0000*/ 	.dword	__assertfail
	.align		8
        /*0008*/ 	.dword	__unnamed_1
	.align		8
        /*0010*/ 	.dword	__unnamed_2
	.align		8
        /*0018*/ 	.dword	_ZN39_INTERNAL_c290272d_4_k_cu_36a870ac_31054cuda3std3__45__cpo5beginE
	.align		8
        /*0020*/ 	.dword	_ZN39_INTERNAL_c290272d_4_k_cu_36a870ac_31054cuda3std3__45__cpo3endE
	.align		8
        /*0028*/ 	.dword	_ZN39_INTERNAL_c290272d_4_k_cu_36a870ac_31054cuda3std3__45__cpo6cbeginE
	.align		8
        /*0030*/ 	.dword	_ZN39_INTERNAL_c290272d_4_k_cu_36a870ac_31054cuda3std3__45__cpo4cendE
	.align		8
        /*0038*/ 	.dword	_ZN39_INTERNAL_c290272d_4_k_cu_36a870ac_31054cuda3std3__441_GLOBAL__N__c290272d_4_k_cu_36a870ac_31056ignoreE
	.align		8
        /*0040*/ 	.dword	_ZN39_INTERNAL_c290272d_4_k_cu_36a870ac_31054cuda3std3__419piecewise_constructE
	.align		8
        /*0048*/ 	.dword	_ZN39_INTERNAL_c290272d_4_k_cu_36a870ac_31054cuda3std3__48in_placeE
	.align		8
        /*0050*/ 	.dword	_ZN39_INTERNAL_c290272d_4_k_cu_36a870ac_31054cuda3std6ranges3__45__cpo4swapE
	.align		8
        /*0058*/ 	.dword	_ZN39_INTERNAL_c290272d_4_k_cu_36a870ac_31054cuda3std6ranges3__45__cpo9iter_moveE
	.align		8
        /*0060*/ 	.dword	_ZN39_INTERNAL_c290272d_4_k_cu_36a870ac_31054cute7productE
	.align		8
        /*0068*/ 	.dword	_ZN39_INTERNAL_c290272d_4_k_cu_36a870ac_31054cute1_E
	.align		8
        /*0070*/ 	.dword	$str$24
	.align		8
        /*0078*/ 	.dword	$str$25


//--------------------- .text._ZN7cutlass13device_kernelINS_4fmha6kernel28FmhaKernelTmaWarpSpecializedINS1_10collective30FmhaMainloopTmaWarpSpecializedINS_6half_tEffN4cute5tupleIJNS7_1CILi128EEENS9_ILi256EEENS9_ILi512EEEEEENS8_IJiNS9_ILi1EEENS8_IJiiEEEEEESG_SG_NS4_13DefaultFusionEJEEENS4_15FmhaFwdEpilogueIS6_fNS8_IJNS9_ILi64EEESC_SB_EEEEENS2_23IndividualTileSchedulerEJEEEEEvNT_6ParamsE --------------------------
	.section	.text._ZN7cutlass13device_kernelINS_4fmha6kernel28FmhaKernelTmaWarpSpecializedINS1_10collective30FmhaMainloopTmaWarpSpecializedINS_6half_tEffN4cute5tupleIJNS7_1CILi128EEENS9_ILi256EEENS9_ILi512EEEEEENS8_IJiNS9_ILi1EEENS8_IJiiEEEEEESG_SG_NS4_13DefaultFusionEJEEENS4_15FmhaFwdEpilogueIS6_fNS8_IJNS9_ILi64EEESC_SB_EEEEENS2_23IndividualTileSchedulerEJEEEEEvNT_6ParamsE,"ax",@progbits
	.align	128
.text._ZN7cutlass13device_kernelINS_4fmha6kernel28FmhaKernelTmaWarpSpecializedINS1_10collective30FmhaMainloopTmaWarpSpecializedINS_6half_tEffN4cute5tupleIJNS7_1CILi128EEENS9_ILi256EEENS9_ILi512EEEEEENS8_IJiNS9_ILi1EEENS8_IJiiEEEEEESG_SG_NS4_13DefaultFusionEJEEENS4_15FmhaFwdEpilogueIS6_fNS8_IJNS9_ILi64EEESC_SB_EEEEENS2_23IndividualTileSchedulerEJEEEEEvNT_6ParamsE:
        .type           _ZN7cutlass13device_kernelINS_4fmha6kernel28FmhaKernelTmaWarpSpecializedINS1_10collective30FmhaMainloopTmaWarpSpecializedINS_6half_tEffN4cute5tupleIJNS7_1CILi128EEENS9_ILi256EEENS9_ILi512EEEEEENS8_IJiNS9_ILi1EEENS8_IJiiEEEEEESG_SG_NS4_13DefaultFusionEJEEENS4_15FmhaFwdEpilogueIS6_fNS8_IJNS9_ILi64EEESC_SB_EEEEENS2_23IndividualTileSchedulerEJEEEEEvNT_6ParamsE,@function
        .size           _ZN7cutlass13device_kernelINS_4fmha6kernel28FmhaKernelTmaWarpSpecializedINS1_10collective30FmhaMainloopTmaWarpSpecializedINS_6half_tEffN4cute5tupleIJNS7_1CILi128EEENS9_ILi256EEENS9_ILi512EEEEEENS8_IJiNS9_ILi1EEENS8_IJiiEEEEEESG_SG_NS4_13DefaultFusionEJEEENS4_15FmhaFwdEpilogueIS6_fNS8_IJNS9_ILi64EEESC_SB_EEEEENS2_23IndividualTileSchedulerEJEEEEEvNT_6ParamsE,(.L_x_134 - _ZN7cutlass13device_kernelINS_4fmha6kernel28FmhaKernelTmaWarpSpecializedINS1_10collective30FmhaMainloopTmaWarpSpecializedINS_6half_tEffN4cute5tupleIJNS7_1CILi128EEENS9_ILi256EEENS9_ILi512EEEEEENS8_IJiNS9_ILi1EEENS8_IJiiEEEEEESG_SG_NS4_13DefaultFusionEJEEENS4_15FmhaFwdEpilogueIS6_fNS8_IJNS9_ILi64EEESC_SB_EEEEENS2_23IndividualTileSchedulerEJEEEEEvNT_6ParamsE)
        .other          _ZN7cutlass13device_kernelINS_4fmha6kernel28FmhaKernelTmaWarpSpecializedINS1_10collective30FmhaMainloopTmaWarpSpecializedINS_6half_tEffN4cute5tupleIJNS7_1CILi128EEENS9_ILi256EEENS9_ILi512EEEEEENS8_IJiNS9_ILi1EEENS8_IJiiEEEEEESG_SG_NS4_13DefaultFusionEJEEENS4_15FmhaFwdEpilogueIS6_fNS8_IJNS9_ILi64EEESC_SB_EEEEENS2_23IndividualTileSchedulerEJEEEEEvNT_6ParamsE,@"STO_CUDA_ENTRY STV_DEFAULT"
_ZN7cutlass13device_kernelINS_4fmha6kernel28FmhaKernelTmaWarpSpecializedINS1_10collective30FmhaMainloopTmaWarpSpecializedINS_6half_tEffN4cute5tupleIJNS7_1CILi128EEENS9_ILi256EEENS9_ILi512EEEEEENS8_IJiNS9_ILi1EEENS8_IJiiEEEEEESG_SG_NS4_13DefaultFusionEJEEENS4_15FmhaFwdEpilogueIS6_fNS8_IJNS9_ILi64EEESC_SB_EEEEENS2_23IndividualTileSchedulerEJEEEEEvNT_6ParamsE:
[----:B------:R-:W1:Y:S02]  /*0000*/  LDC R1, c[0x0][0x28] ;  /* 0x00000a00ff017b82 */ /* 0x000e640000000800 */
[----:B-1----:R-:W-:Y:S01]  /*0010*/  IADD3 R1, R1, -0x22b8, RZ ;  /* 0xffffdd4801017810 */ /* 0x002fe20007ffe0ff */
[----:B------:R-:W1:Y:S01]  /*0020*/  S2R R6, SR_TID.X ;  /* 0x0000000000067919 */ /* 0x000e620000002100 */
[----:B------:R-:W-:Y:S01]  /*0030*/  ELECT P1, URZ, PT ;  /* 0x00000000003f782f */ /* 0x000fe20003820000 */
[----:B------:R-:W-:Y:S01]  /*0040*/  BSSY B0, `(.L_x_0) ;  /* 0x0000017000007945 */ /* 0x000fe20003800000 */
[----:B-1----:R-:W-:-:S05]  /*0050*/  SHF.R.U32.HI R0, RZ, 0x5, R6 ;  /* 0x00000005ff007819 */ /* 0x002fca0000011606 */
[----:B------:R-:W1:Y:S02]  /*0060*/  SHFL.IDX PT, R2, R0, RZ, 0x1f ;  /* 0x00001fff00027589 */ /* 0x000e6400000e0000 */
[----:B-1----:R-:W-:Y:S02]  /*0070*/  R2UR UR4, R2 ;  /* 0x00000000020472ca */ /* 0x002fe400000e0000 */
[----:B------:R-:W-:-:S06]  /*0080*/  SHF.R.U32.HI R2, RZ, 0x7, R6 ;  /* 0x00000007ff027819 */ /* 0x000fcc0000011606 */
[----:B------:R-:W1:Y:S05]  /*0090*/  SHFL.IDX PT, R2, R2, RZ, 0x1f ;  /* 0x00001fff02027589 */ /* 0x000e6a00000e0000 */
[----:B------:R-:W-:Y:S02]  /*00a0*/  USHF.R.S32.HI UR5, URZ, 0x1f, UR4 ;  /* 0x0000001f3f057899 */ /* 0x000fe40008011404 */
[----:B------:R-:W-:Y:S02]  /*00b0*/  ISETP.NE.OR P0, PT, RZ, UR4, !P1 ;  /* 0x00000004ff007c0c */ /* 0x000fe4000cf05670 */
[----:B------:R-:W-:-:S04]  /*00c0*/  ULEA.HI UR5, UR5, UR4, URZ, 0x2 ;  /* 0x0000000405057291 */ /* 0x000fc8000f8f103f */
[----:B------:R-:W-:-:S04]  /*00d0*/  ULOP3.LUT UR5, UR5, 0xfffffffc, URZ, 0xc0, !UPT ;  /* 0xfffffffc05057892 */ /* 0x000fc8000f8ec03f */
[----:B------:R-:W-:-:S03]  /*00e0*/  UIADD3 UR6, UR4, -UR5, URZ ;  /* 0x8000000504067290 */ /* 0x000fc6000fffe03f */
[----:B------:R-:W-:Y:S09]  /*00f0*/  @P0 BRA `(.L_x_1) ;  /* 0x00000000002c0947 */ /* 0x000ff20003800000 */
[----:B------:R-:W-:Y:S02]  /*0100*/  ULDC.64 UR4, c[0x0][0x198] ;  /* 0x0000660000047ab9 */ /* 0x000fe40000000a00 */
[----:B------:R-:W-:Y:S02]  /*0110*/  UIADD3 UR8, UP0, UR4, 0xf0, URZ ;  /* 0x000000f004087890 */ /* 0x000fe4000ff1e03f */
[----:B------:R-:W-:Y:S02]  /*0120*/  UIADD3 UR10, UP1, UR4, 0x1f0, URZ ;  /* 0x000001f0040a7890 */ /* 0x000fe4000ff3e03f */
[----:B------:R-:W-:Y:S02]  /*0130*/  UIADD3 UR4, UP2, UR4, 0x2f0, URZ ;  /* 0x000002f004047890 */ /* 0x000fe4000ff5e03f */
[----:B------:R-:W-:Y:S02]  /*0140*/  UIADD3.X UR9, URZ, UR5, URZ, UP0, !UPT ;  /* 0x000000053f097290 */ /* 0x000fe400087fe43f */
[----:B------:R-:W-:-:S02]  /*0150*/  UIADD3.X UR11, URZ, UR5, URZ, UP1, !UPT ;  /* 0x000000053f0b7290 */ /* 0x000fc40008ffe43f */
[----:B------:R-:W-:-:S05]  /*0160*/  UIADD3.X UR5, URZ, UR5, URZ, UP2, !UPT ;  /* 0x000000053f057290 */ /* 0x000fca00097fe43f */
[----:B------:R2:W-:Y:S02]  /*0170*/  UTMACCTL.PF [UR8] ;  /* 0x00000000080079b9 */ /* 0x0005e40008040000 */
[----:B------:R2:W-:Y:S02]  /*0180*/  UTMACCTL.PF [UR10] ;  /* 0x000000000a0079b9 */ /* 0x0005e40008040000 */
[----:B------:R2:W-:Y:S02]  /*0190*/  UTMACCTL.PF [UR4] ;  /* 0x00000000040079b9 */ /* 0x0005e40008040000 */
[----:B--2---:R-:W-:Y:S01]  /*01a0*/  NOP ;  /* 0x0000000000007918 */ /* 0x004fe20000000000 */
.L_x_1:
[----:B------:R-:W-:Y:S05]  /*01b0*/  BSYNC B0 ;  /* 0x0000000000007941 */ /* 0x000fea0003800000 */
.L_x_0:
[----:B------:R-:W2:Y:S01]  /*01c0*/  SHFL.IDX PT, R3, R0, RZ, 0x1f ;  /* 0x00001fff00037589 */ /* 0x000ea200000e0000 */
[----:B-1----:R-:W-:Y:S01]  /*01d0*/  R2UR UR4, R2 ;  /* 0x00000000020472ca */ /* 0x002fe200000e0000 */
[----:B------:R-:W-:-:S12]  /*01e0*/  UISETP.NE.AND UP0, UPT, UR6, 0x1, UPT ;  /* 0x000000010600788c */ /* 0x000fd8000bf05270 */
[----:B------:R-:W-:Y:S01]  /*01f0*/  IMAD.U32 R4, RZ, RZ, UR4 ;  /* 0x00000004ff047e24 */ /* 0x000fe2000f8e00ff */
[----:B------:R-:W-:Y:S02]  /*0200*/  UIADD3 UR10, UR4, -0x1, URZ ;  /* 0xffffffff040a7890 */ /* 0x000fe4000fffe03f */
[----:B------:R-:W-:Y:S02]  /*0210*/  UISETP.EQ.AND UP0, UPT, UR4, URZ, !UP0 ;  /* 0x0000003f0400728c */ /* 0x000fe4000c702270 */
[----:B------:R1:W-:Y:S01]  /*0220*/  STL [R1+0x400], R4 ;  /* 0x0004000401007387 */ /* 0x0003e20000100800 */
[----:B------:R-:W-:Y:S02]  /*0230*/  UISETP.GE.U32.AND UP1, UPT, UR10, 0x4, UPT ;  /* 0x000000040a00788c */ /* 0x000fe4000bf26070 */
[----:B------:R-:W-:Y:S01]  /*0240*/  USEL UR7, URZ, 0x1, !UP0 ;  /* 0x000000013f077887 */ /* 0x000fe2000c000000 */
[----:B--2---:R-:W-:-:S03]  /*0250*/  ISETP.NE.AND P0, PT, R3, RZ, PT ;  /* 0x000000ff0300720c */ /* 0x004fc60003f05270 */
[----:B------:R-:W-:-:S10]  /*0260*/  USEL UR7, UR7, 0x2, UP1 ;  /* 0x0000000207077887 */ /* 0x000fd40008800000 */
[----:B-1----:R-:W-:Y:S05]  /*0270*/  @P0 BRA `(.L_x_2) ;  /* 0x0000000000480947 */ /* 0x002fea0003800000 */
[----:B------:R-:W1:Y:S01]  /*0280*/  S2UR UR11, SR_CgaCtaId ;  /* 0x00000000000b79c3 */ /* 0x000e620000008800 */
[----:B------:R-:W-:Y:S01]  /*0290*/  UMOV UR4, 0x400 ;  /* 0x0000040000047882 */ /* 0x000fe20000000000 */
[----:B------:R-:W-:Y:S01]  /*02a0*/  UMOV UR5, 0x1 ;  /* 0x0000000100057882 */ /* 0x000fe20000000000 */
[----:B------:R-:W-:Y:S01]  /*02b0*/  UMOV UR8, 0x80 ;  /* 0x0000008000087882 */ /* 0x000fe20000000000 */
[----:B------:R-:W-:Y:S01]  /*02c0*/  ELECT P0, URZ, PT ;  /* 0x00000000003f782f */ /* 0x000fe20003800000 */
[----:B------:R-:W-:-:S04]  /*02d0*/  UIADD3 UR8, -UR8, 0x100000, URZ ;  /* 0x0010000008087890 */ /* 0x000fc8000fffe13f */
[----:B------:R-:W-:Y:S02]  /*02e0*/  USHF.L.U32 UR9, UR8, 0xb, URZ ;  /* 0x0000000b08097899 */ /* 0x000fe4000800063f */
[----:B------:R-:W-:Y:S02]  /*02f0*/  USHF.L.U32 UR8, UR8, 0x1, URZ ;  /* 0x0000000108087899 */ /* 0x000fe4000800063f */
[----:B-1----:R-:W-:Y:S02]  /*0300*/  ULEA UR11, UR11, UR4, 0x18 ;  /* 0x000000040b0b7291 */ /* 0x002fe4000f8ec03f */
[----:B------:R-:W-:-:S04]  /*0310*/  UIADD3 UR4, -UR5, 0x100000, URZ ;  /* 0x0010000005047890 */ /* 0x000fc8000fffe13f */
[----:B------:R-:W-:Y:S02]  /*0320*/  USHF.L.U32 UR5, UR4, 0xb, URZ ;  /* 0x0000000b04057899 */ /* 0x000fe4000800063f */
[----:B------:R-:W-:Y:S01]  /*0330*/  USHF.L.U32 UR4, UR4, 0x1, URZ ;  /* 0x0000000104047899 */ /* 0x000fe2000800063f */
[----:B------:R-:W1:Y:S11]  /*0340*/  FENCE.VIEW.ASYNC.S ;  /* 0x00000000000073c6 */ /* 0x000e760000000000 */
[----:B-1----:R1:W2:Y:S01]  /*0350*/  SYNCS.EXCH.64 URZ, [UR11+0x160050], UR4 ;  /* 0x160050040b3f75b2 */ /* 0x0022a20008000100 */
[----:B------:R1:W3:Y:S01]  /*0360*/  SYNCS.EXCH.64 URZ, [UR11+0x160060], UR8 ;  /* 0x160060080b3f75b2 */ /* 0x0002e20008000100 */
[----:B------:R1:W4:Y:S01]  /*0370*/  SYNCS.EXCH.64 URZ, [UR11+0x160058], UR4 ;  /* 0x160058040b3f75b2 */ /* 0x0003220008000100 */
[----:B------:R1:W1:Y:S01]  /*0380*/  SYNCS.EXCH.64 URZ, [UR11+0x160068], UR8 ;  /* 0x160068080b3f75b2 */ /* 0x0002620008000100 */
[----:B------:R-:W-:Y:S01]  /*0390*/  NOP ;  /* 0x0000000000007918 */ /* 0x000fe20000000000 */
.L_x_2:
[----:B------:R-:W5:Y:S01]  /*03a0*/  SHFL.IDX PT, R2, R0, RZ, 0x1f ;  /* 0x00001fff00027589 */ /* 0x000f6200000e0000 */
[----:B------:R-:W-:Y:S01]  /*03b0*/  NOP ;  /* 0x0000000000007918 */ /* 0x000fe20000000000 */
[----:B-----5:R-:W-:-:S13]  /*03c0*/  ISETP.NE.AND P0, PT, R2, RZ, PT ;  /* 0x000000ff0200720c */ /* 0x020fda0003f05270 */
[----:B------:R-:W-:Y:S05]  /*03d0*/  @P0 BRA `(.L_x_3) ;  /* 0x0000000000600947 */ /* 0x000fea0003800000 */
[----:B-1----:R-:W1:Y:S01]  /*03e0*/  S2UR UR5, SR_CgaCtaId ;  /* 0x00000000000579c3 */ /* 0x002e620000008800 */
[----:B------:R-:W-:Y:S01]  /*03f0*/  UMOV UR4, 0x400 ;  /* 0x0000040000047882 */ /* 0x000fe20000000000 */
[----:B------:R-:W-:Y:S01]  /*0400*/  UMOV UR8, 0x1 ;  /* 0x0000000100087882 */ /* 0x000fe20000000000 */
[----:B------:R-:W-:Y:S01]  /*0410*/  UMOV UR12, 0x100 ;  /* 0x00000100000c7882 */ /* 0x000fe20000000000 */
[----:B------:R-:W-:-:S04]  /*0420*/  UIADD3 UR8, -UR8, 0x100000, URZ ;  /* 0x0010000008087890 */ /* 0x000fc8000fffe13f */
[----:B------:R-:W-:Y:S02]  /*0430*/  USHF.L.U32 UR9, UR8, 0xb, URZ ;  /* 0x0000000b08097899 */ /* 0x000fe4000800063f */
[----:B------:R-:W-:Y:S01]  /*0440*/  USHF.L.U32 UR8, UR8, 0x1, URZ ;  /* 0x0000000108087899 */ /* 0x000fe2000800063f */
[----:B------:R-:W-:Y:S01]  /*0450*/  ELECT P0, URZ, PT ;  /* 0x00000000003f782f */ /* 0x000fe20003800000 */
[----:B-1----:R-:W-:Y:S02]  /*0460*/  ULEA UR11, UR5, UR4, 0x18 ;  /* 0x00000004050b7291 */ /* 0x002fe4000f8ec03f */
[----:B------:R-:W-:-:S04]  /*0470*/  UIADD3 UR4, -UR12, 0x100000, URZ ;  /* 0x001000000c047890 */ /* 0x000fc8000fffe13f */
[----:B------:R-:W-:Y:S02]  /*0480*/  USHF.L.U32 UR5, UR4, 0xb, URZ ;  /* 0x0000000b04057899 */ /* 0x000fe4000800063f */
[----:B------:R-:W-:Y:S01]  /*0490*/  USHF.L.U32 UR4, UR4, 0x1, URZ ;  /* 0x0000000104047899 */ /* 0x000fe2000800063f */
[----:B------:R-:W1:Y:S03]  /*04a0*/  FENCE.VIEW.ASYNC.S ;  /* 0x00000000000073c6 */ /* 0x000e660000000000 */
[----:B-1----:R1:W1:Y:S08]  /*04b0*/  SYNCS.EXCH.64 URZ, [UR11+0x160000], UR8 ;  /* 0x160000080b3f75b2 */ /* 0x0022700008000100 */
[----:B------:R1:W1:Y:S01]  /*04c0*/  SYNCS.EXCH.64 URZ, [UR11+0x160028], UR4 ;  /* 0x160028040b3f75b2 */ /* 0x0002620008000100 */
        /* <DEDUP_REMOVED lines=8> */
[----:B------:R-:W-:Y:S01]  /*0550*/  NOP ;  /* 0x0000000000007918 */ /* 0x000fe20000000000 */
.L_x_3:
        /* <DEDUP_REMOVED lines=21> */
[----:B------:R-:W-:Y:S01]  /*06b0*/  NOP ;  /* 0x0000000000007918 */ /* 0x000fe20000000000 */
.L_x_4:
[----:B------:R-:W5:Y:S01]  /*06c0*/  SHFL.IDX PT, R2, R0, RZ, 0x1f ;  /* 0x00001fff00027589 */ /* 0x000f6200000e0000 */
[----:B------:R-:W-:Y:S01]  /*06d0*/  ELECT P0, URZ, PT ;  /* 0x00000000003f782f */ /* 0x000fe20003800000 */
[----:B------:R-:W-:Y:S01]  /*06e0*/  NOP ;  /* 0x0000000000007918 */ /* 0x000fe20000000000 */
[----:B-1----:R-:W-:Y:S02]  /*06f0*/  UMOV UR4, 0x80 ;  /* 0x0000008000047882 */ /* 0x002fe40000000000 */
[C---:B-----5:R-:W-:Y:S02]  /*0700*/  ISETP.NE.OR P0, PT, R2.reuse, RZ, !P0 ;  /* 0x000000ff0200720c */ /* 0x060fe40004705670 */
[----:B------:R-:W-:-:S11]  /*0710*/  ISETP.NE.AND P2, PT, R2, RZ, PT ;  /* 0x000000ff0200720c */ /* 0x000fd60003f45270 */
[----:B------:R-:W-:Y:S01]  /*0720*/  VOTEU.ALL UP0, P0 ;  /* 0x00000000003f7886 */ /* 0x000fe20000000000 */
[----:B------:R-:W-:Y:S01]  /*0730*/  VOTEU.ALL UP2, P0 ;  /* 0x00000000003f7886 */ /* 0x000fe20000040000 */
[----:B------:R-:W-:Y:S01]  /*0740*/  VOTEU.ALL UP3, P0 ;  /* 0x00000000003f7886 */ /* 0x000fe20000060000 */
[----:B------:R-:W-:Y:S02]  /*0750*/  VOTEU.ALL UP4, P0 ;  /* 0x00000000003f7886 */ /* 0x000fe40000080000 */
[----:B------:R-:W1:Y:S01]  /*0760*/  @!UP0 S2UR UR9, SR_CgaCtaId ;  /* 0x00000000000989c3 */ /* 0x000e620000008800 */
[----:B------:R-:W-:Y:S01]  /*0770*/  @!UP0 UMOV UR8, 0x400 ;  /* 0x0000040000088882 */ /* 0x000fe20000000000 */
[----:B------:R-:W-:-:S04]  /*0780*/  @!UP0 UIADD3 UR4, -UR4, 0x100000, URZ ;  /* 0x0010000004048890 */ /* 0x000fc8000fffe13f */
[----:B------:R-:W-:Y:S02]  /*0790*/  @!UP0 USHF.L.U32 UR5, UR4, 0xb, URZ ;  /* 0x0000000b04058899 */ /* 0x000fe4000800063f */
[----:B------:R-:W-:Y:S02]  /*07a0*/  @!UP0 USHF.L.U32 UR4, UR4, 0x1, URZ ;  /* 0x0000000104048899 */ /* 0x000fe4000800063f */
[----:B-1----:R-:W-:Y:S01]  /*07b0*/  @!UP0 ULEA UR8, UR9, UR8, 0x18 ;  /* 0x0000000809088291 */ /* 0x002fe2000f8ec03f */
[----:B------:R-:W-:Y:S01]  /*07c0*/  VOTEU.ALL UP0, P0 ;  /* 0x00000000003f7886 */ /* 0x000fe20000000000 */
[----:B------:R-:W1:Y:S10]  /*07d0*/  FENCE.VIEW.ASYNC.S ;  /* 0x00000000000073c6 */ /* 0x000e740000000000 */
[----:B-1----:R1:W1:Y:S01]  /*07e0*/  @!UP0 SYNCS.EXCH.64 URZ, [UR8+0x160090], UR4 ;  /* 0x16009004083f85b2 */ /* 0x0022620008000100 */
[----:B------:R1:W1:Y:S01]  /*07f0*/  @!UP2 SYNCS.EXCH.64 URZ, [UR8+0x160098], UR4 ;  /* 0x16009804083fa5b2 */ /* 0x0002620008000100 */
[----:B------:R1:W1:Y:S01]  /*0800*/  @!UP3 SYNCS.EXCH.64 URZ, [UR8+0x1600a0], UR4 ;  /* 0x1600a004083fb5b2 */ /* 0x0002620008000100 */
[----:B------:R1:W1:Y:S01]  /*0810*/  @!UP4 SYNCS.EXCH.64 URZ, [UR8+0x1600a8], UR4 ;  /* 0x1600a804083fc5b2 */ /* 0x0002620008000100 */
[----:B------:R-:W-:Y:S01]  /*0820*/  NOP ;  /* 0x0000000000007918 */ /* 0x000fe20000000000 */
[----:B------:R-:W-:Y:S05]  /*0830*/  @P2 BRA `(.L_x_5) ;  /* 0x0000000000582947 */ /* 0x000fea0003800000 */
[----:B-1----:R-:W1:Y:S01]  /*0840*/  S2UR UR5, SR_CgaCtaId ;  /* 0x00000000000579c3 */ /* 0x002e620000008800 */
[----:B------:R-:W-:Y:S01]  /*0850*/  UMOV UR4, 0x400 ;  /* 0x0000040000047882 */ /* 0x000fe20000000000 */
[----:B------:R-:W-:Y:S01]  /*0860*/  UMOV UR8, 0x20 ;  /* 0x0000002000087882 */ /* 0x000fe20000000000 */
[----:B------:R-:W-:Y:S01]  /*0870*/  UMOV UR9, 0x80 ;  /* 0x0000008000097882 */ /* 0x000fe20000000000 */
[----:B------:R-:W-:Y:S01]  /*0880*/  ELECT P0, URZ, PT ;  /* 0x00000000003f782f */ /* 0x000fe20003800000 */
[----:B-1----:R-:W-:Y:S02]  /*0890*/  ULEA UR11, UR5, UR4, 0x18 ;  /* 0x00000004050b7291 */ /* 0x002fe4000f8ec03f */
[----:B------:R-:W-:-:S04]  /*08a0*/  UIADD3 UR4, -UR8, 0x100000, URZ ;  /* 0x0010000008047890 */ /* 0x000fc8000fffe13f */
[----:B------:R-:W-:Y:S02]  /*08b0*/  USHF.L.U32 UR5, UR4, 0xb, URZ ;  /* 0x0000000b04057899 */ /* 0x000fe4000800063f */
[----:B------:R-:W-:Y:S02]  /*08c0*/  USHF.L.U32 UR4, UR4, 0x1, URZ ;  /* 0x0000000104047899 */ /* 0x000fe4000800063f */
        /* <DEDUP_REMOVED lines=13> */
.L_x_5:
[----:B-1----:R-:W-:Y:S01]  /*09a0*/  R2UR UR4, R4 ;  /* 0x00000000040472ca */ /* 0x002fe200000e0000 */
[----:B------:R-:W-:Y:S01]  /*09b0*/  NOP ;  /* 0x0000000000007918 */ /* 0x000fe20000000000 */
[----:B------:R-:W-:Y:S01]  /*09c0*/  MOV R0, UR6 ;  /* 0x0000000600007c02 */ /* 0x000fe20008000f00 */
[----:B--234-:R-:W-:Y:S03]  /*09d0*/  BAR.SYNC.DEFER_BLOCKING 0x0 ;  /* 0x0000000000007b1d */ /* 0x01cfe60000010000 */
[----:B------:R-:W-:-:S07]  /*09e0*/  ISETP.EQ.AND P2, PT, R0, 0x1, P1 ;  /* 0x000000010000780c */ /* 0x000fce0000f42270 */
[----:B------:R-:W-:-:S13]  /*09f0*/  ISETP.NE.AND P0, PT, RZ, UR4, PT ;  /* 0x00000004ff007c0c */ /* 0x000fda000bf05270 */
[----:B------:R-:W-:Y:S05]  /*0a00*/  @!P0 BRA `(.L_x_6) ;  /* 0x000003d800788947 */ /* 0x000fea0003800000 */
[----:B------:R-:W-:-:S06]  /*0a10*/  UISETP.GT.U32.AND UP0, UPT, UR10, 0x3, UPT ;  /* 0x000000030a00788c */ /* 0x000fcc000bf04070 */
[----:B------:R-:W-:-:S13]  /*0a20*/  PLOP3.LUT P0, PT, PT, PT, UP0, 0x80, 0x0 ;  /* 0x000000000000781c */ /* 0x000fda0003f0f008 */
[----:B------:R-:W-:Y:S05]  /*0a30*/  @P0 EXIT ;  /* 0x000000000000094d */ /* 0x000fea0003800000 */
.L_x_7:
[----:B------:R-:W-:-:S08]  /*0a40*/  NOP ;  /* 0x0000000000007918 */ /* 0x000fd00000000000 */
[----:B------:R-:W1:Y:S02]  /*0a50*/  USETMAXREG.TRY_ALLOC.CTAPOOL UP0, 0xf0 ;  /* 0x000000f0000079c8 */ /* 0x000e640008000600 */
[----:B-1----:R-:W-:-:S13]  /*0a60*/  PLOP3.LUT P0, PT, PT, PT, UP0, 0x80, 0x0 ;  /* 0x000000000000781c */ /* 0x002fda0003f0f008 */
[----:B------:R-:W-:Y:S05]  /*0a70*/  @!P0 BRA `(.L_x_7) ;  /* 0xfffffffc00f08947 */ /* 0x000fea000383ffff */
[----:B------:R-:W2:Y:S01]  /*0a80*/  LDL R0, [R1+0x400] ;  /* 0x0004000001007983 */ /* 0x000ea20000100800 */
[----:B------:R-:W1:Y:S01]  /*0a90*/  S2UR UR5, SR_CTAID.X ;  /* 0x00000000000579c3 */ /* 0x000e620000002500 */
[----:B------:R-:W-:Y:S01]  /*0aa0*/  UMOV UR6, URZ ;  /* 0x0000003f00067c82 */ /* 0x000fe20008000000 */
[----:B-1----:R-:W-:Y:S01]  /*0ab0*/  IMAD.U32 R216, RZ, RZ, UR5 ;  /* 0x00000005ffd87e24 */ /* 0x002fe2000f8e00ff */
[----:B--2---:R-:W-:-:S13]  /*0ac0*/  R2UR UR4, R0 ;  /* 0x00000000000472ca */ /* 0x004fda00000e0000 */
[----:B------:R-:W-:-:S03]  /*0ad0*/  UISETP.NE.AND UP0, UPT, UR4, 0x1, UPT ;  /* 0x000000010400788c */ /* 0x000fc6000bf05270 */
[----:B------:R-:W-:-:S03]  /*0ae0*/  UMOV UR4, URZ ;  /* 0x0000003f00047c82 */ /* 0x000fc60008000000 */
[----:B------:R-:W-:-:S13]  /*0af0*/  PLOP3.LUT P0, PT, PT, PT, UP0, 0x80, 0x0 ;  /* 0x000000000000781c */ /* 0x000fda0003f0f008 */
[----:B------:R-:W-:Y:S05]  /*0b00*/  @!P0 BRA `(.L_x_8) ;  /* 0x0000000000488947 */ /* 0x000fea0003800000 */
[----:B------:R-:W-:Y:S01]  /*0b10*/  R2UR UR5, R0 ;  /* 0x00000000000572ca */ /* 0x000fe200000e0000 */
[----:B------:R-:W-:-:S12]  /*0b20*/  UMOV UR6, 0x1 ;  /* 0x0000000100067882 */ /* 0x000fd80000000000 */
[----:B------:R-:W-:-:S06]  /*0b30*/  UISETP.NE.AND UP0, UPT, UR5, 0x2, UPT ;  /* 0x000000020500788c */ /* 0x000fcc000bf05270 */
[----:B------:R-:W-:-:S13]  /*0b40*/  PLOP3.LUT P1, PT, PT, PT, UP0, 0x80, 0x0 ;  /* 0x000000000000781c */ /* 0x000fda0003f2f008 */
[----:B------:R-:W-:Y:S05]  /*0b50*/  @!P1 BRA `(.L_x_8) ;  /* 0x0000000000349947 */ /* 0x000fea0003800000 */
[----:B------:R-:W-:-:S13]  /*0b60*/  R2UR UR4, R0 ;  /* 0x00000000000472ca */ /* 0x000fda00000e0000 */
[----:B------:R-:W-:-:S06]  /*0b70*/  UISETP.NE.AND UP0, UPT, UR4, 0x3, UPT ;  /* 0x000000030400788c */ /* 0x000fcc000bf05270 */
[----:B------:R-:W-:-:S13]  /*0b80*/  PLOP3.LUT P1, PT, PT, PT, UP0, 0x80, 0x0 ;  /* 0x000000000000781c */ /* 0x000fda0003f2f008 */
[----:B------:R-:W-:Y:S05]  /*0b90*/  @!P1 BRA `(.L_x_9) ;  /* 0x00000000001c9947 */ /* 0x000fea0003800000 */
[----:B------:R-:W-:-:S13]  /*0ba0*/  R2UR UR4, R0 ;  /* 0x00000000000472ca */ /* 0x000fda00000e0000 */
[----:B------:R-:W-:-:S11]  /*0bb0*/  UISETP.NE.AND UP0, UPT, UR4, 0x4, UPT ;  /* 0x000000040400788c */ /* 0x000fd6000bf05270 */
[----:B------:R-:W-:Y:S01]  /*0bc0*/  @!UP0 UMOV UR4, 0x1 ;  /* 0x0000000100048882 */ /* 0x000fe20000000000 */
[----:B------:R-:W-:Y:S01]  /*0bd0*/  @!UP0 UMOV UR6, 0x1 ;  /* 0x0000000100068882 */ /* 0x000fe20000000000 */
[----:B------:R-:W-:Y:S01]  /*0be0*/  @UP0 UMOV UR4, URZ ;  /* 0x0000003f00040c82 */ /* 0x000fe20008000000 */
[----:B------:R-:W-:Y:S01]  /*0bf0*/  @UP0 UMOV UR6, URZ ;  /* 0x0000003f00060c82 */ /* 0x000fe20008000000 */
[----:B------:R-:W-:Y:S05]  /*0c00*/  BRA `(.L_x_8) ;  /* 0x0000000000087947 */ /* 0x000fea0003800000 */
.L_x_9:
[----:B------:R-:W-:Y:S01]  /*0c10*/  UMOV UR4, 0x1 ;  /* 0x0000000100047882 */ /* 0x000fe20000000000 */
[----:B------:R-:W-:-:S05]  /*0c20*/  UMOV UR6, URZ ;  /* 0x0000003f00067c82 */ /* 0x000fca0008000000 */
.L_x_8:
[----:B------:R-:W-:Y:S05]  /*0c30*/  @!P0 BRA `(.L_x_10) ;  /* 0x0000000000608947 */ /* 0x000fea0003800000 */
[----:B------:R-:W-:-:S13]  /*0c40*/  R2UR UR5, R0 ;  /* 0x00000000000572ca */ /* 0x000fda00000e0000 */
        /* <DEDUP_REMOVED lines=10> */
[----:B------:R-:W-:Y:S05]  /*0cf0*/  @P0 BRA `(.L_x_13) ;  /* 0x00000000003c0947 */ /* 0x000fea0003800000 */
[----:B------:R-:W-:-:S13]  /*0d00*/  R2UR UR5, R216 ;  /* 0x00000000d80572ca */ /* 0x000fda00000e0000 */
[----:B------:R-:W-:-:S06]  /*0d10*/  ULEA UR5, UR5, 0x3, 0x1 ;  /* 0x0000000305057891 */ /* 0x000fcc000f8e083f */
[----:B------:R-:W-:Y:S01]  /*0d20*/  MOV R216, UR5 ;  /* 0x0000000500d87c02 */ /* 0x000fe20008000f00 */
[----:B------:R-:W-:Y:S06]  /*0d30*/  BRA `(.L_x_13) ;  /* 0x00000000002c7947 */ /* 0x000fec0003800000 */
.L_x_12:
[----:B------:R-:W-:-:S13]  /*0d40*/  R2UR UR5, R216 ;  /* 0x00000000d80572ca */ /* 0x000fda00000e0000 */
[----:B------:R-:W-:-:S06]  /*0d50*/  ULEA UR5, UR5, 0x2, 0x1 ;  /* 0x0000000205057891 */ /* 0x000fcc000f8e083f */
[----:B------:R-:W-:Y:S01]  /*0d60*/  IMAD.U32 R216, RZ, RZ, UR5 ;  /* 0x00000005ffd87e24 */ /* 0x000fe2000f8e00ff */
[----:B------:R-:W-:Y:S06]  /*0d70*/  BRA `(.L_x_13) ;  /* 0x00000000001c7947 */ /* 0x000fec0003800000 */
.L_x_11:
[----:B------:R-:W-:-:S13]  /*0d80*/  R2UR UR5, R216 ;  /* 0x00000000d80572ca */ /* 0x000fda00000e0000 */
[----:B------:R-:W-:-:S06]  /*0d90*/  ULEA UR5, UR5, 0x1, 0x1 ;  /* 0x0000000105057891 */ /* 0x000fcc000f8e083f */
[----:B------:R-:W-:Y:S01]  /*0da0*/  MOV R216, UR5 ;  /* 0x0000000500d87c02 */ /* 0x000fe20008000f00 */
[----:B------:R-:W-:Y:S06]  /*0db0*/  BRA `(.L_x_13) ;  /* 0x00000000000c7947 */ /* 0x000fec0003800000 */
.L_x_10:
[----:B------:R-:W-:-:S13]  /*0dc0*/  R2UR UR5, R216 ;  /* 0x00000000d80572ca */ /* 0x000fda00000e0000 */
[----:B------:R-:W-:-:S06]  /*0dd0*/  USHF.L.U32 UR5, UR5, 0x1, URZ ;  /* 0x0000000105057899 */ /* 0x000fcc000800063f */
[----:B------:R-:W-:-:S07]  /*0de0*/  IMAD.U32 R216, RZ, RZ, UR5 ;  /* 0x00000005ffd87e24 */ /* 0x000fce000f8e00ff */
.L_x_13:
[----:B------:R-:W-:-:S04]  /*0df0*/  ULOP3.LUT UR5, UR7, 0x1, URZ, 0xfc, !UPT ;  /* 0x0000000107057892 */ /* 0x000fc8000f8efc3f */
[----:B------:R-:W-:-:S06]  /*0e00*/  UISETP.NE.AND UP0, UPT, UR5, 0x3, UPT ;  /* 0x000000030500788c */ /* 0x000fcc000bf05270 */
[----:B------:R-:W-:-:S13]  /*0e10*/  PLOP3.LUT P0, PT, PT, PT, UP0, 0x80, 0x0 ;  /* 0x000000000000781c */ /* 0x000fda0003f0f008 */
[----:B------:R-:W-:Y:S05]  /*0e20*/  @!P0 BRA `(.L_x_14) ;  /* 0x0000000000048947 */ /* 0x000fea0003800000 */
[----:B------:R-:W-:Y:S01]  /*0e30*/  BPT.TRAP 0x1 ;  /* 0x000000040000795c */ /* 0x000fe20000300000 */
.L_x_14:
[----:B------:R-:W1:Y:S01]  /*0e40*/  S2UR UR8, SR_CgaCtaId ;  /* 0x00000000000879c3 */ /* 0x000e620000008800 */
[----:B------:R-:W-:Y:S01]  /*0e50*/  UMOV UR5, 0x400 ;  /* 0x0000040000057882 */ /* 0x000fe20000000000 */
[----:B------:R-:W-:-:S05]  /*0e60*/  IMAD.U32 R0, RZ, RZ, UR4 ;  /* 0x00000004ff007e24 */ /* 0x000fca000f8e00ff */
[----:B------:R-:W-:Y:S01]  /*0e70*/  SHF.L.U32 R0, R0, 0x1f, RZ ;  /* 0x0000001f00007819 */ /* 0x000fe200000006ff */
[----:B-1----:R-:W-:-:S04]  /*0e80*/  ULEA UR9, UR8, UR5, 0x18 ;  /* 0x0000000508097291 */ /* 0x002fc8000f8ec03f */
[----:B------:R-:W-:Y:S02]  /*0e90*/  ULEA UR5, UR6, UR9, 0x3 ;  /* 0x0000000906057291 */ /* 0x000fe4000f8e183f */
[----:B------:R-:W-:-:S07]  /*0ea0*/  MOV R172, UR9 ;  /* 0x0000000900ac7c02 */ /* 0x000fce0008000f00 */
[----:B------:R-:W1:Y:S02]  /*0eb0*/  SYNCS.PHASECHK.TRANS64.TRYWAIT P1, [UR5+0x160050], R0 ;  /* 0x16005000ff0075a7 */ /* 0x000e640008020145 */
[----:B-1----:R-:W-:Y:S05]  /*0ec0*/  @!P1 BRA `(.L_x_15) ;  /* 0x000003f400149947 */ /* 0x002fea0003800000 */
.L_x_117:
[----:B------:R-:W-:Y:S05]  /*0ed0*/  @!P0 BRA `(.L_x_16) ;  /* 0x0000000000048947 */ /* 0x000fea0003800000 */
[----:B------:R-:W-:Y:S01]  /*0ee0*/  BPT.TRAP 0x1 ;  /* 0x000000040000795c */ /* 0x000fe20000300000 */
.L_x_16:
[----:B------:R-:W-:Y:S02]  /*0ef0*/  R2UR UR4, R172 ;  /* 0x00000000ac0472ca */ /* 0x000fe400000e0000 */
[----:B------:R-:W-:Y:S02]  /*0f00*/  SHF.L.U32 R2, RZ, 0x1f, RZ ;  /* 0x0000001fff027819 */ /* 0x000fe400000006ff */
[----:B------:R-:W-:-:S09]  /*0f10*/  ISETP.NE.AND P2, PT, RZ, UR10, PT ;  /* 0x0000000aff007c0c */ /* 0x000fd2000bf45270 */
[----:B------:R-:W2:Y:S01]  /*0f20*/  SYNCS.PHASECHK.TRANS64.TRYWAIT P1, [UR4+0x160000], R2 ;  /* 0x16000002ff0075a7 */ /* 0x000ea20008020144 */
[----:B------:R-:W-:Y:S01]  /*0f30*/  UIADD3 UR61, UR4, 0x160090, URZ ;  /* 0x00160090043d7890 */ /* 0x000fe2000fffe03f */
[----:B--2---:R-:W-:Y:S11]  /*0f40*/  @!P1 BRA `(.L_x_17) ;  /* 0x000003f4000c9947 */ /* 0x004ff60003800000 */
.L_x_118:
[----:B-1----:R-:W2:Y:S01]  /*0f50*/  LDL R0, [R1+0x400] ;  /* 0x0004000001007983 */ /* 0x002ea20000100800 */
[----:B------:R-:W-:Y:S01]  /*0f60*/  ULEA UR10, UR10, UR61, 0x3 ;  /* 0x0000003d0a0a7291 */ /* 0x000fe2000f8e183f */
[----:B--2---:R-:W-:Y:S02]  /*0f70*/  R2UR UR4, R0 ;  /* 0x00000000000472ca */ /* 0x004fe400000e0000 */
[----:B------:R-:W-:-:S04]  /*0f80*/  SEL R0, RZ, 0x1, P2 ;  /* 0x00000001ff007807 */ /* 0x000fc80001000000 */
[----:B------:R-:W-:-:S04]  /*0f90*/  SHF.L.U32 R0, R0, 0x1f, RZ ;  /* 0x0000001f00007819 */ /* 0x000fc800000006ff */
[----:B------:R-:W1:Y:S03]  /*0fa0*/  SYNCS.PHASECHK.TRANS64.TRYWAIT P1, [UR10], R0 ;  /* 0x00000000ff0075a7 */ /* 0x000e66000802014a */
[----:B------:R-:W-:-:S04]  /*0fb0*/  UIADD3 UR4, UR4, -0x1, URZ ;  /* 0xffffffff04047890 */ /* 0x000fc8000fffe03f */
[----:B------:R-:W-:-:S06]  /*0fc0*/  USHF.L.U32 UR4, UR4, 0x3, URZ ;  /* 0x0000000304047899 */ /* 0x000fcc000800063f */
[----:B------:R-:W-:Y:S01]  /*0fd0*/  MOV R4, UR4 ;  /* 0x0000000400047c02 */ /* 0x000fe20008000f00 */
[----:B-1----:R-:W-:Y:S06]  /*0fe0*/  @!P1 BRA `(.L_x_18) ;  /* 0x000003f400009947 */ /* 0x002fec0003800000 */
.L_x_119:
[----:B------:R-:W-:Y:S01]  /*0ff0*/  R2UR UR5, R172 ;  /* 0x00000000ac0572ca */ /* 0x000fe200000e0000 */
[----:B------:R-:W-:Y:S01]  /*1000*/  WARPGROUP.ARRIVE ;  /* 0x00000000000079c5 */ /* 0x000fe20000000000 */
[----:B------:R-:W-:Y:S01]  /*1010*/  UMOV UR9, 0x40000040 ;  /* 0x4000004000097882 */ /* 0x000fe20000000000 */
[----:B------:R-:W-:Y:S01]  /*1020*/  UMOV UR11, 0x40000040 ;  /* 0x40000040000b7882 */ /* 0x000fe20000000000 */
[----:B------:R-:W-:Y:S01]  /*1030*/  UMOV UR13, 0x40000040 ;  /* 0x40000040000d7882 */ /* 0x000fe20000000000 */
[----:B------:R-:W-:Y:S01]  /*1040*/  IMAD.U32 R213, RZ, RZ, UR9 ;  /* 0x00000009ffd57e24 */ /* 0x000fe2000f8e00ff */
[----:B------:R-:W-:Y:S01]  /*1050*/  UMOV UR15, 0x40000040 ;  /* 0x40000040000f7882 */ /* 0x000fe20000000000 */
[----:B------:R-:W-:Y:S01]  /*1060*/  IMAD.U32 R211, RZ, RZ, UR13 ;  /* 0x0000000dffd37e24 */ /* 0x000fe2000f8e00ff */
[----:B------:R-:W-:Y:S01]  /*1070*/  UMOV UR17, 0x40000040 ;  /* 0x4000004000117882 */ /* 0x000fe20000000000 */
[----:B------:R-:W-:Y:S01]  /*1080*/  UMOV UR19, 0x40000040 ;  /* 0x4000004000137882 */ /* 0x000fe20000000000 */
[----:B------:R-:W-:Y:S01]  /*1090*/  UMOV UR21, 0x40000040 ;  /* 0x4000004000157882 */ /* 0x000fe20000000000 */
[----:B------:R-:W-:Y:S01]  /*10a0*/  UMOV UR23, 0x40000040 ;  /* 0x4000004000177882 */ /* 0x000fe20000000000 */
[----:B------:R-:W-:Y:S01]  /*10b0*/  UMOV UR25, 0x40000040 ;  /* 0x4000004000197882 */ /* 0x000fe20000000000 */
[----:B------:R-:W-:-:S02]  /*10c0*/  USHF.R.U32.HI UR4, URZ, 0x4, UR5 ;  /* 0x000000043f047899 */ /* 0x000fc40008011605 */
[----:B------:R-:W-:Y:S02]  /*10d0*/  UIADD3 UR5, UR5, 0x20000, URZ ;  /* 0x0002000005057890 */ /* 0x000fe4000fffe03f */
[----:B------:R-:W-:Y:S02]  /*10e0*/  ULOP3.LUT UR4, UR4, 0x3fff, URZ, 0xc0, !UPT ;  /* 0x00003fff04047892 */ /* 0x000fe4000f8ec03f */
[----:B------:R-:W-:Y:S02]  /*10f0*/  USHF.R.U32.HI UR5, URZ, 0x4, UR5 ;  /* 0x000000043f057899 */ /* 0x000fe40008011605 */
[----:B------:R-:W-:Y:S02]  /*1100*/  ULOP3.LUT UR4, UR4, 0x10000, URZ, 0xfc, !UPT ;  /* 0x0001000004047892 */ /* 0x000fe4000f8efc3f */
[----:B------:R-:W-:Y:S02]  /*1110*/  ULOP3.LUT UR60, UR5, 0x3fff, URZ, 0xc0, !UPT ;  /* 0x00003fff053c7892 */ /* 0x000fe4000f8ec03f */
[----:B------:R-:W-:-:S02]  /*1120*/  ULEA UR6, UR6, UR4, 0xc ;  /* 0x0000000406067291 */ /* 0x000fc4000f8e603f */
[----:B------:R-:W-:Y:S02]  /*1130*/  ULOP3.LUT UR57, UR60, 0x10000, URZ, 0xfc, !UPT ;  /* 0x000100003c397892 */ /* 0x000fe4000f8efc3f */
[----:B------:R-:W-:Y:S01]  /*1140*/  UIADD3 UR4, UR6, 0x2, URZ ;  /* 0x0000000206047890 */ /* 0x000fe2000fffe03f */
[----:B------:R-:W-:Y:S02]  /*1150*/  UMOV UR5, 0x40000040 ;  /* 0x4000004000057882 */ /* 0x000fe40000000000 */
[----:B------:R-:W-:Y:S01]  /*1160*/  UMOV UR8, UR6 ;  /* 0x0000000600087c82 */ /* 0x000fe20008000000 */
[----:B------:R-:W-:Y:S01]  /*1170*/  UIADD3 UR14, UR57, 0x2800, URZ ;  /* 0x00002800390e7890 */ /* 0x000fe2000fffe03f */
[----:B------:R-:W-:Y:S01]  /*1180*/  MOV R212, UR8 ;  /* 0x0000000800d47c02 */ /* 0x000fe20008000f00 */
[----:B------:R-:W-:Y:S01]  /*1190*/  UMOV UR10, UR57 ;  /* 0x00000039000a7c82 */ /* 0x000fe20008000000 */
[----:B------:R-:W-:Y:S01]  /*11a0*/  UMOV UR12, UR4 ;  /* 0x00000004000c7c82 */ /* 0x000fe20008000000 */
[----:B------:R-:W-:Y:S01]  /*11b0*/  HGMMA.64x256x16.F32 R24, gdesc[UR8], RZ, !UPT, gsb0 ;  /* 0x03e00000081879f0 */ /* 0x000fe2000c0008ff */
[----:B------:R-:W-:Y:S01]  /*11c0*/  UIADD3 UR10, UR57, 0x2, URZ ;  /* 0x00000002390a7890 */ /* 0x000fe2000fffe03f */
[----:B------:R-:W-:Y:S01]  /*11d0*/  MOV R210, UR12 ;  /* 0x0000000c00d27c02 */ /* 0x000fe20008000f00 */
[----:B------:R-:W-:Y:S01]  /*11e0*/  UMOV UR8, UR12 ;  /* 0x0000000c00087c82 */ /* 0x000fe20008000000 */
[----:B------:R-:W-:Y:S01]  /*11f0*/  UMOV UR9, UR13 ;  /* 0x0000000d00097c82 */ /* 0x000fe20008000000 */
[----:B------:R-:W-:Y:S01]  /*1200*/  UMOV UR11, 0x40000040 ;  /* 0x40000040000b7882 */ /* 0x000fe20000000000 */
[----:B------:R-:W-:Y:S01]  /*1210*/  UIADD3 UR4, UR6, 0x4, URZ ;  /* 0x0000000406047890 */ /* 0x000fe2000fffe03f */
[----:B------:R-:W-:Y:S01]  /*1220*/  IMAD.U32 R215, RZ, RZ, UR57 ;  /* 0x00000039ffd77e24 */ /* 0x000fe2000f8e00ff */
[----:B------:R-:W-:Y:S01]  /*1230*/  UMOV UR13, 0x40000040 ;  /* 0x40000040000d7882 */ /* 0x000fe20000000000 */
[----:B------:R-:W-:Y:S01]  /*1240*/  UIADD3 UR16, UR6, 0xa02, URZ ;  /* 0x00000a0206107890 */ /* 0x000fe2000fffe03f */
[----:B------:R-:W-:Y:S01]  /*1250*/  IMAD.U32 R209, RZ, RZ, UR13 ;  /* 0x0000000dffd17e24 */ /* 0x000fe2000f8e00ff */
[----:B------:R-:W-:-:S02]  /*1260*/  UIADD3 UR18, UR57, 0x2802, URZ ;  /* 0x0000280239127890 */ /* 0x000fc4000fffe03f */
[----:B------:R-:W-:Y:S01]  /*1270*/  UMOV UR12, UR4 ;  /* 0x00000004000c7c82 */ /* 0x000fe20008000000 */
[----:B------:R-:W-:Y:S01]  /*1280*/  UIADD3 UR4, UR6, 0x6, URZ ;  /* 0x0000000606047890 */ /* 0x000fe2000fffe03f */
[----:B------:R-:W-:Y:S01]  /*1290*/  MOV R208, UR12 ;  /* 0x0000000c00d07c02 */ /* 0x000fe20008000f00 */
[----:B------:R-:W-:Y:S02]  /*12a0*/  UIADD3 UR20, UR6, 0xa04, URZ ;  /* 0x00000a0406147890 */ /* 0x000fe4000fffe03f */
[----:B------:R-:W-:Y:S02]  /*12b0*/  UIADD3 UR22, UR57, 0x2804, URZ ;  /* 0x0000280439167890 */ /* 0x000fe4000fffe03f */
[----:B------:R-:W-:Y:S02]  /*12c0*/  UIADD3 UR24, UR6, 0xa06, URZ ;  /* 0x00000a0606187890 */ /* 0x000fe4000fffe03f */
[----:B------:R-:W-:Y:S01]  /*12d0*/  UIADD3 UR26, UR57, 0x2806, URZ ;  /* 0x00002806391a7890 */ /* 0x000fe2000fffe03f */
[----:B------:R-:W-:Y:S01]  /*12e0*/  UMOV UR27, 0x40000040 ;  /* 0x40000040001b7882 */ /* 0x000fe20000000000 */
[----:B------:R-:W-:-:S02]  /*12f0*/  UIADD3 UR28, UR6, 0xc00, URZ ;  /* 0x00000c00061c7890 */ /* 0x000fc4000fffe03f */
[----:B------:R-:W-:Y:S01]  /*1300*/  UIADD3 UR30, UR57, 0x3000, URZ ;  /* 0x00003000391e7890 */ /* 0x000fe2000fffe03f */
[----:B------:R-:W-:Y:S01]  /*1310*/  UMOV UR29, 0x40000040 ;  /* 0x40000040001d7882 */ /* 0x000fe20000000000 */
[----:B------:R-:W-:Y:S01]  /*1320*/  UMOV UR31, 0x40000040 ;  /* 0x40000040001f7882 */ /* 0x000fe20000000000 */
[----:B------:R-:W-:Y:S02]  /*1330*/  UIADD3 UR32, UR6, 0xc02, URZ ;  /* 0x00000c0206207890 */ /* 0x000fe4000fffe03f */
[----:B------:R-:W-:Y:S01]  /*1340*/  UIADD3 UR34, UR57, 0x3002, URZ ;  /* 0x0000300239227890 */ /* 0x000fe2000fffe03f */
[----:B------:R-:W-:Y:S01]  /*1350*/  UMOV UR33, 0x40000040 ;  /* 0x4000004000217882 */ /* 0x000fe20000000000 */
[----:B------:R-:W-:Y:S01]  /*1360*/  UMOV UR35, 0x40000040 ;  /* 0x4000004000237882 */ /* 0x000fe20000000000 */
[----:B------:R-:W-:Y:S02]  /*1370*/  UIADD3 UR36, UR6, 0xc04, URZ ;  /* 0x00000c0406247890 */ /* 0x000fe4000fffe03f */
[----:B------:R-:W-:Y:S01]  /*1380*/  UIADD3 UR38, UR57, 0x3004, URZ ;  /* 0x0000300439267890 */ /* 0x000fe2000fffe03f */
[----:B------:R-:W-:Y:S01]  /*1390*/  UMOV UR37, 0x40000040 ;  /* 0x4000004000257882 */ /* 0x000fe20000000000 */
        /* <DEDUP_REMOVED lines=20> */
[----:B------:R-:W-:Y:S02]  /*14e0*/  WARPGROUP.DEPBAR.LE gsb0, 0x0 ;  /* 0x00008000000079c5 */ /* 0x000fe40000010000 */
[----:B------:R-:W-:-:S06]  /*14f0*/  WARPGROUP.ARRIVE ;  /* 0x00000000000079c5 */ /* 0x000fcc0000000000 */
[----:B------:R-:W-:Y:S01]  /*1500*/  HGMMA.64x256x16.F32 R24, gdesc[UR8], R24, gsb0 ;  /* 0x03e00000081879f0 */ /* 0x000fe20008000818 */
[----:B------:R-:W-:Y:S01]  /*1510*/  UIADD3 UR10, UR57, 0x4, URZ ;  /* 0x00000004390a7890 */ /* 0x000fe2000fffe03f */
[----:B------:R-:W-:Y:S01]  /*1520*/  UMOV UR8, UR12 ;  /* 0x0000000c00087c82 */ /* 0x000fe20008000000 */
[----:B------:R-:W-:Y:S01]  /*1530*/  UMOV UR9, UR13 ;  /* 0x0000000d00097c82 */ /* 0x000fe20008000000 */
[----:B------:R-:W-:Y:S01]  /*1540*/  UMOV UR11, 0x40000040 ;  /* 0x40000040000b7882 */ /* 0x000fe20000000000 */
[----:B------:R-:W-:Y:S01]  /*1550*/  UMOV UR12, UR4 ;  /* 0x00000004000c7c82 */ /* 0x000fe20008000000 */
[----:B------:R-:W-:Y:S01]  /*1560*/  UMOV UR13, 0x40000040 ;  /* 0x40000040000d7882 */ /* 0x000fe20000000000 */
[----:B------:R-:W-:Y:S01]  /*1570*/  UIADD3 UR4, UR6, 0x200, URZ ;  /* 0x0000020006047890 */ /* 0x000fe2000fffe03f */
[----:B------:R-:W-:Y:S01]  /*1580*/  MOV R206, UR12 ;  /* 0x0000000c00ce7c02 */ /* 0x000fe20008000f00 */
[----:B------:R-:W-:Y:S01]  /*1590*/  IMAD.U32 R207, RZ, RZ, UR13 ;  /* 0x0000000dffcf7e24 */ /* 0x000fe2000f8e00ff */
[----:B------:R-:W-:-:S02]  /*15a0*/  WARPGROUP.DEPBAR.LE gsb0, 0x0 ;  /* 0x00008000000079c5 */ /* 0x000fc40000010000 */
[----:B------:R-:W-:-:S15]  /*15b0*/  WARPGROUP.ARRIVE ;  /* 0x00000000000079c5 */ /* 0x000fde0000000000 */
[----:B------:R-:W-:-:S01]  /*15c0*/  NOP ;  /* 0x0000000000007918 */ /* 0x000fc20000000000 */
        /* <DEDUP_REMOVED lines=187> */
[----:B------:R-:W-:Y:S01]  /*2180*/  UIADD3 UR12, UR6, 0xa00, URZ ;  /* 0x00000a00060c7890 */ /* 0x000fe2000fffe03f */
[----:B------:R-:W-:Y:S01]  /*2190*/  UMOV UR13, 0x40000040 ;  /* 0x40000040000d7882 */ /* 0x000fe20000000000 */
[----:B------:R-:W-:Y:S02]  /*21a0*/  WARPGROUP.DEPBAR.LE gsb0, 0x0 ;  /* 0x00008000000079c5 */ /* 0x000fe40000010000 */
[----:B------:R-:W-:-:S15]  /*21b0*/  WARPGROUP.ARRIVE ;  /* 0x00000000000079c5 */ /* 0x000fde0000000000 */
[----:B------:R-:W-:-:S04]  /*21c0*/  NOP ;  /* 0x0000000000007918 */ /* 0x000fc80000000000 */
[----:B------:R-:W-:Y:S01]  /*21d0*/  HGMMA.64x256x16.F32 R24, gdesc[UR8], R24, gsb0 ;  /* 0x03e00000081879f0 */ /* 0x000fe20008000818 */
[----:B------:R-:W-:Y:S01]  /*21e0*/  UIADD3 UR10, UR57, 0x2004, URZ ;  /* 0x00002004390a7890 */ /* 0x000fe2000fffe03f */
[----:B------:R-:W-:Y:S01]  /*21f0*/  UMOV UR8, UR4 ;  /* 0x0000000400087c82 */ /* 0x000fe20008000000 */
[----:B------:R-:W-:Y:S01]  /*2200*/  UMOV UR9, UR5 ;  /* 0x0000000500097c82 */ /* 0x000fe20008000000 */
[----:B------:R-:W-:Y:S01]  /*2210*/  UMOV UR11, 0x40000040 ;  /* 0x40000040000b7882 */ /* 0x000fe20000000000 */
[----:B------:R-:W-:Y:S02]  /*2220*/  WARPGROUP.DEPBAR.LE gsb0, 0x0 ;  /* 0x00008000000079c5 */ /* 0x000fe40000010000 */
[----:B------:R-:W-:-:S15]  /*2230*/  WARPGROUP.ARRIVE ;  /* 0x00000000000079c5 */ /* 0x000fde0000000000 */
[----:B------:R-:W-:-:S06]  /*2240*/  NOP ;  /* 0x0000000000007918 */ /* 0x000fcc0000000000 */
[----:B------:R-:W-:Y:S01]  /*2250*/  HGMMA.64x256x16.F32 R24, gdesc[UR8], R24, gsb0 ;  /* 0x03e00000081879f0 */ /* 0x000fe20008000818 */
[----:B------:R-:W-:Y:S02]  /*2260*/  UIADD3 UR8, UR6, 0x806, URZ ;  /* 0x0000080606087890 */ /* 0x000fe4000fffe03f */
[----:B------:R-:W-:Y:S01]  /*2270*/  UIADD3 UR10, UR57, 0x2006, URZ ;  /* 0x00002006390a7890 */ /* 0x000fe2000fffe03f */
[----:B------:R-:W-:Y:S01]  /*2280*/  UMOV UR9, 0x40000040 ;  /* 0x4000004000097882 */ /* 0x000fe20000000000 */
[----:B------:R-:W-:Y:S01]  /*2290*/  UMOV UR11, 0x40000040 ;  /* 0x40000040000b7882 */ /* 0x000fe20000000000 */
[----:B------:R-:W-:Y:S01]  /*22a0*/  UMOV UR57, 0x40000040 ;  /* 0x4000004000397882 */ /* 0x000fe20000000000 */
[----:B------:R-:W-:Y:S02]  /*22b0*/  WARPGROUP.DEPBAR.LE gsb0, 0x0 ;  /* 0x00008000000079c5 */ /* 0x000fe40000010000 */
[----:B------:R-:W-:-:S15]  /*22c0*/  WARPGROUP.ARRIVE ;  /* 0x00000000000079c5 */ /* 0x000fde0000000000 */
[----:B------:R-:W-:-:S04]  /*22d0*/  NOP ;  /* 0x0000000000007918 */ /* 0x000fc80000000000 */
[----:B------:R-:W-:Y:S01]  /*22e0*/  HGMMA.64x256x16.F32 R24, gdesc[UR8], R24, gsb0 ;  /* 0x03e00000081879f0 */ /* 0x000fe20008000818 */
[----:B------:R-:W-:-:S13]  /*22f0*/  R2UR UR11, R4 ;  /* 0x00000000040b72ca */ /* 0x000fda00000e0000 */
[----:B------:R-:W-:-:S06]  /*2300*/  ULOP3.LUT UR6, UR11, 0x8, URZ, 0xc, !UPT ;  /* 0x000000080b067892 */ /* 0x000fcc000f8e0c3f */
[----:B-1----:R-:W-:Y:S01]  /*2310*/  MOV R0, UR6 ;  /* 0x0000000600007c02 */ /* 0x002fe20008000f00 */
[----:B------:R-:W-:Y:S01]  /*2320*/  ULDC UR6, c[0x0][0x604] ;  /* 0x0001810000067ab9 */ /* 0x000fe20000000800 */
[----:B------:R-:W-:Y:S02]  /*2330*/  WARPGROUP.DEPBAR.LE gsb0, 0x0 ;  /* 0x00008000000079c5 */ /* 0x000fe40000010000 */
[----:B------:R-:W-:-:S06]  /*2340*/  WARPGROUP.ARRIVE ;  /* 0x00000000000079c5 */ /* 0x000fcc0000000000 */
[----:B------:R-:W-:Y:S03]  /*2350*/  HGMMA.64x256x16.F32 R24, gdesc[UR12], R24, gsb0 ;  /* 0x03e000000c1879f0 */ /* 0x000fe60008000818 */
[----:B------:R-:W-:Y:S02]  /*2360*/  WARPGROUP.DEPBAR.LE gsb0, 0x0 ;  /* 0x00008000000079c5 */ /* 0x000fe40000010000 */
[----:B------:R-:W-:-:S15]  /*2370*/  WARPGROUP.ARRIVE ;  /* 0x00000000000079c5 */ /* 0x000fde0000000000 */
[----:B------:R-:W-:-:S08]  /*2380*/  NOP ;  /* 0x0000000000007918 */ /* 0x000fd00000000000 */
        /* <DEDUP_REMOVED lines=42> */
[----:B------:R-:W-:Y:S01]  /*2630*/  FMNMX R3, R24, R25, !PT ;  /* 0x0000001918037209 */ /* 0x000fe20007800000 */
[----:B------:R1:W-:Y:S01]  /*2640*/  SYNCS.ARRIVE.TRANS64.A1T0 RZ, [R0+UR61], RZ ;  /* 0x000000ff00ff79a7 */ /* 0x0003e2000810003d */
[----:B------:R-:W-:Y:S02]  /*2650*/  FMNMX R5, R26, R27, !PT ;  /* 0x0000001b1a057209 */ /* 0x000fe40007800000 */
[----:B-1----:R-:W-:-:S04]  /*2660*/  FMNMX R0, R28, R3, !PT ;  /* 0x000000031c007209 */ /* 0x002fc80007800000 */
[----:B------:R-:W-:-:S04]  /*2670*/  FMNMX R3, R29, R0, !PT ;  /* 0x000000001d037209 */ /* 0x000fc80007800000 */
        /* <DEDUP_REMOVED lines=59> */
[----:B------:R-:W-:Y:S02]  /*2a30*/  FMNMX R4, R149, R0, !PT ;  /* 0x0000000095047209 */ /* 0x000fe40007800000 */
[----:B------:R-:W-:-:S03]  /*2a40*/  FMNMX R0, R30, R5, !PT ;  /* 0x000000051e007209 */ /* 0x000fc60007800000 */
[----:B------:R-:W1:Y:S01]  /*2a50*/  SHFL.BFLY PT, R3, R4, 0x1, 0x1f ;  /* 0x0c201f0004037f89 */ /* 0x000e6200000e0000 */
[----:B------:R-:W-:-:S04]  /*2a60*/  FMNMX R5, R31, R0, !PT ;  /* 0x000000001f057209 */ /* 0x000fc80007800000 */
[----:B------:R-:W-:-:S04]  /*2a70*/  FMNMX R0, R34, R5, !PT ;  /* 0x0000000522007209 */ /* 0x000fc80007800000 */
[----:B------:R-:W-:-:S04]  /*2a80*/  FMNMX R5, R35, R0, !PT ;  /* 0x0000000023057209 */ /* 0x000fc80007800000 */
[----:B------:R-:W-:-:S04]  /*2a90*/  FMNMX R0, R38, R5, !PT ;  /* 0x0000000526007209 */ /* 0x000fc80007800000 */
[----:B------:R-:W-:-:S04]  /*2aa0*/  FMNMX R5, R39, R0, !PT ;  /* 0x0000000027057209 */ /* 0x000fc80007800000 */
[----:B------:R-:W-:Y:S02]  /*2ab0*/  FMNMX R0, R42, R5, !PT ;  /* 0x000000052a007209 */ /* 0x000fe40007800000 */
[----:B-1----:R-:W-:Y:S02]  /*2ac0*/  FMNMX R6, R4, R3, !PT ;  /* 0x0000000304067209 */ /* 0x002fe40007800000 */
        /* <DEDUP_REMOVED lines=9> */
[----:B------:R-:W-:Y:S02]  /*2b60*/  FMNMX R0, R58, R5, !PT ;  /* 0x000000053a007209 */ /* 0x000fe40007800000 */
[----:B------:R-:W-:Y:S02]  /*2b70*/  FSETP.NEU.AND P1, PT, R171, -INF , PT ;  /* 0xff800000ab00780b */ /* 0x000fe40003f2d000 */
[----:B------:R-:W-:Y:S02]  /*2b80*/  FMNMX R5, R59, R0, !PT ;  /* 0x000000003b057209 */ /* 0x000fe40007800000 */
[----:B------:R-:W-:-:S02]  /*2b90*/  FSEL R3, R171, RZ, P1 ;  /* 0x000000ffab037208 */ /* 0x000fc40000800000 */
[----:B------:R-:W-:-:S03]  /*2ba0*/  FMNMX R0, R62, R5, !PT ;  /* 0x000000053e007209 */ /* 0x000fc60007800000 */
[----:B------:R-:W-:Y:S01]  /*2bb0*/  FMUL R3, R3, UR6 ;  /* 0x0000000603037c20 */ /* 0x000fe20008400000 */
[----:B------:R-:W-:Y:S01]  /*2bc0*/  FMNMX R5, R63, R0, !PT ;  /* 0x000000003f057209 */ /* 0x000fe20007800000 */
[----:B------:R-:W-:-:S03]  /*2bd0*/  ULDC UR6, c[0x0][0x604] ;  /* 0x0001810000067ab9 */ /* 0x000fc60000000800 */
        /* <DEDUP_REMOVED lines=43> */
[----:B------:R-:W-:-:S05]  /*2e90*/  FMNMX R4, R151, R0, !PT ;  /* 0x0000000097047209 */ /* 0x000fca0007800000 */
[----:B------:R-:W1:Y:S02]  /*2ea0*/  SHFL.BFLY PT, R5, R4, 0x1, 0x1f ;  /* 0x0c201f0004057f89 */ /* 0x000e6400000e0000 */
[----:B-1----:R-:W-:-:S05]  /*2eb0*/  FMNMX R5, R4, R5, !PT ;  /* 0x0000000504057209 */ /* 0x002fca0007800000 */
[----:B------:R-:W1:Y:S02]  /*2ec0*/  SHFL.BFLY PT, R0, R5, 0x2, 0x1f ;  /* 0x0c401f0005007f89 */ /* 0x000e6400000e0000 */
[----:B-1----:R-:W-:-:S04]  /*2ed0*/  FMNMX R169, R5, R0, !PT ;  /* 0x0000000005a97209 */ /* 0x002fc80007800000 */
[----:B------:R-:W-:-:S04]  /*2ee0*/  FSETP.NEU.AND P1, PT, R169, -INF , PT ;  /* 0xff800000a900780b */ /* 0x000fc80003f2d000 */
[----:B------:R-:W-:-:S05]  /*2ef0*/  FSEL R0, R169, RZ, P1 ;  /* 0x000000ffa9007208 */ /* 0x000fca0000800000 */
[----:B------:R-:W-:Y:S01]  /*2f00*/  FMUL R0, R0, UR6 ;  /* 0x0000000600007c20 */ /* 0x000fe20008400000 */
[----:B------:R-:W-:Y:S02]  /*2f10*/  ULDC UR6, c[0x0][0x604] ;  /* 0x0001810000067ab9 */ /* 0x000fe40000000800 */
[--C-:B------:R-:W-:Y:S01]  /*2f20*/  FFMA R24, R24, UR6, -R3.reuse ;  /* 0x0000000618187c23 */ /* 0x100fe20008000803 */
[----:B------:R-:W-:Y:S02]  /*2f30*/  ULDC UR6, c[0x0][0x604] ;  /* 0x0001810000067ab9 */ /* 0x000fe40000000800 */
[--C-:B------:R-:W-:Y:S01]  /*2f40*/  FFMA R25, R25, UR6, -R3.reuse ;  /* 0x0000000619197c23 */ /* 0x100fe20008000803 */
[----:B------:R-:W-:Y:S01]  /*2f50*/  ULDC UR6, c[0x0][0x604] ;  /* 0x0001810000067ab9 */ /* 0x000fe20000000800 */
[----:B------:R-:W-:Y:S01]  /*2f60*/  FSETP.GEU.AND P6, PT, R24, -126, PT ;  /* 0xc2fc00001800780b */ /* 0x000fe20003fce000 */
        /* <DEDUP_REMOVED lines=14> */
[----:B------:R-:W-:Y:S01]  /*3050*/  @!P6 FMUL R24, R24, 0.5 ;  /* 0x3f0000001818e820 */ /* 0x000fe20000400000 */
        /* <DEDUP_REMOVED lines=8> */
[----:B------:R-:W-:Y:S01]  /*30e0*/  @!P3 FMUL R29, R29, 0.5 ;  /* 0x3f0000001d1db820 */ /* 0x000fe20000400000 */
[--C-:B------:R-:W-:Y:S01]  /*30f0*/  FFMA R44, R44, UR6, -R3.reuse ;  /* 0x000000062c2c7c23 */ /* 0x100fe20008000803 */
[----:B------:R-:W-:Y:S01]  /*3100*/  ULDC UR6, c[0x0][0x604] ;  /* 0x0001810000067ab9 */ /* 0x000fe20000000800 */
[----:B------:R-:W1:Y:S01]  /*3110*/  MUFU.EX2 R28, R28 ;  /* 0x0000001c001c7308 */ /* 0x000e620000000800 */
        /* <DEDUP_REMOVED lines=8> */
[----:B------:R-:W2:Y:S01]  /*31a0*/  MUFU.EX2 R29, R29 ;  /* 0x0000001d001d7308 */ /* 0x000ea20000000800 */
[--C-:B------:R-:W-:Y:S01]  /*31b0*/  FFMA R52, R52, UR6, -R3.reuse ;  /* 0x0000000634347c23 */ /* 0x100fe20008000803 */
[----:B------:R-:W-:Y:S01]  /*31c0*/  ULDC UR6, c[0x0][0x604] ;  /* 0x0001810000067ab9 */ /* 0x000fe20000000800 */
[----:B------:R-:W-:Y:S01]  /*31d0*/  @!P1 FMUL R25, R25, 0.5 ;  /* 0x3f00000019199820 */ /* 0x000fe20000400000 */
[----:B------:R-:W-:Y:S01]  /*31e0*/  FFMA R53, R53, UR6, -R3 ;  /* 0x0000000635357c23 */ /* 0x000fe20008000803 */
[----:B------:R-:W-:-:S02]  /*31f0*/  ULDC UR6, c[0x0][0x604] ;  /* 0x0001810000067ab9 */ /* 0x000fc40000000800 */
[--C-:B------:R-:W-:Y:S01]  /*3200*/  FFMA R56, R56, UR6, -R3.reuse ;  /* 0x0000000638387c23 */ /* 0x100fe20008000803 */
[----:B------:R-:W-:Y:S01]  /*3210*/  ULDC UR6, c[0x0][0x604] ;  /* 0x0001810000067ab9 */ /* 0x000fe20000000800 */
[----:B------:R-:W3:Y:S01]  /*3220*/  MUFU.EX2 R33, R33 ;  /* 0x0000002100217308 */ /* 0x000ee20000000800 */
[--C-:B------:R-:W-:Y:S01]  /*3230*/  FFMA R57, R57, UR6, -R3.reuse ;  /* 0x0000000639397c23 */ /* 0x100fe20008000803 */
[----:B------:R-:W-:Y:S01]  /*3240*/  ULDC UR6, c[0x0][0x604] ;  /* 0x0001810000067ab9 */ /* 0x000fe20000000800 */
[----:B-1----:R-:W-:Y:S01]  /*3250*/  @!P2 FMUL R28, R28, R28 ;  /* 0x0000001c1c1ca220 */ /* 0x002fe20000400000 */
[--C-:B------:R-:W-:Y:S01]  /*3260*/  FFMA R60, R60, UR6, -R3.reuse ;  /* 0x000000063c3c7c23 */ /* 0x100fe20008000803 */
[----:B------:R-:W-:Y:S01]  /*3270*/  ULDC UR6, c[0x0][0x604] ;  /* 0x0001810000067ab9 */ /* 0x000fe20000000800 */
[----:B------:R-:W-:Y:S01]  /*3280*/  FSETP.GEU.AND P2, PT, R40, -126, PT ;  /* 0xc2fc00002800780b */ /* 0x000fe20003f4e000 */
[--C-:B------:R-:W-:Y:S01]  /*3290*/  FFMA R61, R61, UR6, -R3.reuse ;  /* 0x000000063d3d7c23 */ /* 0x100fe20008000803 */
[----:B------:R-:W-:Y:S01]  /*32a0*/  ULDC UR6, c[0x0][0x604] ;  /* 0x0001810000067ab9 */ /* 0x000fe20000000800 */
[----:B--2---:R-:W-:Y:S01]  /*32b0*/  @!P3 FMUL R29, R29, R29 ;  /* 0x0000001d1d1db220 */ /* 0x004fe20000400000 */
[--C-:B------:R-:W-:Y:S01]  /*32c0*/  FFMA R64, R64, UR6, -R3.reuse ;  /* 0x0000000640407c23 */ /* 0x100fe20008000803 */
[----:B------:R-:W-:Y:S01]  /*32d0*/  ULDC UR6, c[0x0][0x604] ;  /* 0x0001810000067ab9 */ /* 0x000fe20000000800 */
[----:B------:R-:W-:Y:S01]  /*32e0*/  FSETP.GEU.AND P3, PT, R41, -126, PT ;  /* 0xc2fc00002900780b */ /* 0x000fe20003f6e000 */
[--C-:B------:R-:W-:Y:S01]  /*32f0*/  FFMA R65, R65, UR6, -R3.reuse ;  /* 0x0000000641417c23 */ /* 0x100fe20008000803 */
[----:B------:R-:W-:Y:S01]  /*3300*/  ULDC UR6, c[0x0][0x604] ;  /* 0x0001810000067ab9 */ /* 0x000fe20000000800 */
[----:B------:R-:W1:Y:S01]  /*3310*/  MUFU.EX2 R32, R32 ;  /* 0x0000002000207308 */ /* 0x000e620000000800 */
[--C-:B------:R-:W-:Y:S01]  /*3320*/  FFMA R68, R68, UR6, -R3.reuse ;  /* 0x0000000644447c23 */ /* 0x100fe20008000803 */
[----:B------:R-:W-:Y:S01]  /*3330*/  ULDC UR6, c[0x0][0x604] ;  /* 0x0001810000067ab9 */ /* 0x000fe20000000800 */
[----:B---3--:R-:W-:Y:S01]  /*3340*/  @!P5 FMUL R33, R33, R33 ;  /* 0x000000212121d220 */ /* 0x008fe20000400000 */
        /* <DEDUP_REMOVED lines=14> */
[----:B-1----:R-:W-:Y:S01]  /*3430*/  @!P4 FMUL R32, R32, R32 ;  /* 0x000000202020c220 */ /* 0x002fe20000400000 */
        /* <DEDUP_REMOVED lines=8> */
[----:B------:R-:W-:Y:S01]  /*34c0*/  FSETP.GEU.AND P4, PT, R44, -126, PT ;  /* 0xc2fc00002c00780b */ /* 0x000fe20003f8e000 */
[----:B------:R-:W-:Y:S01]  /*34d0*/  FFMA R85, R85, UR6, -R3 ;  /* 0x0000000655557c23 */ /* 0x000fe20008000803 */
[----:B------:R-:W-:-:S02]  /*34e0*/  ULDC UR6, c[0x0][0x604] ;  /* 0x0001810000067ab9 */ /* 0x000fc40000000800 */
[--C-:B------:R-:W-:Y:S01]  /*34f0*/  FFMA R88, R88, UR6, -R3.reuse ;  /* 0x0000000658587c23 */ /* 0x100fe20008000803 */
[----:B------:R-:W-:Y:S01]  /*3500*/  ULDC UR6, c[0x0][0x604] ;  /* 0x0001810000067ab9 */ /* 0x000fe20000000800 */
[----:B------:R-:W3:Y:S01]  /*3510*/  MUFU.EX2 R45, R45 ;  /* 0x0000002d002d7308 */ /* 0x000ee20000000800 */
        /* <DEDUP_REMOVED lines=89> */
[----:B------:R-:W-:Y:S01]  /*3ab0*/  FFMA R149, R149, UR6, -R3 ;  /* 0x0000000695957c23 */ /* 0x000fe20008000803 */
[----:B-1----:R-:W-:Y:S01]  /*3ac0*/  @!P4 FMUL R44, R44, R44 ;  /* 0x0000002c2c2cc220 */ /* 0x002fe20000400000 */
[----:B------:R-:W-:Y:S01]  /*3ad0*/  FSETP.GEU.AND P4, PT, R56, -126, PT ;  /* 0xc2fc00003800780b */ /* 0x000fe20003f8e000 */
[----:B------:R-:W-:Y:S02]  /*3ae0*/  ULDC UR6, c[0x0][0x604] ;  /* 0x0001810000067ab9 */ /* 0x000fe40000000800 */
[--C-:B------:R-:W-:Y:S01]  /*3af0*/  FFMA R26, R26, UR6, -R0.reuse ;  /* 0x000000061a1a7c23 */ /* 0x100fe20008000800 */
[----:B------:R-:W-:Y:S01]  /*3b00*/  ULDC UR6, c[0x0][0x604] ;  /* 0x0001810000067ab9 */ /* 0x000fe20000000800 */
[----:B------:R-:W1:Y:S01]  /*3b10*/  MUFU.EX2 R3, R24 ;  /* 0x0000001800037308 */ /* 0x000e620000000800 */
[----:B--2---:R-:W-:Y:S01]  /*3b20*/  @!P3 FMUL R65, R65, R65 ;  /* 0x000000414141b220 */ /* 0x004fe20000400000 */
[----:B------:R-:W-:Y:S01]  /*3b30*/  FSETP.GEU.AND P3, PT, R77, -126, PT ;  /* 0xc2fc00004d00780b */ /* 0x000fe20003f6e000 */
[----:B------:R-:W-:Y:S01]  /*3b40*/  FFMA R27, R27, UR6, -R0 ;  /* 0x000000061b1b7c23 */ /* 0x000fe20008000800 */
[----:B------:R-:W-:-:S02]  /*3b50*/  ULDC UR6, c[0x0][0x604] ;  /* 0x0001810000067ab9 */ /* 0x000fc40000000800 */
[--C-:B------:R-:W-:Y:S01]  /*3b60*/  FFMA R30, R30, UR6, -R0.reuse ;  /* 0x000000061e1e7c23 */ /* 0x100fe20008000800 */
[----:B------:R-:W-:Y:S01]  /*3b70*/  ULDC UR6, c[0x0][0x604] ;  /* 0x0001810000067ab9 */ /* 0x000fe20000000800 */
[----:B------:R-:W2:Y:S01]  /*3b80*/  MUFU.EX2 R64, R64 ;  /* 0x0000004000407308 */ /* 0x000ea20000000800 */
[----:B---3--:R-:W-:Y:S01]  /*3b90*/  @!P1 FMUL R37, R37, R37 ;  /* 0x0000002525259220 */ /* 0x008fe20000400000 */
[----:B------:R-:W-:Y:S01]  /*3ba0*/  FSETP.GEU.AND P1, PT, R49, -126, PT ;  /* 0xc2fc00003100780b */ /* 0x000fe20003f2e000 */
[----:B------:R-:W-:Y:S01]  /*3bb0*/  @!P4 FMUL R56, R56, 0.5 ;  /* 0x3f0000003838c820 */ /* 0x000fe20000400000 */
[--C-:B------:R-:W-:Y:S01]  /*3bc0*/  FFMA R31, R31, UR6, -R0.reuse ;  /* 0x000000061f1f7c23 */ /* 0x100fe20008000800 */
[----:B------:R-:W-:Y:S02]  /*3bd0*/  ULDC UR6, c[0x0][0x604] ;  /* 0x0001810000067ab9 */ /* 0x000fe40000000800 */
[----:B------:R-:W-:Y:S01]  /*3be0*/  @!P3 FMUL R77, R77, 0.5 ;  /* 0x3f0000004d4db820 */ /* 0x000fe20000400000 */
[----:B------:R-:W3:Y:S01]  /*3bf0*/  MUFU.EX2 R6, R69 ;  /* 0x0000004500067308 */ /* 0x000ee20000000800 */
[----:B-1----:R-:W-:Y:S01]  /*3c00*/  @!P6 FMUL R3, R3, R3 ;  /* 0x000000030303e220 */ /* 0x002fe20000400000 */
[----:B------:R-:W-:Y:S01]  /*3c10*/  FSETP.GEU.AND P6, PT, R36, -126, PT ;  /* 0xc2fc00002400780b */ /* 0x000fe20003fce000 */
[----:B------:R-:W-:Y:S01]  /*3c20*/  FFMA R34, R34, UR6, -R0 ;  /* 0x0000000622227c23 */ /* 0x000fe20008000800 */
[----:B------:R-:W-:-:S02]  /*3c30*/  ULDC UR6, c[0x0][0x604] ;  /* 0x0001810000067ab9 */ /* 0x000fc40000000800 */
[--C-:B------:R-:W-:Y:S01]  /*3c40*/  FFMA R35, R35, UR6, -R0.reuse ;  /* 0x0000000623237c23 */ /* 0x100fe20008000800 */
[----:B------:R-:W-:Y:S01]  /*3c50*/  @!P1 FMUL R49, R49, 0.5 ;  /* 0x3f00000031319820 */ /* 0x000fe20000400000 */
[----:B------:R-:W1:Y:S01]  /*3c60*/  MUFU.EX2 R56, R56 ;  /* 0x0000003800387308 */ /* 0x000e620000000800 */
[----:B--2---:R-:W-:Y:S01]  /*3c70*/  @!P2 FMUL R64, R64, R64 ;  /* 0x000000404040a220 */ /* 0x004fe20000400000 */
[----:B------:R-:W-:Y:S01]  /*3c80*/  FSETP.GEU.AND P2, PT, R76, -126, PT ;  /* 0xc2fc00004c00780b */ /* 0x000fe20003f4e000 */
[----:B------:R-:W-:Y:S02]  /*3c90*/  ULDC UR6, c[0x0][0x604] ;  /* 0x0001810000067ab9 */ /* 0x000fe40000000800 */
[--C-:B------:R-:W-:Y:S01]  /*3ca0*/  FFMA R38, R38, UR6, -R0.reuse ;  /* 0x0000000626267c23 */ /* 0x100fe20008000800 */
[----:B------:R-:W-:Y:S01]  /*3cb0*/  ULDC UR6, c[0x0][0x604] ;  /* 0x0001810000067ab9 */ /* 0x000fe20000000800 */
[----:B------:R-:W-:Y:S01]  /*3cc0*/  @!P6 FMUL R36, R36, 0.5 ;  /* 0x3f0000002424e820 */ /* 0x000fe20000400000 */
[----:B------:R-:W2:Y:S01]  /*3cd0*/  MUFU.EX2 R10, R77 ;  /* 0x0000004d000a7308 */ /* 0x000ea20000000800 */
[----:B---3--:R-:W-:Y:S01]  /*3ce0*/  @!P5 FMUL R6, R6, R6 ;  /* 0x000000060606d220 */ /* 0x008fe20000400000 */
[----:B------:R-:W-:Y:S01]  /*3cf0*/  FSETP.GEU.AND P5, PT, R81, -126, PT ;  /* 0xc2fc00005100780b */ /* 0x000fe20003fae000 */
[----:B------:R-:W-:Y:S01]  /*3d00*/  FFMA R39, R39, UR6, -R0 ;  /* 0x0000000627277c23 */ /* 0x000fe20008000800 */
[----:B------:R-:W-:-:S02]  /*3d10*/  ULDC UR6, c[0x0][0x604] ;  /* 0x0001810000067ab9 */ /* 0x000fc40000000800 */
[--C-:B------:R-:W-:Y:S01]  /*3d20*/  FFMA R42, R42, UR6, -R0.reuse ;  /* 0x000000062a2a7c23 */ /* 0x100fe20008000800 */
[----:B------:R-:W-:Y:S01]  /*3d30*/  @!P2 FMUL R76, R76, 0.5 ;  /* 0x3f0000004c4ca820 */ /* 0x000fe20000400000 */
[----:B------:R-:W3:Y:S01]  /*3d40*/  MUFU.EX2 R36, R36 ;  /* 0x0000002400247308 */ /* 0x000ee20000000800 */
[----:B-1----:R-:W-:Y:S01]  /*3d50*/  @!P4 FMUL R56, R56, R56 ;  /* 0x000000383838c220 */ /* 0x002fe20000400000 */
[----:B------:R-:W-:Y:S01]  /*3d60*/  FSETP.GEU.AND P4, PT, R68, -126, PT ;  /* 0xc2fc00004400780b */ /* 0x000fe20003f8e000 */
[----:B------:R-:W-:Y:S02]  /*3d70*/  ULDC UR6, c[0x0][0x604] ;  /* 0x0001810000067ab9 */ /* 0x000fe40000000800 */
[--C-:B------:R-:W-:Y:S01]  /*3d80*/  FFMA R43, R43, UR6, -R0.reuse ;  /* 0x000000062b2b7c23 */ /* 0x100fe20008000800 */
[----:B------:R-:W-:Y:S01]  /*3d90*/  ULDC UR6, c[0x0][0x604] ;  /* 0x0001810000067ab9 */ /* 0x000fe20000000800 */
[----:B------:R-:W-:Y:S01]  /*3da0*/  @!P5 FMUL R81, R81, 0.5 ;  /* 0x3f0000005151d820 */ /* 0x000fe20000400000 */
[----:B------:R-:W1:Y:S01]  /*3db0*/  MUFU.EX2 R9, R76 ;  /* 0x0000004c00097308 */ /* 0x000e620000000800 */
[----:B--2---:R-:W-:Y:S01]  /*3dc0*/  @!P3 FMUL R10, R10, R10 ;  /* 0x0000000a0a0ab220 */ /* 0x004fe20000400000 */
[----:B------:R-:W-:Y:S01]  /*3dd0*/  FSETP.GEU.AND P3, PT, R89, -126, PT ;  /* 0xc2fc00005900780b */ /* 0x000fe20003f6e000 */
[----:B------:R-:W-:Y:S01]  /*3de0*/  FFMA R46, R46, UR6, -R0 ;  /* 0x000000062e2e7c23 */ /* 0x000fe20008000800 */
[----:B------:R-:W-:-:S02]  /*3df0*/  ULDC UR6, c[0x0][0x604] ;  /* 0x0001810000067ab9 */ /* 0x000fc40000000800 */
[--C-:B------:R-:W-:Y:S01]  /*3e00*/  FFMA R47, R47, UR6, -R0.reuse ;  /* 0x000000062f2f7c23 */ /* 0x100fe20008000800 */
[----:B------:R-:W-:Y:S01]  /*3e10*/  @!P4 FMUL R68, R68, 0.5 ;  /* 0x3f0000004444c820 */ /* 0x000fe20000400000 */
[----:B------:R-:W2:Y:S01]  /*3e20*/  MUFU.EX2 R49, R49 ;  /* 0x0000003100317308 */ /* 0x000ea20000000800 */
[----:B---3--:R-:W-:Y:S01]  /*3e30*/  @!P6 FMUL R36, R36, R36 ;  /* 0x000000242424e220 */ /* 0x008fe20000400000 */
[----:B------:R-:W-:Y:S01]  /*3e40*/  FSETP.GEU.AND P6, PT, R48, -126, PT ;  /* 0xc2fc00003000780b */ /* 0x000fe20003fce000 */
[----:B------:R-:W-:Y:S02]  /*3e50*/  ULDC UR6, c[0x0][0x604] ;  /* 0x0001810000067ab9 */ /* 0x000fe40000000800 */
[--C-:B------:R-:W-:Y:S01]  /*3e60*/  FFMA R50, R50, UR6, -R0.reuse ;  /* 0x0000000632327c23 */ /* 0x100fe20008000800 */
[----:B------:R-:W-:Y:S01]  /*3e70*/  ULDC UR6, c[0x0][0x604] ;  /* 0x0001810000067ab9 */ /* 0x000fe20000000800 */
        /* <DEDUP_REMOVED lines=120> */
[----:B------:R2:W4:Y:S01]  /*4600*/  MUFU.EX2 R13, R84 ;  /* 0x00000054000d7308 */ /* 0x0005220000000800 */
        /* <DEDUP_REMOVED lines=9> */
[--C-:B------:R-:W-:Y:S01]  /*46a0*/  FFMA R106, R106, UR6, -R0.reuse ;  /* 0x000000066a6a7c23 */ /* 0x100fe20008000800 */
[----:B------:R-:W-:Y:S01]  /*46b0*/  ULDC UR6, c[0x0][0x604] ;  /* 0x0001810000067ab9 */ /* 0x000fe20000000800 */
[----:B--2---:R-:W-:Y:S01]  /*46c0*/  F2FP.F16.F32.PACK_AB R84, R4, R3 ;  /* 0x000000030454723e */ /* 0x004fe200000000ff */
[----:B------:R-:W-:Y:S01]  /*46d0*/  FFMA R107, R107, UR6, -R0 ;  /* 0x000000066b6b7c23 */ /* 0x000fe20008000800 */
[----:B------:R-:W-:Y:S01]  /*46e0*/  @!P3 FMUL R125, R125, 0.5 ;  /* 0x3f0000007d7db820 */ /* 0x000fe20000400000 */
[----:B------:R-:W1:Y:S01]  /*46f0*/  MUFU.EX2 R21, R104 ;  /* 0x0000006800157308 */ /* 0x000e620000000800 */
[----:B----4-:R-:W-:Y:S01]  /*4700*/  @!P6 FMUL R13, R13, R13 ;  /* 0x0000000d0d0de220 */ /* 0x010fe20000400000 */
[----:B------:R-:W-:Y:S01]  /*4710*/  FSETP.GEU.AND P6, PT, R96, -126, PT ;  /* 0xc2fc00006000780b */ /* 0x000fe20003fce000 */
[----:B------:R-:W-:-:S02]  /*4720*/  ULDC UR6, c[0x0][0x604] ;  /* 0x0001810000067ab9 */ /* 0x000fc40000000800 */
[--C-:B------:R-:W-:Y:S01]  /*4730*/  FFMA R110, R110, UR6, -R0.reuse ;  /* 0x000000066e6e7c23 */ /* 0x100fe20008000800 */
[----:B------:R-:W-:Y:S01]  /*4740*/  ULDC UR6, c[0x0][0x604] ;  /* 0x0001810000067ab9 */ /* 0x000fe20000000800 */
[----:B------:R-:W-:Y:S01]  /*4750*/  @!P2 FMUL R124, R124, 0.5 ;  /* 0x3f0000007c7ca820 */ /* 0x000fe20000400000 */
[----:B------:R-:W2:Y:S01]  /*4760*/  MUFU.EX2 R104, R125 ;  /* 0x0000007d00687308 */ /* 0x000ea20000000800 */
[----:B---3--:R-:W-:Y:S01]  /*4770*/  @!P1 FMUL R14, R14, R14 ;  /* 0x0000000e0e0e9220 */ /* 0x008fe20000400000 */
[----:B------:R-:W-:Y:S01]  /*4780*/  FSETP.GEU.AND P1, PT, R97, -126, PT ;  /* 0xc2fc00006100780b */ /* 0x000fe20003f2e000 */
[--C-:B------:R-:W-:Y:S01]  /*4790*/  FFMA R111, R111, UR6, -R0.reuse ;  /* 0x000000066f6f7c23 */ /* 0x100fe20008000800 */
[----:B------:R-:W-:Y:S02]  /*47a0*/  ULDC UR6, c[0x0][0x604] ;  /* 0x0001810000067ab9 */ /* 0x000fe40000000800 */
[----:B------:R-:W-:Y:S01]  /*47b0*/  FFMA R114, R114, UR6, -R0 ;  /* 0x0000000672727c23 */ /* 0x000fe20008000800 */
[----:B------:R-:W-:Y:S01]  /*47c0*/  @!P6 FMUL R96, R96, 0.5 ;  /* 0x3f0000006060e820 */ /* 0x000fe20000400000 */
[----:B------:R-:W3:Y:S01]  /*47d0*/  MUFU.EX2 R77, R124 ;  /* 0x0000007c004d7308 */ /* 0x000ee20000000800 */
[----:B-1----:R-:W-:Y:S01]  /*47e0*/  @!P4 FMUL R21, R21, R21 ;  /* 0x000000151515c220 */ /* 0x002fe20000400000 */
[----:B------:R-:W-:Y:S01]  /*47f0*/  FSETP.GEU.AND P4, PT, R116, -126, PT ;  /* 0xc2fc00007400780b */ /* 0x000fe20003f8e000 */
[----:B------:R-:W-:-:S02]  /*4800*/  ULDC UR6, c[0x0][0x604] ;  /* 0x0001810000067ab9 */ /* 0x000fc40000000800 */
[--C-:B------:R-:W-:Y:S01]  /*4810*/  FFMA R115, R115, UR6, -R0.reuse ;  /* 0x0000000673737c23 */ /* 0x100fe20008000800 */
[----:B------:R-:W-:Y:S01]  /*4820*/  ULDC UR6, c[0x0][0x604] ;  /* 0x0001810000067ab9 */ /* 0x000fe20000000800 */
[----:B------:R-:W-:Y:S01]  /*4830*/  @!P1 FMUL R97, R97, 0.5 ;  /* 0x3f00000061619820 */ /* 0x000fe20000400000 */
[----:B------:R-:W1:Y:S01]  /*4840*/  MUFU.EX2 R17, R96 ;  /* 0x0000006000117308 */ /* 0x000e620000000800 */
[----:B--2---:R-:W-:Y:S01]  /*4850*/  @!P3 FMUL R104, R104, R104 ;  /* 0x000000686868b220 */ /* 0x004fe20000400000 */
[----:B------:R-:W-:Y:S01]  /*4860*/  FSETP.GEU.AND P3, PT, R137, -126, PT ;  /* 0xc2fc00008900780b */ /* 0x000fe20003f6e000 */
[--C-:B------:R-:W-:Y:S01]  /*4870*/  FFMA R118, R118, UR6, -R0.reuse ;  /* 0x0000000676767c23 */ /* 0x100fe20008000800 */
[----:B------:R-:W-:Y:S02]  /*4880*/  ULDC UR6, c[0x0][0x604] ;  /* 0x0001810000067ab9 */ /* 0x000fe40000000800 */
[----:B------:R-:W-:Y:S01]  /*4890*/  FFMA R119, R119, UR6, -R0 ;  /* 0x0000000677777c23 */ /* 0x000fe20008000800 */
[----:B------:R-:W-:Y:S01]  /*48a0*/  @!P4 FMUL R116, R116, 0.5 ;  /* 0x3f0000007474c820 */ /* 0x000fe20000400000 */
[----:B------:R-:W2:Y:S01]  /*48b0*/  MUFU.EX2 R96, R117 ;  /* 0x0000007500607308 */ /* 0x000ea20000000800 */
[----:B---3--:R-:W-:Y:S01]  /*48c0*/  @!P2 FMUL R77, R77, R77 ;  /* 0x0000004d4d4da220 */ /* 0x008fe20000400000 */
[----:B------:R-:W-:Y:S01]  /*48d0*/  FSETP.GEU.AND P2, PT, R136, -126, PT ;  /* 0xc2fc00008800780b */ /* 0x000fe20003f4e000 */
[----:B------:R-:W-:-:S02]  /*48e0*/  ULDC UR6, c[0x0][0x604] ;  /* 0x0001810000067ab9 */ /* 0x000fc40000000800 */
[--C-:B------:R-:W-:Y:S01]  /*48f0*/  FFMA R122, R122, UR6, -R0.reuse ;  /* 0x000000067a7a7c23 */ /* 0x100fe20008000800 */
[----:B------:R-:W-:Y:S01]  /*4900*/  ULDC UR6, c[0x0][0x604] ;  /* 0x0001810000067ab9 */ /* 0x000fe20000000800 */
[----:B------:R-:W-:Y:S01]  /*4910*/  @!P3 FMUL R137, R137, 0.5 ;  /* 0x3f0000008989b820 */ /* 0x000fe20000400000 */
[----:B------:R-:W3:Y:S01]  /*4920*/  MUFU.EX2 R18, R97 ;  /* 0x0000006100127308 */ /* 0x000ee20000000800 */
[----:B-1----:R-:W-:Y:S01]  /*4930*/  @!P6 FMUL R17, R17, R17 ;  /* 0x000000111111e220 */ /* 0x002fe20000400000 */
[----:B------:R-:W-:Y:S01]  /*4940*/  FSETP.GEU.AND P6, PT, R108, -126, PT ;  /* 0xc2fc00006c00780b */ /* 0x000fe20003fce000 */
[--C-:B------:R-:W-:Y:S01]  /*4950*/  FFMA R123, R123, UR6, -R0.reuse ;  /* 0x000000067b7b7c23 */ /* 0x100fe20008000800 */
[----:B------:R-:W-:Y:S02]  /*4960*/  ULDC UR6, c[0x0][0x604] ;  /* 0x0001810000067ab9 */ /* 0x000fe40000000800 */
[----:B------:R-:W-:Y:S01]  /*4970*/  FFMA R126, R126, UR6, -R0 ;  /* 0x000000067e7e7c23 */ /* 0x000fe20008000800 */
[----:B------:R-:W-:Y:S01]  /*4980*/  @!P2 FMUL R136, R136, 0.5 ;  /* 0x3f0000008888a820 */ /* 0x000fe20000400000 */
[----:B------:R-:W1:Y:S01]  /*4990*/  MUFU.EX2 R137, R137 ;  /* 0x0000008900897308 */ /* 0x000e620000000800 */
[----:B--2---:R-:W-:Y:S01]  /*49a0*/  @!P5 FMUL R96, R96, R96 ;  /* 0x000000606060d220 */ /* 0x004fe20000400000 */
        /* <DEDUP_REMOVED lines=58> */
[----:B------:R-:W-:Y:S01]  /*4d50*/  FFMA R151, R151, UR6, -R0 ;  /* 0x0000000697977c23 */ /* 0x000fe20008000800 */
[----:B------:R-:W-:Y:S01]  /*4d60*/  FADD R0, R7, R136 ;  /* 0x0000008807007221 */ /* 0x000fe20000000000 */
[----:B------:R-:W-:Y:S01]  /*4d70*/  @!P3 FMUL R35, R35, 0.5 ;  /* 0x3f0000002323b820 */ /* 0x000fe20000400000 */
[----:B------:R1:W4:Y:S01]  /*4d80*/  MUFU.EX2 R100, R121 ;  /* 0x0000007900647308 */ /* 0x0003220000000800 */
[----:B--2---:R-:W-:Y:S01]  /*4d90*/  @!P6 FMUL R73, R73, R73 ;  /* 0x000000494949e220 */ /* 0x004fe20000400000 */
[----:B------:R-:W-:-:S05]  /*4da0*/  FSETP.GEU.AND P6, PT, R132, -126, PT ;  /* 0xc2fc00008400780b */ /* 0x000fca0003fce000 */
[----:B------:R-:W-:Y:S01]  /*4db0*/  @!P2 FMUL R34, R34, 0.5 ;  /* 0x3f0000002222a820 */ /* 0x000fe20000400000 */
[----:B------:R-:W2:Y:S01]  /*4dc0*/  MUFU.EX2 R69, R116 ;  /* 0x0000007400457308 */ /* 0x000ea20000000800 */
[----:B---3--:R-:W-:Y:S01]  /*4dd0*/  @!P5 FMUL R141, R141, R141 ;  /* 0x0000008d8d8dd220 */ /* 0x008fe20000400000 */
[----:B------:R-:W-:Y:S01]  /*4de0*/  FSETP.GEU.AND P5, PT, R27, -126, PT ;  /* 0xc2fc00001b00780b */ /* 0x000fe20003fae000 */
[----:B-1----:R-:W-:-:S04]  /*4df0*/  FADD R121, R53, R96 ;  /* 0x0000006035797221 */ /* 0x002fc80000000000 */
[----:B------:R-:W-:Y:S01]  /*4e00*/  @!P6 FMUL R132, R132, 0.5 ;  /* 0x3f0000008484e820 */ /* 0x000fe20000400000 */
[----:B------:R-:W1:Y:S01]  /*4e10*/  MUFU.EX2 R120, R35 ;  /* 0x0000002300787308 */ /* 0x000e620000000800 */
[----:B----4-:R-:W-:Y:S01]  /*4e20*/  @!P1 FMUL R100, R100, R100 ;  /* 0x0000006464649220 */ /* 0x010fe20000400000 */
[----:B------:R-:W-:-:S05]  /*4e30*/  FSETP.GEU.AND P1, PT, R133, -126, PT ;  /* 0xc2fc00008500780b */ /* 0x000fca0003f2e000 */
[----:B------:R-:W-:Y:S01]  /*4e40*/  @!P5 FMUL R27, R27, 0.5 ;  /* 0x3f0000001b1bd820 */ /* 0x000fe20000400000 */
[----:B------:R-:W3:Y:S01]  /*4e50*/  MUFU.EX2 R132, R132 ;  /* 0x0000008400847308 */ /* 0x000ee20000000800 */
[----:B--2---:R-:W-:Y:S01]  /*4e60*/  @!P4 FMUL R69, R69, R69 ;  /* 0x000000454545c220 */ /* 0x004fe20000400000 */
[----:B------:R-:W-:-:S03]  /*4e70*/  FSETP.GEU.AND P4, PT, R128, -126, PT ;  /* 0xc2fc00008000780b */ /* 0x000fc60003f8e000 */
[----:B------:R-:W-:Y:S02]  /*4e80*/  FADD R117, R52, R69 ;  /* 0x0000004534757221 */ /* 0x000fe40000000000 */
[----:B------:R-:W-:Y:S01]  /*4e90*/  @!P1 FMUL R133, R133, 0.5 ;  /* 0x3f00000085859820 */ /* 0x000fe20000400000 */
[----:B------:R2:W4:Y:S01]  /*4ea0*/  MUFU.EX2 R112, R27 ;  /* 0x0000001b00707308 */ /* 0x0005220000000800 */
[----:B-1----:R-:W-:Y:S01]  /*4eb0*/  @!P3 FMUL R120, R120, R120 ;  /* 0x000000787878b220 */ /* 0x002fe20000400000 */
[----:B------:R-:W-:-:S05]  /*4ec0*/  FSETP.GEU.AND P3, PT, R47, -126, PT ;  /* 0xc2fc00002f00780b */ /* 0x000fca0003f6e000 */
[----:B------:R-:W-:Y:S01]  /*4ed0*/  @!P4 FMUL R128, R128, 0.5 ;  /* 0x3f0000008080c820 */ /* 0x000fe20000400000 */
[----:B------:R-:W1:Y:S01]  /*4ee0*/  MUFU.EX2 R133, R133 ;  /* 0x0000008500857308 */ /* 0x000e620000000800 */
[----:B---3--:R-:W-:Y:S01]  /*4ef0*/  @!P6 FMUL R132, R132, R132 ;  /* 0x000000848484e220 */ /* 0x008fe20000400000 */
[----:B------:R-:W-:Y:S01]  /*4f00*/  FSETP.GEU.AND P6, PT, R144, -126, PT ;  /* 0xc2fc00009000780b */ /* 0x000fe20003fce000 */
[----:B--2---:R-:W-:-:S04]  /*4f10*/  FADD R27, R56, R73 ;  /* 0x00000049381b7221 */ /* 0x004fc80000000000 */
[----:B------:R-:W-:Y:S01]  /*4f20*/  @!P3 FMUL R47, R47, 0.5 ;  /* 0x3f0000002f2fb820 */ /* 0x000fe20000400000 */
[----:B------:R2:W3:Y:S01]  /*4f30*/  MUFU.EX2 R97, R34 ;  /* 0x0000002200617308 */ /* 0x0004e20000000800 */
[----:B----4-:R-:W-:Y:S01]  /*4f40*/  @!P5 FMUL R112, R112, R112 ;  /* 0x000000707070d220 */ /* 0x010fe20000400000 */
[----:B------:R-:W-:-:S05]  /*4f50*/  FSETP.GEU.AND P5, PT, R39, -126, PT ;  /* 0xc2fc00002700780b */ /* 0x000fca0003fae000 */
[----:B------:R-:W-:Y:S01]  /*4f60*/  @!P6 FMUL R144, R144, 0.5 ;  /* 0x3f0000009090e820 */ /* 0x000fe20000400000 */
[----:B------:R-:W4:Y:S01]  /*4f70*/  MUFU.EX2 R81, R128 ;  /* 0x0000008000517308 */ /* 0x000f220000000800 */
[----:B-1----:R-:W-:Y:S01]  /*4f80*/  @!P1 FMUL R133, R133, R133 ;  /* 0x0000008585859220 */ /* 0x002fe20000400000 */
[----:B------:R-:W-:Y:S01]  /*4f90*/  FSETP.GEU.AND P1, PT, R145, -126, PT ;  /* 0xc2fc00009100780b */ /* 0x000fe20003f2e000 */
[----:B--2---:R-:W-:-:S04]  /*4fa0*/  FADD R34, R28, R15 ;  /* 0x0000000f1c227221 */ /* 0x004fc80000000000 */
[----:B------:R-:W-:Y:S01]  /*4fb0*/  @!P5 FMUL R39, R39, 0.5 ;  /* 0x3f0000002727d820 */ /* 0x000fe20000400000 */
[----:B------:R-:W1:Y:S01]  /*4fc0*/  MUFU.EX2 R144, R144 ;  /* 0x0000009000907308 */ /* 0x000e620000000800 */
[----:B---3--:R-:W-:Y:S01]  /*4fd0*/  @!P2 FMUL R97, R97, R97 ;  /* 0x000000616161a220 */ /* 0x008fe20000400000 */
[----:B------:R-:W-:-:S05]  /*4fe0*/  FSETP.GEU.AND P2, PT, R46, -126, PT ;  /* 0xc2fc00002e00780b */ /* 0x000fca0003f4e000 */
[----:B------:R-:W-:Y:S01]  /*4ff0*/  @!P1 FMUL R145, R145, 0.5 ;  /* 0x3f00000091919820 */ /* 0x000fe20000400000 */
[----:B------:R-:W2:Y:S01]  /*5000*/  MUFU.EX2 R124, R39 ;  /* 0x00000027007c7308 */ /* 0x000ea20000000800 */
[----:B----4-:R-:W-:Y:S01]  /*5010*/  @!P4 FMUL R81, R81, R81 ;  /* 0x000000515151c220 */ /* 0x010fe20000400000 */
[----:B------:R-:W-:-:S05]  /*5020*/  FSETP.GEU.AND P4, PT, R140, -126, PT ;  /* 0xc2fc00008c00780b */ /* 0x000fca0003f8e000 */
[----:B------:R-:W-:Y:S01]  /*5030*/  @!P2 FMUL R46, R46, 0.5 ;  /* 0x3f0000002e2ea820 */ /* 0x000fe20000400000 */
[----:B------:R-:W3:Y:S01]  /*5040*/  MUFU.EX2 R152, R47 ;  /* 0x0000002f00987308 */ /* 0x000ee20000000800 */
[----:B-1----:R-:W-:Y:S01]  /*5050*/  @!P6 FMUL R144, R144, R144 ;  /* 0x000000909090e220 */ /* 0x002fe20000400000 */
[----:B------:R-:W-:-:S05]  /*5060*/  FSETP.GEU.AND P6, PT, R30, -126, PT ;  /* 0xc2fc00001e00780b */ /* 0x000fca0003fce000 */
        /* <DEDUP_REMOVED lines=10> */
[----:B------:R1:W3:Y:S01]  /*5110*/  MUFU.EX2 R93, R30 ;  /* 0x0000001e005d7308 */ /* 0x0002e20000000800 */
[----:B----4-:R-:W-:Y:S01]  /*5120*/  @!P2 FMUL R39, R39, R39 ;  /* 0x000000272727a220 */ /* 0x010fe20000400000 */
[----:B------:R-:W-:-:S05]  /*5130*/  FSETP.GEU.AND P2, PT, R58, -126, PT ;  /* 0xc2fc00003a00780b */ /* 0x000fca0003f4e000 */
[----:B------:R-:W-:Y:S01]  /*5140*/  @!P3 FMUL R59, R59, 0.5 ;  /* 0x3f0000003b3bb820 */ /* 0x000fe20000400000 */
[----:B------:R-:W4:Y:S01]  /*5150*/  MUFU.EX2 R154, R51 ;  /* 0x00000033009a7308 */ /* 0x000f220000000800 */
[----:B--2---:R-:W-:Y:S01]  /*5160*/  @!P1 FMUL R145, R145, R145 ;  /* 0x0000009191919220 */ /* 0x004fe20000400000 */
[----:B------:R-:W-:Y:S01]  /*5170*/  FSETP.GEU.AND P1, PT, R31, -126, PT ;  /* 0xc2fc00001f00780b */ /* 0x000fe20003f2e000 */
[----:B-1----:R-:W-:-:S04]  /*5180*/  FADD R30, R4, R89 ;  /* 0x00000059041e7221 */ /* 0x002fc80000000000 */
        /* <DEDUP_REMOVED lines=9> */
[----:B------:R3:W4:Y:S01]  /*5220*/  MUFU.EX2 R51, R58 ;  /* 0x0000003a00337308 */ /* 0x0007220000000800 */
[----:B-1----:R-:W-:Y:S01]  /*5230*/  @!P4 FMUL R140, R140, R140 ;  /* 0x0000008c8c8cc220 */ /* 0x002fe20000400000 */
[----:B------:R-:W-:-:S05]  /*5240*/  FSETP.GEU.AND P4, PT, R26, -126, PT ;  /* 0xc2fc00001a00780b */ /* 0x000fca0003f8e000 */
[----:B------:R-:W-:Y:S01]  /*5250*/  @!P5 FMUL R63, R63, 0.5 ;  /* 0x3f0000003f3fd820 */ /* 0x000fe20000400000 */
[----:B------:R1:W5:Y:S01]  /*5260*/  MUFU.EX2 R35, R42 ;  /* 0x0000002a00237308 */ /* 0x0003620000000800 */
[----:B--2---:R-:W-:Y:S01]  /*5270*/  @!P3 FMUL R158, R158, R158 ;  /* 0x0000009e9e9eb220 */ /* 0x004fe20000400000 */
[----:B------:R-:W-:Y:S01]  /*5280*/  FSETP.GEU.AND P3, PT, R71, -126, PT ;  /* 0xc2fc00004700780b */ /* 0x000fe20003f6e000 */
[----:B---3--:R-:W-:-:S04]  /*5290*/  FADD R58, R14, R149 ;  /* 0x000000950e3a7221 */ /* 0x008fc80000000000 */
[----:B------:R-:W-:Y:S01]  /*52a0*/  @!P4 FMUL R26, R26, 0.5 ;  /* 0x3f0000001a1ac820 */ /* 0x000fe20000400000 */
[----:B------:R-:W2:Y:S01]  /*52b0*/  MUFU.EX2 R116, R31 ;  /* 0x0000001f00747308 */ /* 0x000ea20000000800 */
[----:B----4-:R-:W-:Y:S01]  /*52c0*/  @!P2 FMUL R51, R51, R51 ;  /* 0x000000333333a220 */ /* 0x010fe20000400000 */
[----:B------:R-:W-:Y:S01]  /*52d0*/  FSETP.GEU.AND P2, PT, R70, -126, PT ;  /* 0xc2fc00004600780b */ /* 0x000fe20003f4e000 */
[----:B-1----:R-:W-:Y:S01]  /*52e0*/  FADD R42, R32, R17 ;  /* 0x00000011202a7221 */ /* 0x002fe20000000000 */
[----:B------:R-:W-:-:S03]  /*52f0*/  FADD R121, R121, R58 ;  /* 0x0000003a79797221 */ /* 0x000fc60000000000 */
[----:B------:R-:W-:Y:S01]  /*5300*/  @!P3 FMUL R71, R71, 0.5 ;  /* 0x3f0000004747b820 */ /* 0x000fe20000400000 */
[----:B------:R-:W1:Y:S01]  /*5310*/  MUFU.EX2 R160, R63 ;  /* 0x0000003f00a07308 */ /* 0x000e620000000800 */
[----:B-----5:R-:W-:Y:S01]  /*5320*/  @!P6 FMUL R35, R35, R35 ;  /* 0x000000232323e220 */ /* 0x020fe20000400000 */
[----:B------:R-:W-:-:S05]  /*5330*/  FSETP.GEU.AND P6, PT, R54, -126, PT ;  /* 0xc2fc00003600780b */ /* 0x000fca0003fce000 */
[----:B------:R-:W-:Y:S01]  /*5340*/  @!P2 FMUL R70, R70, 0.5 ;  /* 0x3f0000004646a820 */ /* 0x000fe20000400000 */
[----:B------:R3:W4:Y:S01]  /*5350*/  MUFU.EX2 R85, R26 ;  /* 0x0000001a00557308 */ /* 0x0007220000000800 */
[----:B--2---:R-:W-:Y:S01]  /*5360*/  @!P1 FMUL R116, R116, R116 ;  /* 0x0000007474749220 */ /* 0x004fe20000400000 */
[----:B------:R-:W-:-:S05]  /*5370*/  FSETP.GEU.AND P1, PT, R43, -126, PT ;  /* 0xc2fc00002b00780b */ /* 0x000fca0003f2e000 */
[----:B------:R-:W-:Y:S01]  /*5380*/  @!P6 FMUL R54, R54, 0.5 ;  /* 0x3f0000003636e820 */ /* 0x000fe20000400000 */
[----:B------:R2:W5:Y:S01]  /*5390*/  MUFU.EX2 R164, R71 ;  /* 0x0000004700a47308 */ /* 0x0005620000000800 */
[----:B-1----:R-:W-:Y:S01]  /*53a0*/  @!P5 FMUL R160, R160, R160 ;  /* 0x000000a0a0a0d220 */ /* 0x002fe20000400000 */
[----:B------:R-:W-:Y:S01]  /*53b0*/  FSETP.GEU.AND P5, PT, R75, -126, PT ;  /* 0xc2fc00004b00780b */ /* 0x000fe20003fae000 */
[----:B---3--:R-:W-:-:S04]  /*53c0*/  FADD R26, R3, R88 ;  /* 0x00000058031a7221 */ /* 0x008fc80000000000 */
[----:B------:R-:W-:Y:S01]  /*53d0*/  @!P1 FMUL R43, R43, 0.5 ;  /* 0x3f0000002b2b9820 */ /* 0x000fe20000400000 */
[----:B------:R1:W3:Y:S01]  /*53e0*/  MUFU.EX2 R47, R54 ;  /* 0x00000036002f7308 */ /* 0x0002e20000000800 */
[----:B----4-:R-:W-:Y:S01]  /*53f0*/  @!P4 FMUL R85, R85, R85 ;  /* 0x000000555555c220 */ /* 0x010fe20000400000 */
[----:B------:R-:W-:Y:S01]  /*5400*/  FSETP.GEU.AND P4, PT, R38, -126, PT ;  /* 0xc2fc00002600780b */ /* 0x000fe20003f8e000 */
[----:B------:R-:W-:Y:S01]  /*5410*/  FADD R26, R26, R27 ;  /* 0x0000001b1a1a7221 */ /* 0x000fe20000000000 */
[----:B------:R-:W-:Y:S01]  /*5420*/  FADD R27, R57, R100 ;  /* 0x00000064391b7221 */ /* 0x000fe20000000000 */
[----:B--2---:R-:W-:Y:S02]  /*5430*/  FADD R71, R41, R22 ;  /* 0x0000001629477221 */ /* 0x004fe40000000000 */
[----:B------:R-:W-:Y:S01]  /*5440*/  @!P5 FMUL R75, R75, 0.5 ;  /* 0x3f0000004b4bd820 */ /* 0x000fe20000400000 */
[----:B------:R-:W2:Y:S01]  /*5450*/  MUFU.EX2 R63, R70 ;  /* 0x00000046003f7308 */ /* 0x000ea20000000800 */
[----:B-----5:R-:W-:Y:S01]  /*5460*/  @!P3 FMUL R164, R164, R164 ;  /* 0x000000a4a4a4b220 */ /* 0x020fe20000400000 */
[----:B------:R-:W-:Y:S01]  /*5470*/  FSETP.GEU.AND P3, PT, R83, -126, PT ;  /* 0xc2fc00005300780b */ /* 0x000fe20003f6e000 */
[----:B------:R-:W-:Y:S01]  /*5480*/  FADD R30, R30, R27 ;  /* 0x0000001b1e1e7221 */ /* 0x000fe20000000000 */
[----:B------:R-:W-:Y:S01]  /*5490*/  FADD R27, R60, R77 ;  /* 0x0000004d3c1b7221 */ /* 0x000fe20000000000 */
[----:B-1----:R-:W-:-:S02]  /*54a0*/  FADD R54, R37, R20 ;  /* 0x0000001425367221 */ /* 0x002fc40000000000 */
[----:B------:R-:W-:Y:S01]  /*54b0*/  @!P4 FMUL R38, R38, 0.5 ;  /* 0x3f0000002626c820 */ /* 0x000fe20000400000 */
[----:B------:R-:W1:Y:S01]  /*54c0*/  MUFU.EX2 R128, R43 ;  /* 0x0000002b00807308 */ /* 0x000e620000000800 */
[----:B---3--:R-:W-:Y:S01]  /*54d0*/  @!P6 FMUL R47, R47, R47 ;  /* 0x0000002f2f2fe220 */ /* 0x008fe20000400000 */
[----:B------:R-:W-:Y:S01]  /*54e0*/  FSETP.GEU.AND P6, PT, R66, -126, PT ;  /* 0xc2fc00004200780b */ /* 0x000fe20003fce000 */
[----:B------:R-:W-:Y:S01]  /*54f0*/  FADD R34, R34, R27 ;  /* 0x0000001b22227221 */ /* 0x000fe20000000000 */
[----:B------:R-:W-:-:S03]  /*5500*/  FADD R27, R61, R104 ;  /* 0x000000683d1b7221 */ /* 0x000fc60000000000 */
        /* <DEDUP_REMOVED lines=10> */
[----:B------:R-:W1:Y:S01]  /*55b0*/  MUFU.EX2 R59, R66 ;  /* 0x00000042003b7308 */ /* 0x000e620000000800 */
[----:B----4-:R-:W-:Y:S01]  /*55c0*/  @!P5 FMUL R166, R166, R166 ;  /* 0x000000a6a6a6d220 */ /* 0x010fe20000400000 */
[----:B------:R-:W-:Y:S01]  /*55d0*/  FSETP.GEU.AND P5, PT, R87, -126, PT ;  /* 0xc2fc00005700780b */ /* 0x000fe20003fae000 */
[----:B--2---:R-:W-:-:S04]  /*55e0*/  FADD R38, R9, R140 ;  /* 0x0000008c09267221 */ /* 0x004fc80000000000 */
[----:B------:R-:W-:Y:S01]  /*55f0*/  @!P1 FMUL R55, R55, 0.5 ;  /* 0x3f00000037379820 */ /* 0x000fe20000400000 */
[----:B------:R2:W3:Y:S01]  /*5600*/  MUFU.EX2 R170, R83 ;  /* 0x0000005300aa7308 */ /* 0x0004e20000000800 */
[----:B-----5:R-:W-:Y:S01]  /*5610*/  @!P4 FMUL R31, R31, R31 ;  /* 0x0000001f1f1fc220 */ /* 0x020fe20000400000 */
[----:B------:R-:W-:Y:S01]  /*5620*/  FSETP.GEU.AND P4, PT, R50, -126, PT ;  /* 0xc2fc00003200780b */ /* 0x000fe20003f8e000 */
[----:B------:R-:W-:Y:S01]  /*5630*/  FADD R75, R75, R38 ;  /* 0x000000264b4b7221 */ /* 0x000fe20000000000 */
[----:B------:R-:W-:-:S03]  /*5640*/  FADD R38, R29, R16 ;  /* 0x000000101d267221 */ /* 0x000fc60000000000 */
[----:B------:R-:W-:Y:S01]  /*5650*/  @!P5 FMUL R87, R87, 0.5 ;  /* 0x3f0000005757d820 */ /* 0x000fe20000400000 */
[----:B------:R4:W5:Y:S01]  /*5660*/  MUFU.EX2 R109, R82 ;  /* 0x00000052006d7308 */ /* 0x0009620000000800 */
[----:B-1----:R-:W-:Y:S01]  /*5670*/  @!P6 FMUL R59, R59, R59 ;  /* 0x0000003b3b3be220 */ /* 0x002fe20000400000 */
[----:B------:R-:W-:Y:S01]  /*5680*/  FSETP.GEU.AND P6, PT, R78, -126, PT ;  /* 0xc2fc00004e00780b */ /* 0x000fe20003fce000 */
[----:B------:R-:W-:Y:S01]  /*5690*/  FADD R38, R38, R27 ;  /* 0x0000001b26267221 */ /* 0x000fe20000000000 */
[----:B------:R-:W-:Y:S01]  /*56a0*/  FADD R27, R64, R81 ;  /* 0x00000051401b7221 */ /* 0x000fe20000000000 */
[----:B--2---:R-:W-:Y:S01]  /*56b0*/  FADD R83, R48, R25 ;  /* 0x0000001930537221 */ /* 0x004fe20000000000 */
[----:B------:R-:W-:Y:S01]  /*56c0*/  FADD R34, R34, R75 ;  /* 0x0000004b22227221 */ /* 0x000fe20000000000 */
[----:B------:R-:W-:Y:S01]  /*56d0*/  @!P4 FMUL R50, R50, 0.5 ;  /* 0x3f0000003232c820 */ /* 0x000fe20000400000 */
[----:B------:R-:W1:Y:S01]  /*56e0*/  MUFU.EX2 R156, R55 ;  /* 0x00000037009c7308 */ /* 0x000e620000000800 */
[----:B---3--:R-:W-:Y:S01]  /*56f0*/  @!P3 FMUL R170, R170, R170 ;  /* 0x000000aaaaaab220 */ /* 0x008fe20000400000 */
[----:B------:R-:W-:Y:S01]  /*5700*/  FSETP.GEU.AND P3, PT, R95, -126, PT ;  /* 0xc2fc00005f00780b */ /* 0x000fe20003f6e000 */
[----:B------:R-:W-:Y:S01]  /*5710*/  FADD R42, R42, R27 ;  /* 0x0000001b2a2a7221 */ /* 0x000fe20000000000 */
[----:B------:R-:W-:Y:S01]  /*5720*/  FADD R27, R5, R132 ;  /* 0x00000084051b7221 */ /* 0x000fe20000000000 */
[----:B----4-:R-:W-:-:S02]  /*5730*/  F2FP.F16.F32.PACK_AB R82, R37, R36 ;  /* 0x000000242552723e */ /* 0x010fc400000000ff */
[----:B------:R-:W-:Y:S01]  /*5740*/  @!P6 FMUL R78, R78, 0.5 ;  /* 0x3f0000004e4ee820 */ /* 0x000fe20000400000 */
[----:B------:R2:W3:Y:S01]  /*5750*/  MUFU.EX2 R174, R87 ;  /* 0x0000005700ae7308 */ /* 0x0004e20000000800 */
[----:B-----5:R-:W-:Y:S01]  /*5760*/  @!P2 FMUL R109, R109, R109 ;  /* 0x0000006d6d6da220 */ /* 0x020fe20000400000 */
[----:B------:R-:W-:Y:S02]  /*5770*/  FSETP.GEU.AND P2, PT, R94, -126, PT ;  /* 0xc2fc00005e00780b */ /* 0x000fe40003f4e000 */
[----:B------:R-:W-:-:S03]  /*5780*/  F2FP.F16.F32.PACK_AB R64, R65, R64 ;  /* 0x000000404140723e */ /* 0x000fc600000000ff */
[----:B------:R-:W-:Y:S01]  /*5790*/  @!P3 FMUL R95, R95, 0.5 ;  /* 0x3f0000005f5fb820 */ /* 0x000fe20000400000 */
[----:B------:R-:W4:Y:S01]  /*57a0*/  MUFU.EX2 R105, R78 ;  /* 0x0000004e00697308 */ /* 0x000f220000000800 */
[----:B-1----:R-:W-:Y:S01]  /*57b0*/  @!P1 FMUL R156, R156, R156 ;  /* 0x0000009c9c9c9220 */ /* 0x002fe20000400000 */
[----:B------:R-:W-:Y:S01]  /*57c0*/  FSETP.GEU.AND P1, PT, R67, -126, PT ;  /* 0xc2fc00004300780b */ /* 0x000fe20003f2e000 */
[----:B--2---:R-:W-:-:S03]  /*57d0*/  FADD R87, R65, R108 ;  /* 0x0000006c41577221 */ /* 0x004fc60000000000 */
[----:B------:R-:W-:Y:S01]  /*57e0*/  F2FP.F16.F32.PACK_AB R75, R156, R47 ;  /* 0x0000002f9c4b723e */ /* 0x000fe200000000ff */
[----:B------:R-:W-:Y:S01]  /*57f0*/  @!P2 FMUL R94, R94, 0.5 ;  /* 0x3f0000005e5ea820 */ /* 0x000fe20000400000 */
[----:B------:R1:W2:Y:S01]  /*5800*/  MUFU.EX2 R43, R50 ;  /* 0x00000032002b7308 */ /* 0x0002a20000000800 */
[----:B---3--:R-:W-:Y:S01]  /*5810*/  @!P5 FMUL R174, R174, R174 ;  /* 0x000000aeaeaed220 */ /* 0x008fe20000400000 */
[----:B------:R-:W-:Y:S01]  /*5820*/  FSETP.GEU.AND P5, PT, R99, -126, PT ;  /* 0xc2fc00006300780b */ /* 0x000fe20003fae000 */
[----:B------:R-:W-:Y:S01]  /*5830*/  FADD R46, R46, R87 ;  /* 0x000000572e2e7221 */ /* 0x000fe20000000000 */
[----:B------:R-:W-:-:S03]  /*5840*/  FADD R87, R49, R92 ;  /* 0x0000005c31577221 */ /* 0x000fc60000000000 */
[----:B------:R-:W-:Y:S01]  /*5850*/  @!P1 FMUL R67, R67, 0.5 ;  /* 0x3f00000043439820 */ /* 0x000fe20000400000 */
[----:B------:R-:W3:Y:S01]  /*5860*/  MUFU.EX2 R95, R95 ;  /* 0x0000005f005f7308 */ /* 0x000ee20000000800 */
[----:B----4-:R-:W-:Y:S01]  /*5870*/  @!P6 FMUL R105, R105, R105 ;  /* 0x000000696969e220 */ /* 0x010fe20000400000 */
[----:B------:R-:W-:Y:S01]  /*5880*/  FSETP.GEU.AND P6, PT, R90, -126, PT ;  /* 0xc2fc00005a00780b */ /* 0x000fe20003fce000 */
[----:B-1----:R-:W-:Y:S01]  /*5890*/  FADD R50, R36, R19 ;  /* 0x0000001324327221 */ /* 0x002fe20000000000 */
[----:B------:R-:W-:-:S03]  /*58a0*/  F2FP.F16.F32.PACK_AB R36, R100, R73 ;  /* 0x000000496424723e */ /* 0x000fc600000000ff */
[----:B------:R-:W-:Y:S01]  /*58b0*/  @!P5 FMUL R99, R99, 0.5 ;  /* 0x3f0000006363d820 */ /* 0x000fe20000400000 */
[----:B------:R1:W4:Y:S01]  /*58c0*/  MUFU.EX2 R162, R67 ;  /* 0x0000004300a27308 */ /* 0x0003220000000800 */
[----:B--2---:R-:W-:Y:S01]  /*58d0*/  @!P4 FMUL R43, R43, R43 ;  /* 0x0000002b2b2bc220 */ /* 0x004fe20000400000 */
[----:B------:R-:W-:Y:S01]  /*58e0*/  FSETP.GEU.AND P4, PT, R62, -126, PT ;  /* 0xc2fc00003e00780b */ /* 0x000fe20003f8e000 */
[----:B------:R-:W-:Y:S01]  /*58f0*/  FADD R50, R50, R27 ;  /* 0x0000001b32327221 */ /* 0x000fe20000000000 */
[----:B------:R-:W-:Y:S02]  /*5900*/  FADD R27, R6, R133 ;  /* 0x00000085061b7221 */ /* 0x000fe40000000000 */
[----:B------:R-:W-:Y:S01]  /*5910*/  F2FP.F16.F32.PACK_AB R73, R154, R43 ;  /* 0x0000002b9a49723e */ /* 0x000fe200000000ff */
[----:B------:R-:W-:Y:S01]  /*5920*/  @!P6 FMUL R90, R90, 0.5 ;  /* 0x3f0000005a5ae820 */ /* 0x000fe20000400000 */
[----:B------:R-:W2:Y:S01]  /*5930*/  MUFU.EX2 R94, R94 ;  /* 0x0000005e005e7308 */ /* 0x000ea20000000800 */
[----:B---3--:R-:W-:Y:S01]  /*5940*/  @!P3 FMUL R95, R95, R95 ;  /* 0x0000005f5f5fb220 */ /* 0x008fe20000400000 */
[----:B------:R-:W-:Y:S01]  /*5950*/  FSETP.GEU.AND P3, PT, R107, -126, PT ;  /* 0xc2fc00006b00780b */ /* 0x000fe20003f6e000 */
[----:B-1----:R-:W-:Y:S01]  /*5960*/  FADD R67, R40, R21 ;  /* 0x0000001528437221 */ /* 0x002fe20000000000 */
[----:B------:R-:W-:-:S03]  /*5970*/  FADD R54, R54, R27 ;  /* 0x0000001b36367221 */ /* 0x000fc60000000000 */
[----:B------:R-:W-:Y:S01]  /*5980*/  @!P4 FMUL R62, R62, 0.5 ;  /* 0x3f0000003e3ec820 */ /* 0x000fe20000400000 */
[----:B------:R-:W1:Y:S01]  /*5990*/  MUFU.EX2 R90, R90 ;  /* 0x0000005a005a7308 */ /* 0x000e620000000800 */
[----:B----4-:R-:W-:Y:S01]  /*59a0*/  @!P1 FMUL R162, R162, R162 ;  /* 0x000000a2a2a29220 */ /* 0x010fe20000400000 */
[----:B------:R-:W-:Y:S01]  /*59b0*/  FSETP.GEU.AND P1, PT, R79, -126, PT ;  /* 0xc2fc00004f00780b */ /* 0x000fe20003f2e000 */
[----:B------:R-:W-:Y:S01]  /*59c0*/  FADD R67, R67, R0 ;  /* 0x0000000043437221 */ /* 0x000fe20000000000 */
[----:B------:R-:W-:Y:S01]  /*59d0*/  FADD R0, R8, R137 ;  /* 0x0000008908007221 */ /* 0x000fe20000000000 */
[----:B------:R-:W-:Y:S01]  /*59e0*/  FADD R121, R54, R121 ;  /* 0x0000007936797221 */ /* 0x000fe20000000000 */
[----:B------:R-:W-:Y:S01]  /*59f0*/  F2FP.F16.F32.PACK_AB R65, R162, R59 ;  /* 0x0000003ba241723e */ /* 0x000fe200000000ff */
[----:B------:R-:W-:Y:S01]  /*5a00*/  @!P3 FMUL R107, R107, 0.5 ;  /* 0x3f0000006b6bb820 */ /* 0x000fe20000400000 */
[----:B------:R-:W3:Y:S01]  /*5a10*/  MUFU.EX2 R55, R62 ;  /* 0x0000003e00377308 */ /* 0x000ee20000000800 */
[----:B--2---:R-:W-:Y:S01]  /*5a20*/  @!P2 FMUL R94, R94, R94 ;  /* 0x0000005e5e5ea220 */ /* 0x004fe20000400000 */
[----:B------:R-:W-:Y:S01]  /*5a30*/  FSETP.GEU.AND P2, PT, R106, -126, PT ;  /* 0xc2fc00006a00780b */ /* 0x000fe20003f4e000 */
[----:B------:R-:W-:Y:S01]  /*5a40*/  FADD R71, R71, R0 ;  /* 0x0000000047477221 */ /* 0x000fe20000000000 */
[----:B------:R-:W-:Y:S01]  /*5a50*/  FADD R0, R10, R141 ;  /* 0x0000008d0a007221 */ /* 0x000fe20000000000 */
[----:B------:R-:W-:Y:S01]  /*5a60*/  FADD R26, R26, R67 ;  /* 0x000000431a1a7221 */ /* 0x000fe20000000000 */
[----:B------:R-:W-:Y:S01]  /*5a70*/  F2FP.F16.F32.PACK_AB R67, R164, R63 ;  /* 0x0000003fa443723e */ /* 0x000fe200000000ff */
[----:B------:R-:W-:Y:S01]  /*5a80*/  @!P1 FMUL R79, R79, 0.5 ;  /* 0x3f0000004f4f9820 */ /* 0x000fe20000400000 */
[----:B------:R-:W2:Y:S01]  /*5a90*/  MUFU.EX2 R99, R99 ;  /* 0x0000006300637308 */ /* 0x000ea20000000800 */
[----:B-1----:R-:W-:Y:S01]  /*5aa0*/  @!P6 FMUL R90, R90, R90 ;  /* 0x0000005a5a5ae220 */ /* 0x002fe20000400000 */
[----:B------:R-:W-:Y:S01]  /*5ab0*/  FSETP.GEU.AND P6, PT, R102, -126, PT ;  /* 0xc2fc00006600780b */ /* 0x000fe20003fce000 */
[----:B------:R-:W-:Y:S01]  /*5ac0*/  FADD R30, R30, R71 ;  /* 0x000000471e1e7221 */ /* 0x000fe20000000000 */
[----:B------:R-:W-:Y:S01]  /*5ad0*/  F2FP.F16.F32.PACK_AB R54, R16, R15 ;  /* 0x0000000f1036723e */ /* 0x000fe200000000ff */
[----:B------:R-:W-:Y:S01]  /*5ae0*/  FADD R58, R85, R90 ;  /* 0x0000005a553a7221 */ /* 0x000fe20000000000 */
[----:B------:R-:W-:Y:S01]  /*5af0*/  F2FP.F16.F32.PACK_AB R85, R112, R85 ;  /* 0x000000557055723e */ /* 0x000fe200000000ff */
[----:B------:R-:W-:Y:S01]  /*5b00*/  @!P2 FMUL R106, R106, 0.5 ;  /* 0x3f0000006a6aa820 */ /* 0x000fe20000400000 */
[----:B------:R1:W4:Y:S01]  /*5b10*/  MUFU.EX2 R168, R79 ;  /* 0x0000004f00a87308 */ /* 0x0003220000000800 */
[----:B---3--:R-:W-:Y:S01]  /*5b20*/  @!P4 FMUL R55, R55, R55 ;  /* 0x000000373737c220 */ /* 0x008fe20000400000 */
[----:B------:R-:W-:-:S04]  /*5b30*/  FSETP.GEU.AND P4, PT, R74, -126, PT ;  /* 0xc2fc00004a00780b */ /* 0x000fc80003f8e000 */
[----:B------:R-:W-:Y:S01]  /*5b40*/  F2FP.F16.F32.PACK_AB R71, R160, R55 ;  /* 0x00000037a047723e */ /* 0x000fe200000000ff */
[----:B------:R-:W-:Y:S01]  /*5b50*/  @!P6 FMUL R102, R102, 0.5 ;  /* 0x3f0000006666e820 */ /* 0x000fe20000400000 */
[----:B------:R-:W3:Y:S01]  /*5b60*/  MUFU.EX2 R107, R107 ;  /* 0x0000006b006b7308 */ /* 0x000ee20000000800 */
[----:B--2---:R-:W-:Y:S01]  /*5b70*/  @!P5 FMUL R99, R99, R99 ;  /* 0x000000636363d220 */ /* 0x004fe20000400000 */
[----:B------:R-:W-:Y:S01]  /*5b80*/  FSETP.GEU.AND P5, PT, R111, -126, PT ;  /* 0xc2fc00006f00780b */ /* 0x000fe20003fae000 */
[----:B-1----:R-:W-:-:S04]  /*5b90*/  FADD R79, R45, R24 ;  /* 0x000000182d4f7221 */ /* 0x002fc80000000000 */
[----:B------:R-:W-:Y:S01]  /*5ba0*/  @!P4 FMUL R74, R74, 0.5 ;  /* 0x3f0000004a4ac820 */ /* 0x000fe20000400000 */
[----:B------:R-:W1:Y:S01]  /*5bb0*/  MUFU.EX2 R102, R102 ;  /* 0x0000006600667308 */ /* 0x000e620000000800 */
[----:B----4-:R-:W-:Y:S01]  /*5bc0*/  @!P1 FMUL R168, R168, R168 ;  /* 0x000000a8a8a89220 */ /* 0x010fe20000400000 */
[----:B------:R-:W-:Y:S01]  /*5bd0*/  FSETP.GEU.AND P1, PT, R91, -126, PT ;  /* 0xc2fc00005b00780b */ /* 0x000fe20003f2e000 */
[----:B------:R-:W-:Y:S01]  /*5be0*/  FADD R79, R79, R0 ;  /* 0x000000004f4f7221 */ /* 0x000fe20000000000 */
[----:B------:R-:W-:-:S03]  /*5bf0*/  FADD R0, R11, R144 ;  /* 0x000000900b007221 */ /* 0x000fc60000000000 */
[----:B------:R-:W-:Y:S01]  /*5c00*/  @!P5 FMUL R111, R111, 0.5 ;  /* 0x3f0000006f6fd820 */ /* 0x000fe20000400000 */
[----:B------:R-:W2:Y:S01]  /*5c10*/  MUFU.EX2 R101, R74 ;  /* 0x0000004a00657308 */ /* 0x000ea20000000800 */
[----:B---3--:R-:W-:Y:S01]  /*5c20*/  @!P3 FMUL R107, R107, R107 ;  /* 0x0000006b6b6bb220 */ /* 0x008fe20000400000 */
[----:B------:R-:W-:Y:S01]  /*5c30*/  FSETP.GEU.AND P3, PT, R123, -126, PT ;  /* 0xc2fc00007b00780b */ /* 0x000fe20003f6e000 */
[----:B------:R-:W-:Y:S01]  /*5c40*/  FADD R83, R83, R0 ;  /* 0x0000000053537221 */ /* 0x000fe20000000000 */
[----:B------:R-:W-:Y:S01]  /*5c50*/  FADD R0, R12, R145 ;  /* 0x000000910c007221 */ /* 0x000fe20000000000 */
[----:B------:R-:W-:Y:S01]  /*5c60*/  FADD R129, R128, R107 ;  /* 0x0000006b80817221 */ /* 0x000fe20000000000 */
[----:B------:R-:W-:Y:S01]  /*5c70*/  FADD R38, R38, R79 ;  /* 0x0000004f26267221 */ /* 0x000fe20000000000 */
[----:B------:R-:W-:Y:S01]  /*5c80*/  @!P1 FMUL R91, R91, 0.5 ;  /* 0x3f0000005b5b9820 */ /* 0x000fe20000400000 */
[----:B------:R-:W3:Y:S01]  /*5c90*/  MUFU.EX2 R106, R106 ;  /* 0x0000006a006a7308 */ /* 0x000ee20000000800 */
[----:B-1----:R-:W-:Y:S01]  /*5ca0*/  @!P6 FMUL R102, R102, R102 ;  /* 0x000000666666e220 */ /* 0x002fe20000400000 */
[----:B------:R-:W-:Y:S01]  /*5cb0*/  FSETP.GEU.AND P6, PT, R114, -126, PT ;  /* 0xc2fc00007200780b */ /* 0x000fe20003fce000 */
[----:B------:R-:W-:Y:S01]  /*5cc0*/  FADD R87, R87, R0 ;  /* 0x0000000057577221 */ /* 0x000fe20000000000 */
[----:B------:R-:W-:Y:S01]  /*5cd0*/  FADD R0, R13, R148 ;  /* 0x000000940d007221 */ /* 0x000fe20000000000 */
[----:B------:R-:W-:Y:S01]  /*5ce0*/  FADD R83, R42, R83 ;  /* 0x000000532a537221 */ /* 0x000fe20000000000 */
[----:B------:R-:W-:Y:S01]  /*5cf0*/  FADD R121, R38, R121 ;  /* 0x0000007926797221 */ /* 0x000fe20000000000 */
[----:B------:R-:W-:Y:S01]  /*5d00*/  @!P3 FMUL R123, R123, 0.5 ;  /* 0x3f0000007b7bb820 */ /* 0x000fe20000400000 */
[----:B------:R-:W1:Y:S01]  /*5d10*/  MUFU.EX2 R111, R111 ;  /* 0x0000006f006f7308 */ /* 0x000e620000000800 */
        /* <DEDUP_REMOVED lines=8> */
[----:B---3--:R-:W-:Y:S01]  /*5da0*/  @!P2 FMUL R106, R106, R106 ;  /* 0x0000006a6a6aa220 */ /* 0x008fe20000400000 */
[----:B------:R-:W-:Y:S01]  /*5db0*/  FSETP.GEU.AND P2, PT, R122, -126, PT ;  /* 0xc2fc00007a00780b */ /* 0x000fe20003f4e000 */
[----:B------:R-:W-:Y:S01]  /*5dc0*/  FADD R117, R50, R117 ;  /* 0x0000007532757221 */ /* 0x000fe20000000000 */
[----:B------:R-:W-:Y:S01]  /*5dd0*/  FADD R30, R30, R87 ;  /* 0x000000571e1e7221 */ /* 0x000fe20000000000 */
[----:B------:R-:W-:Y:S01]  /*5de0*/  FADD R125, R35, R106 ;  /* 0x0000006a237d7221 */ /* 0x000fe20000000000 */
[----:B------:R-:W-:Y:S01]  /*5df0*/  F2FP.F16.F32.PACK_AB R38, R104, R77 ;  /* 0x0000004d6826723e */ /* 0x000fe200000000ff */
[----:B------:R-:W-:Y:S01]  /*5e00*/  @!P4 FMUL R86, R86, 0.5 ;  /* 0x3f0000005656c820 */ /* 0x000fe20000400000 */
[----:B------:R-:W3:Y:S01]  /*5e10*/  MUFU.EX2 R114, R114 ;  /* 0x0000007200727308 */ /* 0x000ee20000000800 */
[----:B-1----:R-:W-:Y:S01]  /*5e20*/  @!P5 FMUL R111, R111, R111 ;  /* 0x0000006f6f6fd220 */ /* 0x002fe20000400000 */
[----:B------:R-:W-:Y:S01]  /*5e30*/  FSETP.GEU.AND P5, PT, R126, -126, PT ;  /* 0xc2fc00007e00780b */ /* 0x000fe20003fae000 */
[----:B------:R-:W-:Y:S01]  /*5e40*/  FADD R117, R34, R117 ;  /* 0x0000007522757221 */ /* 0x000fe20000000000 */
[----:B------:R-:W-:Y:S01]  /*5e50*/  FADD R121, R30, R121 ;  /* 0x000000791e797221 */ /* 0x000fe20000000000 */
[----:B------:R-:W-:Y:S01]  /*5e60*/  FADD R68, R152, R111 ;  /* 0x0000006f98447221 */ /* 0x000fe20000000000 */
[----:B------:R-:W-:Y:S01]  /*5e70*/  F2FP.F16.F32.PACK_AB R46, R24, R23 ;  /* 0x00000017182e723e */ /* 0x000fe200000000ff */
[----:B------:R-:W-:Y:S01]  /*5e80*/  @!P2 FMUL R122, R122, 0.5 ;  /* 0x3f0000007a7aa820 */ /* 0x000fe20000400000 */
[----:B------:R1:W4:Y:S01]  /*5e90*/  MUFU.EX2 R113, R86 ;  /* 0x0000005600717308 */ /* 0x0003220000000800 */
[----:B--2---:R-:W-:Y:S01]  /*5ea0*/  @!P1 FMUL R91, R91, R91 ;  /* 0x0000005b5b5b9220 */ /* 0x004fe20000400000 */
[----:B------:R-:W-:Y:S01]  /*5eb0*/  FSETP.GEU.AND P1, PT, R103, -126, PT ;  /* 0xc2fc00006700780b */ /* 0x000fe20003f2e000 */
[----:B------:R-:W-:Y:S01]  /*5ec0*/  FADD R26, R26, R117 ;  /* 0x000000751a1a7221 */ /* 0x000fe20000000000 */
[----:B------:R-:W-:Y:S01]  /*5ed0*/  F2FP.F16.F32.PACK_AB R83, R124, R31 ;  /* 0x0000001f7c53723e */ /* 0x000fe200000000ff */
[----:B------:R-:W-:Y:S01]  /*5ee0*/  FADD R62, R112, R91 ;  /* 0x0000005b703e7221 */ /* 0x000fe20000000000 */
[----:B------:R-:W-:Y:S01]  /*5ef0*/  F2FP.F16.F32.PACK_AB R77, R128, R35 ;  /* 0x00000023804d723e */ /* 0x000fe200000000ff */
[----:B------:R-:W-:Y:S01]  /*5f00*/  @!P5 FMUL R126, R126, 0.5 ;  /* 0x3f0000007e7ed820 */ /* 0x000fe20000400000 */
[----:B------:R-:W2:Y:S01]  /*5f10*/  MUFU.EX2 R123, R123 ;  /* 0x0000007b007b7308 */ /* 0x000ea20000000800 */
[----:B---3--:R-:W-:Y:S01]  /*5f20*/  @!P6 FMUL R114, R114, R114 ;  /* 0x000000727272e220 */ /* 0x008fe20000400000 */
[----:B------:R-:W-:Y:S01]  /*5f30*/  FSETP.GEU.AND P6, PT, R127, -126, PT ;  /* 0xc2fc00007f00780b */ /* 0x000fe20003fce000 */
[----:B------:R-:W-:Y:S01]  /*5f40*/  FADD R177, R26, R121 ;  /* 0x000000791ab17221 */ /* 0x000fe20000000000 */
[----:B-1----:R-:W-:-:S02]  /*5f50*/  F2FP.F16.F32.PACK_AB R86, R29, R28 ;  /* 0x0000001c1d56723e */ /* 0x002fc400000000ff */
[----:B------:R-:W-:Y:S01]  /*5f60*/  F2FP.F16.F32.PACK_AB R79, R152, R39 ;  /* 0x00000027984f723e */ /* 0x000fe200000000ff */
[----:B------:R-:W-:Y:S01]  /*5f70*/  @!P1 FMUL R103, R103, 0.5 ;  /* 0x3f00000067679820 */ /* 0x000fe20000400000 */
[----:B------:R-:W1:Y:S01]  /*5f80*/  MUFU.EX2 R122, R122 ;  /* 0x0000007a007a7308 */ /* 0x000e620000000800 */
[----:B----4-:R-:W-:Y:S01]  /*5f90*/  @!P4 FMUL R113, R113, R113 ;  /* 0x000000717171c220 */ /* 0x010fe20000400000 */
[----:B------:R-:W-:Y:S02]  /*5fa0*/  FSETP.GEU.AND P4, PT, R98, -126, PT ;  /* 0xc2fc00006200780b */ /* 0x000fe40003f8e000 */
[----:B------:R-:W-:Y:S02]  /*5fb0*/  F2FP.F16.F32.PACK_AB R69, R158, R51 ;  /* 0x000000339e45723e */ /* 0x000fe400000000ff */
[----:B------:R-:W-:Y:S01]  /*5fc0*/  F2FP.F16.F32.PACK_AB R50, R20, R19 ;  /* 0x000000131432723e */ /* 0x000fe200000000ff */
[----:B------:R-:W-:Y:S01]  /*5fd0*/  @!P6 FMUL R127, R127, 0.5 ;  /* 0x3f0000007f7fe820 */ /* 0x000fe20000400000 */
[----:B------:R-:W3:Y:S01]  /*5fe0*/  MUFU.EX2 R214, R126 ;  /* 0x0000007e00d67308 */ /* 0x000ee20000000800 */
[----:B--2---:R-:W-:Y:S01]  /*5ff0*/  @!P3 FMUL R123, R123, R123 ;  /* 0x0000007b7b7bb220 */ /* 0x004fe20000400000 */
[----:B------:R-:W-:-:S02]  /*6000*/  FSETP.GEU.AND P3, PT, R131, -126, PT ;  /* 0xc2fc00008300780b */ /* 0x000fc40003f6e000 */
[----:B------:R-:W-:Y:S02]  /*6010*/  F2FP.F16.F32.PACK_AB R34, R133, R132 ;  /* 0x000000848522723e */ /* 0x000fe400000000ff */
[----:B------:R-:W-:Y:S01]  /*6020*/  F2FP.F16.F32.PACK_AB R28, R137, R136 ;  /* 0x00000088891c723e */ /* 0x000fe200000000ff */
[----:B------:R-:W-:Y:S01]  /*6030*/  @!P4 FMUL R98, R98, 0.5 ;  /* 0x3f0000006262c820 */ /* 0x000fe20000400000 */
[----:B------:R-:W2:Y:S01]  /*6040*/  MUFU.EX2 R127, R127 ;  /* 0x0000007f007f7308 */ /* 0x000ea20000000800 */
[----:B-1----:R-:W-:Y:S01]  /*6050*/  @!P2 FMUL R122, R122, R122 ;  /* 0x0000007a7a7aa220 */ /* 0x002fe20000400000 */
[----:B------:R-:W-:Y:S02]  /*6060*/  FSETP.GEU.AND P2, PT, R130, -126, PT ;  /* 0xc2fc00008200780b */ /* 0x000fe40003f4e000 */
[----:B------:R-:W-:Y:S01]  /*6070*/  F2FP.F16.F32.PACK_AB R30, R141, R140 ;  /* 0x0000008c8d1e723e */ /* 0x000fe200000000ff */
[----:B------:R-:W-:Y:S01]  /*6080*/  FADD R27, R51, R122 ;  /* 0x0000007a331b7221 */ /* 0x000fe20000000000 */
[----:B------:R-:W-:Y:S01]  /*6090*/  F2FP.F16.F32.PACK_AB R24, R145, R144 ;  /* 0x000000909118723e */ /* 0x000fe200000000ff */
[----:B------:R-:W-:Y:S01]  /*60a0*/  @!P3 FMUL R131, R131, 0.5 ;  /* 0x3f0000008383b820 */ /* 0x000fe20000400000 */
[----:B------:R-:W1:Y:S01]  /*60b0*/  MUFU.EX2 R98, R98 ;  /* 0x0000006200627308 */ /* 0x000e620000000800 */
        /* <DEDUP_REMOVED lines=19> */
[----:B------:R-:W-:Y:S01]  /*61f0*/  FADD R70, R43, R114 ;  /* 0x000000722b467221 */ /* 0x000fe20000000000 */
[----:B------:R-:W-:-:S02]  /*6200*/  F2FP.F16.F32.PACK_AB R55, R95, R94 ;  /* 0x0000005e5f37723e */ /* 0x000fc400000000ff */
[----:B------:R-:W-:Y:S01]  /*6210*/  @!P6 FMUL R139, R139, 0.5 ;  /* 0x3f0000008b8be820 */ /* 0x000fe20000400000 */
[----:B------:R-:W1:Y:S01]  /*6220*/  MUFU.EX2 R131, R131 ;  /* 0x0000008300837308 */ /* 0x000e620000000800 */
[----:B---3--:R-:W-:Y:S01]  /*6230*/  @!P1 FMUL R103, R103, R103 ;  /* 0x0000006767679220 */ /* 0x008fe20000400000 */
[----:B------:R-:W-:Y:S02]  /*6240*/  FSETP.GEU.AND P1, PT, R115, -126, PT ;  /* 0xc2fc00007300780b */ /* 0x000fe40003f2e000 */
[----:B------:R-:W-:Y:S02]  /*6250*/  F2FP.F16.F32.PACK_AB R37, R123, R122 ;  /* 0x0000007a7b25723e */ /* 0x000fe400000000ff */
[----:B------:R-:W-:Y:S01]  /*6260*/  F2FP.F16.F32.PACK_AB R51, R103, R102 ;  /* 0x000000666733723e */ /* 0x000fe200000000ff */
[----:B------:R-:W-:Y:S01]  /*6270*/  @!P4 FMUL R110, R110, 0.5 ;  /* 0x3f0000006e6ec820 */ /* 0x000fe20000400000 */
[----:B------:R-:W3:Y:S01]  /*6280*/  MUFU.EX2 R138, R138 ;  /* 0x0000008a008a7308 */ /* 0x000ee20000000800 */
[----:B--2---:R-:W-:Y:S01]  /*6290*/  @!P2 FMUL R126, R126, R126 ;  /* 0x0000007e7e7ea220 */ /* 0x004fe20000400000 */
[----:B------:R-:W-:-:S05]  /*62a0*/  FSETP.GEU.AND P2, PT, R142, -126, PT ;  /* 0xc2fc00008e00780b */ /* 0x000fca0003f4e000 */
[----:B------:R-:W-:Y:S01]  /*62b0*/  @!P1 FMUL R115, R115, 0.5 ;  /* 0x3f00000073739820 */ /* 0x000fe20000400000 */
[----:B------:R-:W2:Y:S01]  /*62c0*/  MUFU.EX2 R139, R139 ;  /* 0x0000008b008b7308 */ /* 0x000ea20000000800 */
[----:B-1----:R-:W-:Y:S01]  /*62d0*/  @!P3 FMUL R131, R131, R131 ;  /* 0x000000838383b220 */ /* 0x002fe20000400000 */
[----:B------:R-:W-:-:S05]  /*62e0*/  FSETP.GEU.AND P3, PT, R143, -126, PT ;  /* 0xc2fc00008f00780b */ /* 0x000fca0003f6e000 */
[----:B------:R-:W-:Y:S01]  /*62f0*/  @!P2 FMUL R142, R142, 0.5 ;  /* 0x3f0000008e8ea820 */ /* 0x000fe20000400000 */
[----:B------:R-:W1:Y:S01]  /*6300*/  MUFU.EX2 R110, R110 ;  /* 0x0000006e006e7308 */ /* 0x000e620000000800 */
[----:B---3--:R-:W-:Y:S01]  /*6310*/  @!P5 FMUL R138, R138, R138 ;  /* 0x0000008a8a8ad220 */ /* 0x008fe20000400000 */
[----:B------:R-:W-:-:S03]  /*6320*/  FSETP.GEU.AND P5, PT, R146, -126, PT ;  /* 0xc2fc00009200780b */ /* 0x000fc60003fae000 */
[----:B------:R-:W-:Y:S02]  /*6330*/  FADD R0, R101, R138 ;  /* 0x0000008a65007221 */ /* 0x000fe40000000000 */
        /* <DEDUP_REMOVED lines=18> */
[----:B---3--:R-:W-:Y:S01]  /*6460*/  @!P1 FMUL R115, R115, R115 ;  /* 0x0000007373739220 */ /* 0x008fe20000400000 */
[----:B------:R-:W-:Y:S01]  /*6470*/  FSETP.GEU.AND P1, PT, R119, -126, PT ;  /* 0xc2fc00007700780b */ /* 0x000fe20003f2e000 */
[----:B------:R-:W-:Y:S01]  /*6480*/  FADD R62, R62, R129 ;  /* 0x000000813e3e7221 */ /* 0x000fe20000000000 */
[----:B------:R-:W-:Y:S01]  /*6490*/  F2FP.F16.F32.PACK_AB R39, R127, R214 ;  /* 0x000000d67f27723e */ /* 0x000fe200000000ff */
[----:B------:R-:W-:-:S02]  /*64a0*/  FADD R72, R154, R115 ;  /* 0x000000739a487221 */ /* 0x000fc40000000000 */
[----:B------:R-:W-:Y:S01]  /*64b0*/  @!P4 FMUL R118, R118, 0.5 ;  /* 0x3f0000007676c820 */ /* 0x000fe20000400000 */
[----:B------:R-:W3:Y:S01]  /*64c0*/  MUFU.EX2 R146, R146 ;  /* 0x0000009200927308 */ /* 0x000ee20000000800 */
[----:B--2---:R-:W-:Y:S01]  /*64d0*/  @!P2 FMUL R142, R142, R142 ;  /* 0x0000008e8e8ea220 */ /* 0x004fe20000400000 */
[----:B------:R-:W-:-:S03]  /*64e0*/  FSETP.GEU.AND P2, PT, R134, -126, PT ;  /* 0xc2fc00008600780b */ /* 0x000fc60003f4e000 */
[----:B------:R-:W-:Y:S02]  /*64f0*/  FADD R153, R105, R142 ;  /* 0x0000008e69997221 */ /* 0x000fe40000000000 */
        /* <DEDUP_REMOVED lines=18> */
[----:B--2---:R-:W-:Y:S01]  /*6620*/  @!P6 FMUL R147, R147, R147 ;  /* 0x000000939393e220 */ /* 0x004fe20000400000 */
[----:B------:R-:W-:Y:S01]  /*6630*/  FSETP.GEU.AND P6, PT, R151, -126, PT ;  /* 0xc2fc00009700780b */ /* 0x000fe20003fce000 */
[----:B------:R-:W-:Y:S01]  /*6640*/  FADD R78, R66, R153 ;  /* 0x00000099424e7221 */ /* 0x000fe20000000000 */
[----:B------:R-:W-:Y:S01]  /*6650*/  FADD R165, R70, R157 ;  /* 0x0000009d46a57221 */ /* 0x000fe20000000000 */
[----:B------:R-:W-:Y:S01]  /*6660*/  FADD R159, R170, R147 ;  /* 0x00000093aa9f7221 */ /* 0x000fe20000000000 */
[----:B------:R-:W-:Y:S01]  /*6670*/  FADD R80, R68, R155 ;  /* 0x0000009b44507221 */ /* 0x000fe20000000000 */
[----:B------:R-:W-:Y:S01]  /*6680*/  @!P5 FMUL R150, R150, 0.5 ;  /* 0x3f0000009696d820 */ /* 0x000fe20000400000 */
[----:B------:R-:W2:Y:S01]  /*6690*/  MUFU.EX2 R134, R134 ;  /* 0x0000008600867308 */ /* 0x000ea20000000800 */
[----:B-1----:R-:W-:Y:S01]  /*66a0*/  @!P4 FMUL R118, R118, R118 ;  /* 0x000000767676c220 */ /* 0x002fe20000400000 */
[----:B------:R-:W-:Y:S01]  /*66b0*/  FADD R159, R72, R159 ;  /* 0x0000009f489f7221 */ /* 0x000fe20000000000 */
[----:B------:R-:W-:Y:S01]  /*66c0*/  FADD R66, R31, R102 ;  /* 0x000000661f427221 */ /* 0x000fe20000000000 */
[----:B------:R-:W-:Y:S01]  /*66d0*/  FADD R68, R124, R103 ;  /* 0x000000677c447221 */ /* 0x000fe20000000000 */
[----:B------:R-:W-:Y:S01]  /*66e0*/  FADD R70, R47, R118 ;  /* 0x000000762f467221 */ /* 0x000fe20000000000 */
[----:B------:R-:W-:Y:S01]  /*66f0*/  FADD R74, R74, R161 ;  /* 0x000000a14a4a7221 */ /* 0x000fe20000000000 */
[----:B------:R-:W-:Y:S01]  /*6700*/  @!P6 FMUL R151, R151, 0.5 ;  /* 0x3f0000009797e820 */ /* 0x000fe20000400000 */
[----:B------:R-:W1:Y:S01]  /*6710*/  MUFU.EX2 R135, R135 ;  /* 0x0000008700877308 */ /* 0x000e620000000800 */
[----:B---3--:R-:W-:Y:S01]  /*6720*/  @!P1 FMUL R119, R119, R119 ;  /* 0x0000007777779220 */ /* 0x008fe20000400000 */
[----:B------:R-:W-:Y:S01]  /*6730*/  FADD R76, R76, R163 ;  /* 0x000000a34c4c7221 */ /* 0x000fe20000000000 */
[----:B------:R-:W-:Y:S01]  /*6740*/  FADD R165, R78, R165 ;  /* 0x000000a54ea57221 */ /* 0x000fe20000000000 */
[----:B------:R-:W-:Y:S01]  /*6750*/  FADD R159, R80, R159 ;  /* 0x0000009f509f7221 */ /* 0x000fe20000000000 */
[----:B------:R-:W-:Y:S01]  /*6760*/  FADD R72, R156, R119 ;  /* 0x000000779c487221 */ /* 0x000fe20000000000 */
[----:B------:R-:W-:Y:S01]  /*6770*/  F2FP.F16.F32.PACK_AB R80, R33, R32 ;  /* 0x000000202150723e */ /* 0x000fe200000000ff */
[----:B------:R-:W-:Y:S01]  /*6780*/  FADD R58, R58, R165 ;  /* 0x000000a53a3a7221 */ /* 0x000fe20000000000 */
[----:B------:R-:W3:Y:S01]  /*6790*/  MUFU.EX2 R0, R150 ;  /* 0x0000009600007308 */ /* 0x000ee20000000800 */
[----:B--2---:R-:W-:Y:S01]  /*67a0*/  @!P2 FMUL R134, R134, R134 ;  /* 0x000000868686a220 */ /* 0x004fe20000400000 */
[----:B------:R-:W-:Y:S01]  /*67b0*/  FADD R62, R62, R159 ;  /* 0x0000009f3e3e7221 */ /* 0x000fe20000000000 */
[----:B------:R-:W-:-:S02]  /*67c0*/  F2FP.F16.F32.PACK_AB R78, R45, R44 ;  /* 0x0000002c2d4e723e */ /* 0x000fc400000000ff */
[----:B------:R-:W-:Y:S02]  /*67d0*/  F2FP.F16.F32.PACK_AB R32, R108, R81 ;  /* 0x000000516c20723e */ /* 0x000fe400000000ff */
[----:B------:R-:W-:Y:S01]  /*67e0*/  F2FP.F16.F32.PACK_AB R44, R22, R21 ;  /* 0x00000015162c723e */ /* 0x000fe200000000ff */
[----:B------:R2:W4:Y:S01]  /*67f0*/  MUFU.EX2 R27, R151 ;  /* 0x00000097001b7308 */ /* 0x0005220000000800 */
[----:B-1----:R-:W-:Y:S01]  /*6800*/  @!P3 FMUL R135, R135, R135 ;  /* 0x000000878787b220 */ /* 0x002fe20000400000 */
[----:B------:R-:W-:Y:S02]  /*6810*/  F2FP.F16.F32.PACK_AB R81, R120, R97 ;  /* 0x000000617851723e */ /* 0x000fe400000000ff */
[----:B------:R-:W-:Y:S01]  /*6820*/  F2FP.F16.F32.PACK_AB R59, R174, R113 ;  /* 0x00000071ae3b723e */ /* 0x000fe200000000ff */
[----:B------:R-:W-:Y:S01]  /*6830*/  FADD R153, R164, R135 ;  /* 0x00000087a4997221 */ /* 0x000fe20000000000 */
[----:B------:R-:W-:Y:S02]  /*6840*/  F2FP.F16.F32.PACK_AB R45, R107, R106 ;  /* 0x0000006a6b2d723e */ /* 0x000fe400000000ff */
[----:B------:R-:W-:Y:S01]  /*6850*/  F2FP.F16.F32.PACK_AB R47, R111, R110 ;  /* 0x0000006e6f2f723e */ /* 0x000fe200000000ff */
[----:B---3--:R-:W-:Y:S01]  /*6860*/  @!P5 FMUL R0, R0, R0 ;  /* 0x000000000000d220 */ /* 0x008fe20000400000 */
[----:B--2---:R-:W-:Y:S01]  /*6870*/  FADD R151, R63, R134 ;  /* 0x000000863f977221 */ /* 0x004fe20000000000 */
[----:B------:R-:W-:Y:S01]  /*6880*/  FADD R68, R68, R153 ;  /* 0x0000009944447221 */ /* 0x000fe20000000000 */
[----:B------:R-:W-:Y:S01]  /*6890*/  F2FP.F16.F32.PACK_AB R63, R168, R105 ;  /* 0x00000069a83f723e */ /* 0x000fe200000000ff */
[----:B------:R-:W-:Y:S01]  /*68a0*/  FADD R155, R113, R0 ;  /* 0x00000000719b7221 */ /* 0x000fe20000000000 */
[----:B------:R-:W-:Y:S01]  /*68b0*/  FADD R66, R66, R151 ;  /* 0x0000009742427221 */ /* 0x000fe20000000000 */
[----:B------:R-:W-:Y:S01]  /*68c0*/  F2FP.F16.F32.PACK_AB R43, R119, R118 ;  /* 0x00000076772b723e */ /* 0x000fe200000000ff */
[----:B----4-:R-:W-:Y:S01]  /*68d0*/  @!P6 FMUL R27, R27, R27 ;  /* 0x0000001b1b1be220 */ /* 0x010fe20000400000 */
[----:B------:R-:W-:Y:S01]  /*68e0*/  FADD R155, R70, R155 ;  /* 0x0000009b469b7221 */ /* 0x000fe20000000000 */
[----:B------:R-:W-:-:S02]  /*68f0*/  F2FP.F16.F32.PACK_AB R70, R61, R60 ;  /* 0x0000003c3d46723e */ /* 0x000fc400000000ff */
[----:B------:R-:W-:Y:S01]  /*6900*/  FADD R157, R174, R27 ;  /* 0x0000001bae9d7221 */ /* 0x000fe20000000000 */
[----:B------:R-:W-:Y:S01]  /*6910*/  FADD R155, R66, R155 ;  /* 0x0000009b429b7221 */ /* 0x000fe20000000000 */
[----:B------:R-:W-:Y:S02]  /*6920*/  F2FP.F16.F32.PACK_AB R66, R6, R5 ;  /* 0x000000050642723e */ /* 0x000fe400000000ff */
[----:B------:R-:W-:Y:S01]  /*6930*/  FADD R157, R72, R157 ;  /* 0x0000009d489d7221 */ /* 0x000fe20000000000 */
[----:B------:R-:W-:Y:S01]  /*6940*/  FADD R155, R74, R155 ;  /* 0x0000009b4a9b7221 */ /* 0x000fe20000000000 */
[----:B------:R-:W-:Y:S02]  /*6950*/  F2FP.F16.F32.PACK_AB R72, R49, R48 ;  /* 0x000000303148723e */ /* 0x000fe400000000ff */
[----:B------:R-:W-:Y:S01]  /*6960*/  FADD R157, R68, R157 ;  /* 0x0000009d449d7221 */ /* 0x000fe20000000000 */
[----:B------:R-:W-:Y:S01]  /*6970*/  FADD R58, R58, R155 ;  /* 0x0000009b3a3a7221 */ /* 0x000fe20000000000 */
[----:B------:R-:W-:-:S02]  /*6980*/  F2FP.F16.F32.PACK_AB R74, R53, R52 ;  /* 0x00000034354a723e */ /* 0x000fc400000000ff */
[----:B------:R-:W-:Y:S01]  /*6990*/  FADD R157, R76, R157 ;  /* 0x0000009d4c9d7221 */ /* 0x000fe20000000000 */
[----:B------:R-:W-:Y:S02]  /*69a0*/  F2FP.F16.F32.PACK_AB R76, R41, R40 ;  /* 0x00000028294c723e */ /* 0x000fe400000000ff */
[----:B------:R-:W-:Y:S01]  /*69b0*/  F2FP.F16.F32.PACK_AB R68, R57, R56 ;  /* 0x000000383944723e */ /* 0x000fe200000000ff */
[----:B------:R-:W-:Y:S01]  /*69c0*/  FADD R157, R62, R157 ;  /* 0x0000009d3e9d7221 */ /* 0x000fe20000000000 */
[----:B------:R-:W-:Y:S02]  /*69d0*/  F2FP.F16.F32.PACK_AB R40, R92, R25 ;  /* 0x000000195c28723e */ /* 0x000fe400000000ff */
[----:B------:R-:W-:Y:S01]  /*69e0*/  F2FP.F16.F32.PACK_AB R60, R8, R7 ;  /* 0x00000007083c723e */ /* 0x000fe200000000ff */
[----:B------:R-:W-:Y:S01]  /*69f0*/  FADD R176, R58, R157 ;  /* 0x0000009d3ab07221 */ /* 0x000fe20000000000 */
[----:B------:R-:W-:Y:S02]  /*6a00*/  F2FP.F16.F32.PACK_AB R62, R10, R9 ;  /* 0x000000090a3e723e */ /* 0x000fe400000000ff */
[----:B------:R-:W-:-:S02]  /*6a10*/  F2FP.F16.F32.PACK_AB R56, R12, R11 ;  /* 0x0000000b0c38723e */ /* 0x000fc400000000ff */
[----:B------:R-:W-:Y:S02]  /*6a20*/  F2FP.F16.F32.PACK_AB R58, R14, R13 ;  /* 0x0000000d0e3a723e */ /* 0x000fe400000000ff */
[----:B------:R-:W-:Y:S02]  /*6a30*/  F2FP.F16.F32.PACK_AB R52, R89, R88 ;  /* 0x000000585934723e */ /* 0x000fe400000000ff */
[----:B------:R-:W-:Y:S02]  /*6a40*/  F2FP.F16.F32.PACK_AB R48, R18, R17 ;  /* 0x000000111230723e */ /* 0x000fe400000000ff */
[----:B------:R-:W-:Y:S02]  /*6a50*/  F2FP.F16.F32.PACK_AB R61, R166, R101 ;  /* 0x00000065a63d723e */ /* 0x000fe400000000ff */
[----:B------:R-:W-:Y:S02]  /*6a60*/  F2FP.F16.F32.PACK_AB R57, R170, R109 ;  /* 0x0000006daa39723e */ /* 0x000fe400000000ff */
[----:B------:R-:W-:-:S02]  /*6a70*/  F2FP.F16.F32.PACK_AB R53, R91, R90 ;  /* 0x0000005a5b35723e */ /* 0x000fc400000000ff */
[----:B------:R-:W-:Y:S02]  /*6a80*/  F2FP.F16.F32.PACK_AB R49, R99, R98 ;  /* 0x000000626331723e */ /* 0x000fe400000000ff */
[----:B------:R-:W-:Y:S02]  /*6a90*/  F2FP.F16.F32.PACK_AB R41, R115, R114 ;  /* 0x000000727329723e */ /* 0x000fe400000000ff */
[----:B------:R-:W-:Y:S02]  /*6aa0*/  F2FP.F16.F32.PACK_AB R33, R131, R126 ;  /* 0x0000007e8321723e */ /* 0x000fe400000000ff */
[----:B------:R-:W-:Y:S02]  /*6ab0*/  F2FP.F16.F32.PACK_AB R35, R135, R134 ;  /* 0x000000868723723e */ /* 0x000fe400000000ff */
[----:B------:R-:W-:Y:S02]  /*6ac0*/  F2FP.F16.F32.PACK_AB R31, R143, R142 ;  /* 0x0000008e8f1f723e */ /* 0x000fe400000000ff */
[----:B------:R-:W-:Y:S01]  /*6ad0*/  F2FP.F16.F32.PACK_AB R25, R147, R146 ;  /* 0x000000929319723e */ /* 0x000fe200000000ff */
[----:B------:R-:W-:Y:S06]  /*6ae0*/  @!P0 BRA `(.L_x_19) ;  /* 0x0000000000048947 */ /* 0x000fec0003800000 */
[----:B------:R-:W-:Y:S01]  /*6af0*/  BPT.TRAP 0x1 ;  /* 0x000000040000795c */ /* 0x000fe20000300000 */
.L_x_19:
[----:B------:R-:W-:-:S13]  /*6b00*/  R2UR UR6, R172 ;  /* 0x00000000ac0672ca */ /* 0x000fda00000e0000 */
[----:B------:R-:W1:Y:S01]  /*6b10*/  SYNCS.PHASECHK.TRANS64.TRYWAIT P1, [UR6+0x160008], R2 ;  /* 0x16000802ff0075a7 */ /* 0x000e620008020146 */
[----:B------:R-:W-:-:S06]  /*6b20*/  ULOP3.LUT UR6, UR60, 0x8000000, URZ, 0xfc, !UPT ;  /* 0x080000003c067892 */ /* 0x000fcc000f8efc3f */
[----:B------:R-:W-:Y:S01]  /*6b30*/  IMAD.U32 R214, RZ, RZ, UR6 ;  /* 0x00000006ffd67e24 */ /* 0x000fe2000f8e00ff */
[----:B-1----:R-:W-:Y:S06]  /*6b40*/  @!P1 BRA `(.L_x_20) ;  /* 0x0000039800409947 */ /* 0x002fec0003800000 */
.L_x_120:
[----:B------:R-:W-:Y:S01]  /*6b50*/  STL [R1+0x1b14], R72 ;  /* 0x001b144801007387 */ /* 0x000fe20000100800 */
[----:B------:R-:W-:Y:S01]  /*6b60*/  R2UR UR14, R214 ;  /* 0x00000000d60e72ca */ /* 0x000fe200000e0000 */
[----:B------:R-:W-:Y:S02]  /*6b70*/  UMOV UR11, 0x40000040 ;  /* 0x40000040000b7882 */ /* 0x000fe40000000000 */
[----:B------:R-:W-:Y:S04]  /*6b80*/  STL [R1+0x1b10], R73 ;  /* 0x001b104901007387 */ /* 0x000fe80000100800 */
[----:B------:R-:W-:Y:S04]  /*6b90*/  STL [R1+0x1b0c], R74 ;  /* 0x001b0c4a01007387 */ /* 0x000fe80000100800 */
[----:B------:R-:W-:Y:S02]  /*6ba0*/  STL [R1+0x1b08], R75 ;  /* 0x001b084b01007387 */ /* 0x000fe40000100800 */
[----:B------:R-:W-:-:S02]  /*6bb0*/  ULOP3.LUT UR6, UR14, 0x4000, URZ, 0xfc, !UPT ;  /* 0x000040000e067892 */ /* 0x000fc4000f8efc3f */
[----:B------:R-:W-:Y:S04]  /*6bc0*/  STL [R1+0x1b04], R68 ;  /* 0x001b044401007387 */ /* 0x000fe80000100800 */
[----:B------:R-:W-:Y:S01]  /*6bd0*/  STL [R1+0x1b00], R69 ;  /* 0x001b004501007387 */ /* 0x000fe20000100800 */
[----:B------:R-:W-:Y:S01]  /*6be0*/  UMOV UR10, UR6 ;  /* 0x00000006000a7c82 */ /* 0x000fe20008000000 */
[----:B------:R-:W-:Y:S02]  /*6bf0*/  UIADD3 UR6, UR14, 0x6000, URZ ;  /* 0x000060000e067890 */ /* 0x000fe4000fffe03f */
[----:B------:R-:W-:Y:S04]  /*6c00*/  STL [R1+0x1afc], R70 ;  /* 0x001afc4601007387 */ /* 0x000fe80000100800 */
        /* <DEDUP_REMOVED lines=89> */
[----:B------:R2:W-:Y:S02]  /*71a0*/  STL [R1+0xc34], R214 ;  /* 0x000c34d601007387 */ /* 0x0005e40000100800 */
[----:B--2---:R-:W-:-:S06]  /*71b0*/  WARPGROUP.ARRIVE ;  /* 0x00000000000079c5 */ /* 0x004fcc0000000000 */
[----:B------:R-:W-:Y:S01]  /*71c0*/  HGMMA.64x256x16.F32 R108, R84, gdesc[UR8].tnspB, RZ, !UPT, gsb0 ;  /* 0x43e00008546c7df0 */ /* 0x000fe2000c0008ff */
[----:B------:R-:W-:Y:S01]  /*71d0*/  UMOV UR10, UR6 ;  /* 0x00000006000a7c82 */ /* 0x000fe20008000000 */
[----:B------:R-:W-:Y:S01]  /*71e0*/  UMOV UR11, 0x40000040 ;  /* 0x40000040000b7882 */ /* 0x000fe20000000000 */
[----:B------:R-:W-:Y:S02]  /*71f0*/  WARPGROUP.DEPBAR.LE gsb0, 0x0 ;  /* 0x00008000000079c5 */ /* 0x000fe40000010000 */
[----:B------:R-:W-:Y:S01]  /*7200*/  STL.64 [R1+0x200], R108 ;  /* 0x0002006c01007387 */ /* 0x000fe20000100a00 */
[----:B------:R-:W-:Y:S01]  /*7210*/  MOV R88, R112 ;  /* 0x0000007000587202 */ /* 0x000fe20000000f00 */
[----:B------:R-:W-:Y:S01]  /*7220*/  IMAD.MOV.U32 R89, RZ, RZ, R113 ;  /* 0x000000ffff597224 */ /* 0x000fe200078e0071 */
[----:B------:R-:W-:Y:S01]  /*7230*/  MOV R90, R114 ;  /* 0x00000072005a7202 */ /* 0x000fe20000000f00 */
[----:B------:R-:W-:Y:S01]  /*7240*/  STL.64 [R1+0x208], R110 ;  /* 0x0002086e01007387 */ /* 0x000fe20000100a00 */
[----:B------:R-:W-:Y:S01]  /*7250*/  IMAD.MOV.U32 R91, RZ, RZ, R115 ;  /* 0x000000ffff5b7224 */ /* 0x000fe200078e0073 */
[----:B------:R-:W-:Y:S01]  /*7260*/  MOV R92, R116 ;  /* 0x00000074005c7202 */ /* 0x000fe20000000f00 */
[----:B------:R-:W-:Y:S01]  /*7270*/  IMAD.MOV.U32 R93, RZ, RZ, R117 ;  /* 0x000000ffff5d7224 */ /* 0x000fe200078e0075 */
        /* <DEDUP_REMOVED lines=100> */
[----:B-1----:R-:W-:Y:S01]  /*78c0*/  MOV R3, R233 ;  /* 0x000000e900037202 */ /* 0x002fe20000000f00 */
[----:B------:R-:W-:Y:S01]  /*78d0*/  IMAD.MOV.U32 R2, RZ, RZ, R234 ;  /* 0x000000ffff027224 */ /* 0x000fe200078e00ea */
[----:B------:R1:W-:Y:S01]  /*78e0*/  STL [R1+0x2d0], R160 ;  /* 0x0002d0a001007387 */ /* 0x0003e20000100800 */
[----:B------:R-:W-:-:S02]  /*78f0*/  MOV R0, R235 ;  /* 0x000000eb00007202 */ /* 0x000fc40000000f00 */
[----:B-1----:R-:W-:-:S06]  /*7900*/  WARPGROUP.ARRIVE ;  /* 0x00000000000079c5 */ /* 0x002fcc0000000000 */
[----:B------:R-:W-:Y:S03]  /*7910*/  HGMMA.64x256x16.F32 R108, R84, gdesc[UR8].tnspB, RZ, !UPT, gsb0 ;  /* 0x43e00008546c7df0 */ /* 0x000fe6000c0008ff */
[----:B------:R-:W-:Y:S02]  /*7920*/  WARPGROUP.DEPBAR.LE gsb0, 0x0 ;  /* 0x00008000000079c5 */ /* 0x000fe40000010000 */
[----:B------:R-:W-:Y:S04]  /*7930*/  STL.64 [R1+0x1eb0], R210 ;  /* 0x001eb0d201007387 */ /* 0x000fe80000100a00 */
        /* <DEDUP_REMOVED lines=50> */
[----:B------:R1:W-:Y:S04]  /*7c60*/  STL.64 [R1+0x1d18], R108 ;  /* 0x001d186c01007387 */ /* 0x0003e80000100a00 */
[----:B------:R-:W2:Y:S04]  /*7c70*/  LDL.LU R84, [R1+0x200] ;  /* 0x0002000001547983 */ /* 0x000ea80000300800 */
[----:B------:R-:W2:Y:S04]  /*7c80*/  LDL.LU R85, [R1+0x204] ;  /* 0x0002040001557983 */ /* 0x000ea80000300800 */
[----:B------:R-:W2:Y:S04]  /*7c90*/  LDL.LU R86, [R1+0x208] ;  /* 0x0002080001567983 */ /* 0x000ea80000300800 */
[----:B------:R-:W2:Y:S04]  /*7ca0*/  LDL.LU R87, [R1+0x20c] ;  /* 0x00020c0001577983 */ /* 0x000ea80000300800 */
[----:B-1----:R-:W2:Y:S04]  /*7cb0*/  LDL.LU R108, [R1+0x260] ;  /* 0x00026000016c7983 */ /* 0x002ea80000300800 */
[----:B------:R-:W2:Y:S04]  /*7cc0*/  LDL.LU R109, [R1+0x264] ;  /* 0x00026400016d7983 */ /* 0x000ea80000300800 */
        /* <DEDUP_REMOVED lines=26> */
[----:B------:R-:W2:Y:S01]  /*7e70*/  LDL.LU R136, [R1+0x2d0] ;  /* 0x0002d00001887983 */ /* 0x000ea20000300800 */
        /* <DEDUP_REMOVED lines=75> */
[----:B------:R-:W-:Y:S01]  /*8330*/  UIADD3 UR6, UR14, 0x4080, URZ ;  /* 0x000040800e067890 */ /* 0x000fe2000fffe03f */
[----:B------:R-:W-:-:S06]  /*8340*/  UMOV UR11, 0x40000040 ;  /* 0x40000040000b7882 */ /* 0x000fcc0000000000 */
[----:B------:R-:W-:Y:S01]  /*8350*/  UMOV UR10, UR6 ;  /* 0x00000006000a7c82 */ /* 0x000fe20008000000 */
[----:B--2---:R-:W-:-:S06]  /*8360*/  WARPGROUP.ARRIVE ;  /* 0x00000000000079c5 */ /* 0x004fcc0000000000 */
[----:B------:R-:W-:Y:S03]  /*8370*/  HGMMA.64x256x16.F32 R84, R80, gdesc[UR8].tnspB, R84, gsb0 ;  /* 0x43e0000850547df0 */ /* 0x000fe60008000854 */
        /* <DEDUP_REMOVED lines=65> */
[----:B-1----:R-:W2:Y:S04]  /*8790*/  LDL.LU.64 R210, [R1+0x1eb0] ;  /* 0x001eb00001d27983 */ /* 0x002ea80000300a00 */
[----:B------:R-:W2:Y:S04]  /*87a0*/  LDL.LU.64 R208, [R1+0x1ea8] ;  /* 0x001ea80001d07983 */ /* 0x000ea80000300a00 */
        /* <DEDUP_REMOVED lines=49> */
[----:B------:R-:W2:Y:S01]  /*8ac0*/  LDL.LU.64 R108, [R1+0x1d18] ;  /* 0x001d1800016c7983 */ /* 0x000ea20000300a00 */
        /* <DEDUP_REMOVED lines=188> */
[----:B------:R1:W-:Y:S01]  /*9690*/  STL [R1+0x2d0], R160 ;  /* 0x0002d0a001007387 */ /* 0x0003e20000100800 */
[----:B------:R-:W-:Y:S01]  /*96a0*/  IMAD.MOV.U32 R38, RZ, RZ, R198 ;  /* 0x000000ffff267224 */ /* 0x000fe200078e00c6 */
[----:B------:R-:W-:Y:S01]  /*96b0*/  MOV R37, R199 ;  /* 0x000000c700257202 */ /* 0x000fe20000000f00 */
[----:B------:R-:W-:Y:S01]  /*96c0*/  IMAD.MOV.U32 R40, RZ, RZ, R196 ;  /* 0x000000ffff287224 */ /* 0x000fe200078e00c4 */
[----:B------:R-:W2:Y:S01]  /*96d0*/  LDL.LU.64 R234, [R1+0x1d10] ;  /* 0x001d100001ea7983 */ /* 0x000ea20000300a00 */
[----:B------:R-:W-:Y:S01]  /*96e0*/  MOV R39, R197 ;  /* 0x000000c500277202 */ /* 0x000fe20000000f00 */
[----:B------:R-:W-:Y:S01]  /*96f0*/  IMAD.MOV.U32 R42, RZ, RZ, R194 ;  /* 0x000000ffff2a7224 */ /* 0x000fe200078e00c2 */
[----:B------:R-:W-:Y:S01]  /*9700*/  MOV R41, R195 ;  /* 0x000000c300297202 */ /* 0x000fe20000000f00 */
[----:B------:R-:W2:Y:S01]  /*9710*/  LDL.LU.64 R232, [R1+0x1d08] ;  /* 0x001d080001e87983 */ /* 0x000ea20000300a00 */
        /* <DEDUP_REMOVED lines=80> */
[----:B------:R-:W-:-:S03]  /*9c20*/  IMAD.MOV.U32 R81, RZ, RZ, R113 ;  /* 0x000000ffff517224 */ /* 0x000fc600078e0071 */
        /* <DEDUP_REMOVED lines=117> */
[----:B------:R-:W-:-:S03]  /*a380*/  IMAD.MOV.U32 R129, RZ, RZ, R72 ;  /* 0x000000ffff817224 */ /* 0x000fc600078e0048 */
[----:B------:R-:W2:Y:S01]  /*a390*/  LDL.LU R125, [R1+0x2c4] ;  /* 0x0002c400017d7983 */ /* 0x000ea20000300800 */
[----:B------:R-:W-:-:S03]  /*a3a0*/  MOV R130, R73 ;  /* 0x0000004900827202 */ /* 0x000fc60000000f00 */
[----:B------:R-:W2:Y:S01]  /*a3b0*/  LDL.LU R126, [R1+0x2c8] ;  /* 0x0002c800017e7983 */ /* 0x000ea20000300800 */
[----:B------:R-:W-:-:S03]  /*a3c0*/  IMAD.MOV.U32 R131, RZ, RZ, R74 ;  /* 0x000000ffff837224 */ /* 0x000fc600078e004a */
[----:B------:R-:W2:Y:S01]  /*a3d0*/  LDL.LU R127, [R1+0x2cc] ;  /* 0x0002cc00017f7983 */ /* 0x000ea20000300800 */
[----:B------:R-:W-:-:S03]  /*a3e0*/  MOV R132, R75 ;  /* 0x0000004b00847202 */ /* 0x000fc60000000f00 */
        /* <DEDUP_REMOVED lines=77> */
[----:B------:R-:W3:Y:S01]  /*a8c0*/  LDL.LU R68, [R1+0x1b04] ;  /* 0x001b040001447983 */ /* 0x000ee20000300800 */
[----:B------:R-:W-:-:S03]  /*a8d0*/  UMOV UR11, 0x40000040 ;  /* 0x40000040000b7882 */ /* 0x000fc60000000000 */
[----:B------:R-:W3:Y:S02]  /*a8e0*/  LDL.LU R69, [R1+0x1b00] ;  /* 0x001b000001457983 */ /* 0x000ee40000300800 */
[----:B------:R-:W-:Y:S02]  /*a8f0*/  UMOV UR10, UR6 ;  /* 0x00000006000a7c82 */ /* 0x000fe40008000000 */
[----:B------:R-:W3:Y:S04]  /*a900*/  LDL.LU R70, [R1+0x1afc] ;  /* 0x001afc0001467983 */ /* 0x000ee80000300800 */
[----:B------:R-:W3:Y:S01]  /*a910*/  LDL.LU R71, [R1+0x1af8] ;  /* 0x001af80001477983 */ /* 0x000ee20000300800 */
        /* <DEDUP_REMOVED lines=185> */
[----:B-1----:R-:W3:Y:S04]  /*b4b0*/  LDL.LU.64 R108, [R1+0x200] ;  /* 0x00020000016c7983 */ /* 0x002ee80000300a00 */
[----:B------:R-:W3:Y:S04]  /*b4c0*/  LDL.LU.64 R110, [R1+0x208] ;  /* 0x00020800016e7983 */ /* 0x000ee80000300a00 */
        /* <DEDUP_REMOVED lines=61> */
[----:B------:R-:W3:Y:S01]  /*b8a0*/  LDL.LU.64 R234, [R1+0x3f8] ;  /* 0x0003f80001ea7983 */ /* 0x000ee20000300a00 */
[----:B------:R-:W-:Y:S01]  /*b8b0*/  UIADD3 UR6, UR14, 0x4200, URZ ;  /* 0x000042000e067890 */ /* 0x000fe2000fffe03f */
[----:B------:R-:W-:-:S06]  /*b8c0*/  UMOV UR11, 0x40000040 ;  /* 0x40000040000b7882 */ /* 0x000fcc0000000000 */
[----:B------:R-:W-:Y:S01]  /*b8d0*/  UMOV UR10, UR6 ;  /* 0x00000006000a7c82 */ /* 0x000fe20008000000 */
[----:B---3--:R-:W-:-:S06]  /*b8e0*/  WARPGROUP.ARRIVE ;  /* 0x00000000000079c5 */ /* 0x008fcc0000000000 */
        /* <DEDUP_REMOVED lines=10> */
[----:B------:R-:W-:Y:S01]  /*b990*/  STL.64 [R1+0x2d0], R160 ;  /* 0x0002d0a001007387 */ /* 0x000fe20000100a00 */
[----:B------:R-:W-:-:S03]  /*b9a0*/  IMAD.MOV.U32 R2, RZ, RZ, R234 ;  /* 0x000000ffff027224 */ /* 0x000fc600078e00ea */
[----:B------:R-:W-:Y:S01]  /*b9b0*/  STL.64 [R1+0x2d8], R162 ;  /* 0x0002d8a201007387 */ /* 0x000fe20000100a00 */
[----:B------:R-:W-:-:S03]  /*b9c0*/  MOV R0, R235 ;  /* 0x000000eb00007202 */ /* 0x000fc60000000f00 */
[----:B------:R-:W-:Y:S01]  /*b9d0*/  STL.64 [R1+0x2e0], R164 ;  /* 0x0002e0a401007387 */ /* 0x000fe20000100a00 */
[----:B------:R-:W-:Y:S01]  /*b9e0*/  IMAD.MOV.U32 R4, RZ, RZ, R232 ;  /* 0x000000ffff047224 */ /* 0x000fe200078e00e8 */
[----:B------:R-:W-:Y:S02]  /*b9f0*/  MOV R3, R233 ;  /* 0x000000e900037202 */ /* 0x000fe40000000f00 */
[----:B------:R-:W-:Y:S01]  /*ba00*/  STL.64 [R1+0x2e8], R166 ;  /* 0x0002e8a601007387 */ /* 0x000fe20000100a00 */
[----:B------:R-:W-:Y:S01]  /*ba10*/  IMAD.MOV.U32 R6, RZ, RZ, R230 ;  /* 0x000000ffff067224 */ /* 0x000fe200078e00e6 */
[----:B------:R-:W-:Y:S02]  /*ba20*/  MOV R5, R231 ;  /* 0x000000e700057202 */ /* 0x000fe40000000f00 */
[----:B------:R1:W-:Y:S01]  /*ba30*/  STL [R1+0x2f0], R168 ;  /* 0x0002f0a801007387 */ /* 0x0003e20000100800 */
[----:B------:R-:W-:Y:S01]  /*ba40*/  IMAD.MOV.U32 R8, RZ, RZ, R228 ;  /* 0x000000ffff087224 */ /* 0x000fe200078e00e4 */
[----:B------:R-:W-:-:S02]  /*ba50*/  MOV R7, R229 ;  /* 0x000000e500077202 */ /* 0x000fc40000000f00 */
[----:B------:R-:W2:Y:S01]  /*ba60*/  LDL.LU.64 R234, [R1+0x1970] ;  /* 0x0019700001ea7983 */ /* 0x000ea20000300a00 */
[----:B------:R-:W-:Y:S01]  /*ba70*/  IMAD.MOV.U32 R10, RZ, RZ, R226 ;  /* 0x000000ffff0a7224 */ /* 0x000fe200078e00e2 */
[----:B------:R-:W-:Y:S02]  /*ba80*/  MOV R9, R227 ;  /* 0x000000e300097202 */ /* 0x000fe40000000f00 */
[----:B------:R-:W2:Y:S01]  /*ba90*/  LDL.LU.64 R232, [R1+0x1968] ;  /* 0x0019680001e87983 */ /* 0x000ea20000300a00 */
[----:B------:R-:W-:Y:S01]  /*baa0*/  IMAD.MOV.U32 R12, RZ, RZ, R224 ;  /* 0x000000ffff0c7224 */ /* 0x000fe200078e00e0 */
[----:B------:R-:W-:Y:S02]  /*bab0*/  MOV R11, R225 ;  /* 0x000000e1000b7202 */ /* 0x000fe40000000f00 */
[----:B------:R-:W2:Y:S01]  /*bac0*/  LDL.LU.64 R230, [R1+0x1960] ;  /* 0x0019600001e67983 */ /* 0x000ea20000300a00 */
        /* <DEDUP_REMOVED lines=81> */
[----:B------:R-:W-:-:S03]  /*bfe0*/  MOV R64, R169 ;  /* 0x000000a900407202 */ /* 0x000fc60000000f00 */
        /* <DEDUP_REMOVED lines=9> */
[----:B------:R-:W2:Y:S01]  /*c080*/  LDL.LU.64 R156, [R1+0x1838] ;  /* 0x00183800019c7983 */ /* 0x000ea20000300a00 */
[----:B------:R-:W-:-:S03]  /*c090*/  MOV R106, R146 ;  /* 0x00000092006a7202 */ /* 0x000fc60000000f00 */
[----:B------:R-:W2:Y:S01]  /*c0a0*/  LDL.LU.64 R154, [R1+0x1830] ;  /* 0x00183000019a7983 */ /* 0x000ea20000300a00 */
[----:B------:R-:W-:-:S03]  /*c0b0*/  IMAD.MOV.U32 R107, RZ, RZ, R147 ;  /* 0x000000ffff6b7224 */ /* 0x000fc600078e0093 */
[----:B------:R-:W2:Y:S01]  /*c0c0*/  LDL.LU.64 R152, [R1+0x1828] ;  /* 0x0018280001987983 */ /* 0x000ea20000300a00 */
[----:B------:R-:W-:Y:S01]  /*c0d0*/  MOV R104, R144 ;  /* 0x0000009000687202 */ /* 0x000fe20000000f00 */
[----:B------:R-:W-:Y:S02]  /*c0e0*/  IMAD.MOV.U32 R105, RZ, RZ, R145 ;  /* 0x000000ffff697224 */ /* 0x000fe400078e0091 */
[----:B------:R-:W2:Y:S01]  /*c0f0*/  LDL.LU.64 R150, [R1+0x1820] ;  /* 0x0018200001967983 */ /* 0x000ea20000300a00 */
[----:B------:R-:W-:Y:S01]  /*c100*/  MOV R102, R142 ;  /* 0x0000008e00667202 */ /* 0x000fe20000000f00 */
[----:B------:R-:W-:Y:S02]  /*c110*/  IMAD.MOV.U32 R103, RZ, RZ, R143 ;  /* 0x000000ffff677224 */ /* 0x000fe400078e008f */
[----:B------:R-:W2:Y:S01]  /*c120*/  LDL.LU.64 R148, [R1+0x1818] ;  /* 0x0018180001947983 */ /* 0x000ea20000300a00 */
[----:B------:R-:W-:Y:S01]  /*c130*/  MOV R100, R140 ;  /* 0x0000008c00647202 */ /* 0x000fe20000000f00 */
[----:B------:R-:W-:-:S02]  /*c140*/  IMAD.MOV.U32 R101, RZ, RZ, R141 ;  /* 0x000000ffff657224 */ /* 0x000fc400078e008d */
        /* <DEDUP_REMOVED lines=1581> */
[----:B------:R-:W-:-:S03]  /*12420*/  MOV R2, R234 ;  /* 0x000000ea00027202 */ /* 0x000fc60000000f00 */
[----:B------:R-:W-:Y:S01]  /*12430*/  STL.64 [R1+0x338], R186 ;  /* 0x000338ba01007387 */ /* 0x000fe20000100a00 */
[----:B------:R-:W-:-:S03]  /*12440*/  IMAD.MOV.U32 R0, RZ, RZ, R235 ;  /* 0x000000ffff007224 */ /* 0x000fc600078e00eb */
[----:B------:R-:W-:Y:S01]  /*12450*/  STL.64 [R1+0x340], R188 ;  /* 0x000340bc01007387 */ /* 0x000fe20000100a00 */
[----:B------:R-:W-:Y:S01]  /*12460*/  IMAD.MOV.U32 R4, RZ, RZ, R232 ;  /* 0x000000ffff047224 */ /* 0x000fe200078e00e8 */
[----:B------:R-:W-:Y:S02]  /*12470*/  MOV R3, R233 ;  /* 0x000000e900037202 */ /* 0x000fe40000000f00 */
[----:B------:R-:W-:Y:S01]  /*12480*/  STL.64 [R1+0x348], R190 ;  /* 0x000348be01007387 */ /* 0x000fe20000100a00 */
[----:B------:R-:W-:-:S03]  /*12490*/  MOV R6, R230 ;  /* 0x000000e600067202 */ /* 0x000fc60000000f00 */
[----:B------:R1:W-:Y:S01]  /*124a0*/  STL [R1+0x350], R192 ;  /* 0x000350c001007387 */ /* 0x0003e20000100800 */
[----:B------:R-:W-:Y:S01]  /*124b0*/  MOV R5, R231 ;  /* 0x000000e700057202 */ /* 0x000fe20000000f00 */
[----:B------:R-:W-:Y:S02]  /*124c0*/  IMAD.MOV.U32 R7, RZ, RZ, R229 ;  /* 0x000000ffff077224 */ /* 0x000fe400078e00e5 */
[----:B------:R-:W2:Y:S01]  /*124d0*/  LDL.LU.64 R234, [R1+0xf50] ;  /* 0x000f500001ea7983 */ /* 0x000ea20000300a00 */
[----:B------:R-:W-:Y:S01]  /*124e0*/  MOV R8, R228 ;  /* 0x000000e400087202 */ /* 0x000fe20000000f00 */
[----:B------:R-:W-:Y:S02]  /*124f0*/  IMAD.MOV.U32 R10, RZ, RZ, R226 ;  /* 0x000000ffff0a7224 */ /* 0x000fe400078e00e2 */
[----:B------:R-:W2:Y:S01]  /*12500*/  LDL.LU.64 R232, [R1+0xf48] ;  /* 0x000f480001e87983 */ /* 0x000ea20000300a00 */
[----:B------:R-:W-:-:S03]  /*12510*/  MOV R9, R227 ;  /* 0x000000e300097202 */ /* 0x000fc60000000f00 */
[----:B------:R-:W2:Y:S01]  /*12520*/  LDL.LU.64 R230, [R1+0xf40] ;  /* 0x000f400001e67983 */ /* 0x000ea20000300a00 */
[----:B------:R-:W-:Y:S01]  /*12530*/  MOV R12, R224 ;  /* 0x000000e0000c7202 */ /* 0x000fe20000000f00 */
[----:B------:R-:W-:Y:S01]  /*12540*/  IMAD.MOV.U32 R13, RZ, RZ, R223 ;  /* 0x000000ffff0d7224 */ /* 0x000fe200078e00df */
[----:B------:R-:W-:Y:S01]  /*12550*/  MOV R11, R225 ;  /* 0x000000e1000b7202 */ /* 0x000fe20000000f00 */
        /* <DEDUP_REMOVED lines=57> */
[----:B------:R-:W-:-:S03]  /*128f0*/  MOV R107, R171 ;  /* 0x000000ab006b7202 */ /* 0x000fc60000000f00 */
[----:B------:R-:W2:Y:S01]  /*12900*/  LDL.LU.64 R176, [R1+0xe68] ;  /* 0x000e680001b07983 */ /* 0x000ea20000300a00 */
[----:B------:R-:W-:Y:S01]  /*12910*/  MOV R104, R168 ;  /* 0x000000a800687202 */ /* 0x000fe20000000f00 */
[----:B------:R-:W-:Y:S02]  /*12920*/  IMAD.MOV.U32 R105, RZ, RZ, R169 ;  /* 0x000000ffff697224 */ /* 0x000fe400078e00a9 */
[----:B------:R-:W2:Y:S01]  /*12930*/  LDL.LU.64 R174, [R1+0xe60] ;  /* 0x000e600001ae7983 */ /* 0x000ea20000300a00 */
[----:B------:R-:W-:Y:S01]  /*12940*/  IMAD.MOV.U32 R102, RZ, RZ, R166 ;  /* 0x000000ffff667224 */ /* 0x000fe200078e00a6 */
[----:B------:R-:W-:Y:S02]  /*12950*/  MOV R103, R167 ;  /* 0x000000a700677202 */ /* 0x000fe40000000f00 */
[----:B------:R-:W2:Y:S01]  /*12960*/  LDL.LU.64 R172, [R1+0xe58] ;  /* 0x000e580001ac7983 */ /* 0x000ea20000300a00 */
[----:B------:R-:W-:-:S03]  /*12970*/  MOV R100, R164 ;  /* 0x000000a400647202 */ /* 0x000fc60000000f00 */
[----:B------:R-:W2:Y:S01]  /*12980*/  LDL.LU.64 R170, [R1+0xe50] ;  /* 0x000e500001aa7983 */ /* 0x000ea20000300a00 */
        /* <DEDUP_REMOVED lines=143> */
[----:B------:R-:W-:-:S03]  /*13280*/  MOV R129, R40 ;  /* 0x0000002800817202 */ /* 0x000fc60000000f00 */
        /* <DEDUP_REMOVED lines=38> */
[----:B------:R-:W-:Y:S01]  /*134f0*/  UIADD3 UR6, UR14, 0x4580, URZ ;  /* 0x000045800e067890 */ /* 0x000fe2000fffe03f */
[----:B------:R-:W-:Y:S01]  /*13500*/  MOV R154, R18 ;  /* 0x00000012009a7202 */ /* 0x000fe20000000f00 */
[----:B------:R-:W-:Y:S01]  /*13510*/  UMOV UR11, 0x40000040 ;  /* 0x40000040000b7882 */ /* 0x000fe20000000000 */
[----:B------:R-:W-:Y:S01]  /*13520*/  MOV R156, R16 ;  /* 0x00000010009c7202 */ /* 0x000fe20000000f00 */
[----:B------:R-:W3:Y:S01]  /*13530*/  LDL.LU R36, [R1+0xd44] ;  /* 0x000d440001247983 */ /* 0x000ee20000300800 */
[----:B------:R-:W-:-:S02]  /*13540*/  MOV R157, R15 ;  /* 0x0000000f009d7202 */ /* 0x000fc40000000f00 */
[----:B------:R-:W-:Y:S02]  /*13550*/  MOV R159, R13 ;  /* 0x0000000d009f7202 */ /* 0x000fe40000000f00 */
[----:B------:R-:W-:Y:S02]  /*13560*/  MOV R160, R12 ;  /* 0x0000000c00a07202 */ /* 0x000fe40000000f00 */
[----:B------:R-:W-:Y:S02]  /*13570*/  MOV R162, R10 ;  /* 0x0000000a00a27202 */ /* 0x000fe40000000f00 */
[----:B------:R-:W-:Y:S02]  /*13580*/  MOV R163, R9 ;  /* 0x0000000900a37202 */ /* 0x000fe40000000f00 */
[----:B------:R-:W-:Y:S02]  /*13590*/  MOV R165, R7 ;  /* 0x0000000700a57202 */ /* 0x000fe40000000f00 */
[----:B------:R-:W-:-:S02]  /*135a0*/  MOV R166, R6 ;  /* 0x0000000600a67202 */ /* 0x000fc40000000f00 */
[----:B------:R-:W-:Y:S02]  /*135b0*/  MOV R168, R4 ;  /* 0x0000000400a87202 */ /* 0x000fe40000000f00 */
[----:B------:R-:W-:Y:S02]  /*135c0*/  MOV R169, R3 ;  /* 0x0000000300a97202 */ /* 0x000fe40000000f00 */
[----:B------:R-:W-:Y:S01]  /*135d0*/  MOV R171, R0 ;  /* 0x0000000000ab7202 */ /* 0x000fe20000000f00 */
[----:B------:R-:W-:Y:S01]  /*135e0*/  UMOV UR10, UR6 ;  /* 0x00000006000a7c82 */ /* 0x000fe20008000000 */
[----:B------:R-:W3:Y:S04]  /*135f0*/  LDL.LU R37, [R1+0xd40] ;  /* 0x000d400001257983 */ /* 0x000ee80000300800 */
        /* <DEDUP_REMOVED lines=107> */
[----:B------:R-:W-:Y:S04]  /*13cb0*/  STL [R1+0x114], R177 ;  /* 0x000114b101007387 */ /* 0x000fe80000100800 */
        /* <DEDUP_REMOVED lines=19> */
[----:B------:R2:W-:Y:S04]  /*13df0*/  STL.64 [R1+0x1b0], R216 ;  /* 0x0001b0d801007387 */ /* 0x0005e80000100a00 */
        /* <DEDUP_REMOVED lines=10> */
[----:B------:R-:W-:-:S03]  /*13ea0*/  MOV R43, R111 ;  /* 0x0000006f002b7202 */ /* 0x000fc60000000f00 */
[----:B------:R-:W-:Y:S01]  /*13eb0*/  STL.64 [R1+0x1f8], R234 ;  /* 0x0001f8ea01007387 */ /* 0x000fe20000100a00 */
[----:B------:R-:W-:-:S03]  /*13ec0*/  IMAD.MOV.U32 R44, RZ, RZ, R112 ;  /* 0x000000ffff2c7224 */ /* 0x000fc600078e0070 */
[----:B-1----:R-:W4:Y:S01]  /*13ed0*/  LDL.LU R214, [R1+0xc34] ;  /* 0x000c340001d67983 */ /* 0x002f220000300800 */
[----:B------:R-:W-:-:S03]  /*13ee0*/  MOV R45, R113 ;  /* 0x00000071002d7202 */ /* 0x000fc60000000f00 */
[----:B------:R-:W3:Y:S01]  /*13ef0*/  LDL.LU R109, [R1+0x114] ;  /* 0x00011400016d7983 */ /* 0x000ee20000300800 */
[----:B------:R-:W-:-:S03]  /*13f00*/  MOV R46, R114 ;  /* 0x00000072002e7202 */ /* 0x000fc60000000f00 */
[----:B------:R-:W4:Y:S01]  /*13f10*/  LDL.LU R110, [R1+0x118] ;  /* 0x00011800016e7983 */ /* 0x000f220000300800 */
[----:B------:R-:W-:-:S03]  /*13f20*/  IMAD.MOV.U32 R47, RZ, RZ, R115 ;  /* 0x000000ffff2f7224 */ /* 0x000fc600078e0073 */
[----:B------:R-:W4:Y:S01]  /*13f30*/  LDL.LU R111, [R1+0x11c] ;  /* 0x00011c00016f7983 */ /* 0x000f220000300800 */
[----:B------:R-:W-:-:S03]  /*13f40*/  MOV R48, R116 ;  /* 0x0000007400307202 */ /* 0x000fc60000000f00 */
[----:B------:R-:W3:Y:S01]  /*13f50*/  LDL.LU R112, [R1+0x120] ;  /* 0x0001200001707983 */ /* 0x000ee20000300800 */
[----:B------:R-:W-:-:S03]  /*13f60*/  MOV R49, R117 ;  /* 0x0000007500317202 */ /* 0x000fc60000000f00 */
[----:B------:R-:W3:Y:S01]  /*13f70*/  LDL.LU R113, [R1+0x124] ;  /* 0x0001240001717983 */ /* 0x000ee20000300800 */
[----:B------:R-:W-:-:S03]  /*13f80*/  IMAD.MOV.U32 R50, RZ, RZ, R118 ;  /* 0x000000ffff327224 */ /* 0x000fc600078e0076 */
[----:B------:R-:W4:Y:S01]  /*13f90*/  LDL.LU R114, [R1+0x128] ;  /* 0x0001280001727983 */ /* 0x000f220000300800 */
[----:B------:R-:W-:-:S03]  /*13fa0*/  MOV R51, R119 ;  /* 0x0000007700337202 */ /* 0x000fc60000000f00 */
[----:B------:R-:W4:Y:S01]  /*13fb0*/  LDL.LU R115, [R1+0x12c] ;  /* 0x00012c0001737983 */ /* 0x000f220000300800 */
[----:B------:R-:W-:-:S03]  /*13fc0*/  MOV R52, R120 ;  /* 0x0000007800347202 */ /* 0x000fc60000000f00 */
[----:B------:R-:W3:Y:S01]  /*13fd0*/  LDL.LU R116, [R1+0x130] ;  /* 0x0001300001747983 */ /* 0x000ee20000300800 */
[----:B------:R-:W-:-:S03]  /*13fe0*/  IMAD.MOV.U32 R53, RZ, RZ, R121 ;  /* 0x000000ffff357224 */ /* 0x000fc600078e0079 */
[----:B------:R-:W3:Y:S01]  /*13ff0*/  LDL.LU R117, [R1+0x134] ;  /* 0x0001340001757983 */ /* 0x000ee20000300800 */
[----:B------:R-:W-:-:S03]  /*14000*/  MOV R54, R122 ;  /* 0x0000007a00367202 */ /* 0x000fc60000000f00 */
[----:B------:R-:W4:Y:S01]  /*14010*/  LDL.LU R118, [R1+0x138] ;  /* 0x0001380001767983 */ /* 0x000f220000300800 */
[----:B------:R-:W-:-:S03]  /*14020*/  MOV R55, R123 ;  /* 0x0000007b00377202 */ /* 0x000fc60000000f00 */
[----:B------:R-:W4:Y:S01]  /*14030*/  LDL.LU R119, [R1+0x13c] ;  /* 0x00013c0001777983 */ /* 0x000f220000300800 */
[----:B------:R-:W-:-:S03]  /*14040*/  IMAD.MOV.U32 R56, RZ, RZ, R124 ;  /* 0x000000ffff387224 */ /* 0x000fc600078e007c */
[----:B------:R-:W3:Y:S01]  /*14050*/  LDL.LU R120, [R1+0x140] ;  /* 0x0001400001787983 */ /* 0x000ee20000300800 */
[----:B------:R-:W-:-:S03]  /*14060*/  MOV R57, R125 ;  /* 0x0000007d00397202 */ /* 0x000fc60000000f00 */
[----:B------:R-:W3:Y:S04]  /*14070*/  LDL.LU R121, [R1+0x144] ;  /* 0x0001440001797983 */ /* 0x000ee80000300800 */
[----:B------:R-:W4:Y:S01]  /*14080*/  LDL.LU R122, [R1+0x148] ;  /* 0x00014800017a7983 */ /* 0x000f220000300800 */
[----:B------:R-:W-:-:S03]  /*14090*/  MOV R58, R126 ;  /* 0x0000007e003a7202 */ /* 0x000fc60000000f00 */
[----:B------:R-:W4:Y:S04]  /*140a0*/  LDL.LU R123, [R1+0x14c] ;  /* 0x00014c00017b7983 */ /* 0x000f280000300800 */
[----:B------:R-:W3:Y:S01]  /*140b0*/  LDL.LU R124, [R1+0x150] ;  /* 0x00015000017c7983 */ /* 0x000ee20000300800 */
[----:B------:R-:W-:-:S03]  /*140c0*/  IMAD.MOV.U32 R59, RZ, RZ, R127 ;  /* 0x000000ffff3b7224 */ /* 0x000fc600078e007f */
[----:B------:R-:W3:Y:S04]  /*140d0*/  LDL.LU R125, [R1+0x154] ;  /* 0x00015400017d7983 */ /* 0x000ee80000300800 */
[----:B--2---:R-:W2:Y:S01]  /*140e0*/  LDL.LU R216, [R1+0xc30] ;  /* 0x000c300001d87983 */ /* 0x004ea20000300800 */
[----:B------:R-:W-:-:S03]  /*140f0*/  MOV R60, R128 ;  /* 0x00000080003c7202 */ /* 0x000fc60000000f00 */
[----:B------:R-:W4:Y:S04]  /*14100*/  LDL.LU R126, [R1+0x158] ;  /* 0x00015800017e7983 */ /* 0x000f280000300800 */
[----:B------:R-:W2:Y:S01]  /*14110*/  LDL.LU R215, [R1+0xc2c] ;  /* 0x000c2c0001d77983 */ /* 0x000ea20000300800 */
[----:B------:R-:W-:-:S03]  /*14120*/  MOV R61, R129 ;  /* 0x00000081003d7202 */ /* 0x000fc60000000f00 */
[----:B------:R-:W4:Y:S04]  /*14130*/  LDL.LU R127, [R1+0x15c] ;  /* 0x00015c00017f7983 */ /* 0x000f280000300800 */
[----:B------:R-:W2:Y:S01]  /*14140*/  LDL.LU R212, [R1+0xc28] ;  /* 0x000c280001d47983 */ /* 0x000ea20000300800 */
[----:B------:R-:W-:-:S03]  /*14150*/  IMAD.MOV.U32 R62, RZ, RZ, R130 ;  /* 0x000000ffff3e7224 */ /* 0x000fc600078e0082 */
[----:B------:R-:W3:Y:S04]  /*14160*/  LDL.LU R128, [R1+0x160] ;  /* 0x0001600001807983 */ /* 0x000ee80000300800 */
[----:B------:R-:W2:Y:S01]  /*14170*/  LDL.LU R213, [R1+0xc24] ;  /* 0x000c240001d57983 */ /* 0x000ea20000300800 */
[----:B------:R-:W-:-:S03]  /*14180*/  MOV R63, R131 ;  /* 0x00000083003f7202 */ /* 0x000fc60000000f00 */
[----:B------:R-:W3:Y:S04]  /*14190*/  LDL.LU R129, [R1+0x164] ;  /* 0x0001640001817983 */ /* 0x000ee80000300800 */
[----:B------:R-:W2:Y:S01]  /*141a0*/  LDL.LU R210, [R1+0xc20] ;  /* 0x000c200001d27983 */ /* 0x000ea20000300800 */
[----:B------:R-:W-:-:S03]  /*141b0*/  MOV R64, R132 ;  /* 0x0000008400407202 */ /* 0x000fc60000000f00 */
[----:B------:R-:W4:Y:S04]  /*141c0*/  LDL.LU R130, [R1+0x168] ;  /* 0x0001680001827983 */ /* 0x000f280000300800 */
[----:B------:R-:W2:Y:S04]  /*141d0*/  LDL.LU R211, [R1+0xc1c] ;  /* 0x000c1c0001d37983 */ /* 0x000ea80000300800 */
[----:B------:R-:W4:Y:S04]  /*141e0*/  LDL.LU R131, [R1+0x16c] ;  /* 0x00016c0001837983 */ /* 0x000f280000300800 */
[----:B------:R-:W2:Y:S04]  /*141f0*/  LDL.LU R208, [R1+0xc18] ;  /* 0x000c180001d07983 */ /* 0x000ea80000300800 */
[----:B------:R-:W3:Y:S04]  /*14200*/  LDL.LU R132, [R1+0x170] ;  /* 0x0001700001847983 */ /* 0x000ee80000300800 */
[----:B------:R-:W2:Y:S04]  /*14210*/  LDL.LU R209, [R1+0xc14] ;  /* 0x000c140001d17983 */ /* 0x000ea80000300800 */
[----:B------:R-:W4:Y:S04]  /*14220*/  LDL.LU R35, [R1+0x174] ;  /* 0x0001740001237983 */ /* 0x000f280000300800 */
[----:B------:R-:W2:Y:S04]  /*14230*/  LDL.LU R206, [R1+0xc10] ;  /* 0x000c100001ce7983 */ /* 0x000ea80000300800 */
[----:B------:R-:W3:Y:S04]  /*14240*/  LDL.LU R34, [R1+0x178] ;  /* 0x0001780001227983 */ /* 0x000ee80000300800 */
[----:B------:R-:W2:Y:S04]  /*14250*/  LDL.LU R207, [R1+0xc0c] ;  /* 0x000c0c0001cf7983 */ /* 0x000ea80000300800 */
[----:B------:R-:W4:Y:S04]  /*14260*/  LDL.LU R33, [R1+0x17c] ;  /* 0x00017c0001217983 */ /* 0x000f280000300800 */
        /* <DEDUP_REMOVED lines=54> */
[----:B------:R-:W2:Y:S04]  /*145d0*/  LDL.LU R178, [R1+0xba0] ;  /* 0x000ba00001b27983 */ /* 0x000ea80000300800 */
[----:B------:R-:W2:Y:S04]  /*145e0*/  LDL.LU R6, [R1+0x1e8] ;  /* 0x0001e80001067983 */ /* 0x000ea80000300800 */
[----:B------:R-:W2:Y:S04]  /*145f0*/  LDL.LU R179, [R1+0xb9c] ;  /* 0x000b9c0001b37983 */ /* 0x000ea80000300800 */
[----:B------:R-:W2:Y:S01]  /*14600*/  LDL.LU R5, [R1+0x1ec] ;  /* 0x0001ec0001057983 */ /* 0x000ea20000300800 */
[----:B------:R-:W-:-:S03]  /*14610*/  IMAD.MOV.U32 R104, RZ, RZ, R172 ;  /* 0x000000ffff687224 */ /* 0x000fc600078e00ac */
[----:B------:R-:W2:Y:S04]  /*14620*/  LDL.LU R176, [R1+0xb98] ;  /* 0x000b980001b07983 */ /* 0x000ea80000300800 */
[----:B------:R-:W2:Y:S01]  /*14630*/  LDL.LU R4, [R1+0x1f0] ;  /* 0x0001f00001047983 */ /* 0x000ea20000300800 */
[----:B------:R-:W-:-:S03]  /*14640*/  MOV R103, R171 ;  /* 0x000000ab00677202 */ /* 0x000fc60000000f00 */
        /* <DEDUP_REMOVED lines=9> */
[----:B------:R-:W-:-:S02]  /*146e0*/  MOV R96, R164 ;  /* 0x000000a400607202 */ /* 0x000fc40000000f00 */
[----:B------:R-:W-:Y:S01]  /*146f0*/  MOV R97, R165 ;  /* 0x000000a500617202 */ /* 0x000fe20000000f00 */
[----:B------:R-:W-:Y:S01]  /*14700*/  IMAD.MOV.U32 R92, RZ, RZ, R160 ;  /* 0x000000ffff5c7224 */ /* 0x000fe200078e00a0 */
[----:B------:R-:W-:Y:S01]  /*14710*/  MOV R94, R162 ;  /* 0x000000a2005e7202 */ /* 0x000fe20000000f00 */
[----:B------:R-:W-:Y:S01]  /*14720*/  IMAD.MOV.U32 R101, RZ, RZ, R169 ;  /* 0x000000ffff657224 */ /* 0x000fe200078e00a9 */
[----:B------:R-:W-:Y:S01]  /*14730*/  MOV R93, R161 ;  /* 0x000000a1005d7202 */ /* 0x000fe20000000f00 */
[----:B------:R-:W-:Y:S01]  /*14740*/  IMAD.MOV.U32 R89, RZ, RZ, R157 ;  /* 0x000000ffff597224 */ /* 0x000fe200078e009d */
[----:B------:R-:W-:Y:S01]  /*14750*/  MOV R90, R158 ;  /* 0x0000009e005a7202 */ /* 0x000fe20000000f00 */
[----:B------:R-:W2:Y:S01]  /*14760*/  LDL.LU R169, [R1+0xb88] ;  /* 0x000b880001a97983 */ /* 0x000ea20000300800 */
[----:B------:R-:W-:Y:S01]  /*14770*/  MOV R91, R159 ;  /* 0x0000009f005b7202 */ /* 0x000fe20000000f00 */
[----:B------:R-:W-:Y:S01]  /*14780*/  IMAD.MOV.U32 R86, RZ, RZ, R154 ;  /* 0x000000ffff567224 */ /* 0x000fe200078e009a */
[----:B------:R-:W-:-:S02]  /*14790*/  MOV R88, R156 ;  /* 0x0000009c00587202 */ /* 0x000fc40000000f00 */
[----:B------:R-:W-:Y:S01]  /*147a0*/  MOV R87, R155 ;  /* 0x0000009b00577202 */ /* 0x000fe20000000f00 */
[----:B------:R-:W-:Y:S01]  /*147b0*/  IMAD.MOV.U32 R83, RZ, RZ, R151 ;  /* 0x000000ffff537224 */ /* 0x000fe200078e0097 */
[----:B------:R-:W-:Y:S02]  /*147c0*/  MOV R84, R152 ;  /* 0x0000009800547202 */ /* 0x000fe40000000f00 */
[----:B------:R-:W-:Y:S01]  /*147d0*/  MOV R85, R153 ;  /* 0x0000009900557202 */ /* 0x000fe20000000f00 */
[----:B------:R-:W-:Y:S01]  /*147e0*/  IMAD.MOV.U32 R80, RZ, RZ, R148 ;  /* 0x000000ffff507224 */ /* 0x000fe200078e0094 */
[----:B------:R-:W-:Y:S02]  /*147f0*/  MOV R82, R150 ;  /* 0x0000009600527202 */ /* 0x000fe40000000f00 */
        /* <DEDUP_REMOVED lines=14> */
[----:B------:R-:W-:Y:S01]  /*148e0*/  MOV R66, R134 ;  /* 0x0000008600427202 */ /* 0x000fe20000000f00 */
[----:B---3--:R-:W-:Y:S01]  /*148f0*/  IMAD.MOV.U32 R134, RZ, RZ, R34 ;  /* 0x000000ffff867224 */ /* 0x008fe200078e0022 */
[----:B------:R-:W-:Y:S02]  /*14900*/  MOV R67, R135 ;  /* 0x0000008700437202 */ /* 0x000fe40000000f00 */
[----:B----4-:R-:W-:Y:S02]  /*14910*/  MOV R135, R33 ;  /* 0x0000002100877202 */ /* 0x010fe40000000f00 */
[----:B------:R-:W-:Y:S02]  /*14920*/  MOV R133, R35 ;  /* 0x0000002300857202 */ /* 0x000fe40000000f00 */
[----:B--2---:R-:W-:Y:S01]  /*14930*/  MOV R136, R32 ;  /* 0x0000002000887202 */ /* 0x004fe20000000f00 */
        /* <DEDUP_REMOVED lines=30> */
[----:B------:R-:W-:-:S05]  /*14b20*/  IMAD.MOV.U32 R167, RZ, RZ, R0 ;  /* 0x000000ffffa77224 */ /* 0x000fca00078e0000 */
        /* <DEDUP_REMOVED lines=26> */
[----:B------:R-:W-:-:S03]  /*14cd0*/  MOV R105, R173 ;  /* 0x000000ad00697202 */ /* 0x000fc60000000f00 */
[----:B------:R-:W-:Y:S01]  /*14ce0*/  STL.64 [R1+0xac0], R118 ;  /* 0x000ac07601007387 */ /* 0x000fe20000100a00 */
[----:B------:R-:W-:-:S03]  /*14cf0*/  MOV R102, R170 ;  /* 0x000000aa00667202 */ /* 0x000fc60000000f00 */
[----:B------:R-:W-:Y:S01]  /*14d00*/  STL.64 [R1+0xab8], R116 ;  /* 0x000ab87401007387 */ /* 0x000fe20000100a00 */
[----:B------:R-:W-:-:S03]  /*14d10*/  MOV R100, R168 ;  /* 0x000000a800647202 */ /* 0x000fc60000000f00 */
        /* <DEDUP_REMOVED lines=138> */
[----:B------:R-:W-:Y:S04]  /*155c0*/  STL [R1+0x2f4], R101 ;  /* 0x0002f46501007387 */ /* 0x000fe80000100800 */
[----:B------:R-:W-:Y:S01]  /*155d0*/  STL [R1+0x2fc], R103 ;  /* 0x0002fc6701007387 */ /* 0x000fe20000100800 */
[----:B------:R-:W-:-:S03]  /*155e0*/  MOV R2, R166 ;  /* 0x000000a600027202 */ /* 0x000fc60000000f00 */
[----:B------:R-:W-:Y:S01]  /*155f0*/  STL [R1+0x300], R104 ;  /* 0x0003006801007387 */ /* 0x000fe20000100800 */
[----:B------:R-:W-:-:S03]  /*15600*/  MOV R0, R167 ;  /* 0x000000a700007202 */ /* 0x000fc60000000f00 */
[----:B------:R-:W-:Y:S01]  /*15610*/  STL.64 [R1+0x310], R108 ;  /* 0x0003106c01007387 */ /* 0x000fe20000100a00 */
[----:B------:R-:W-:Y:S01]  /*15620*/  MOV R4, R164 ;  /* 0x000000a400047202 */ /* 0x000fe20000000f00 */
[----:B------:R-:W-:Y:S02]  /*15630*/  IMAD.MOV.U32 R3, RZ, RZ, R165 ;  /* 0x000000ffff037224 */ /* 0x000fe400078e00a5 */
[----:B------:R-:W-:Y:S01]  /*15640*/  STL.64 [R1+0x318], R110 ;  /* 0x0003186e01007387 */ /* 0x000fe20000100a00 */
[----:B------:R-:W-:Y:S01]  /*15650*/  IMAD.MOV.U32 R6, RZ, RZ, R162 ;  /* 0x000000ffff067224 */ /* 0x000fe200078e00a2 */
[----:B------:R-:W-:Y:S02]  /*15660*/  MOV R5, R163 ;  /* 0x000000a300057202 */ /* 0x000fe40000000f00 */
[----:B------:R1:W-:Y:S01]  /*15670*/  STL.64 [R1+0x320], R112 ;  /* 0x0003207001007387 */ /* 0x0003e20000100a00 */
        /* <DEDUP_REMOVED lines=72> */
[----:B------:R-:W2:Y:S04]  /*15b00*/  LDL.LU.64 R118, [R1+0xac0] ;  /* 0x000ac00001767983 */ /* 0x000ea80000300a00 */
[----:B------:R-:W2:Y:S01]  /*15b10*/  LDL.LU.64 R116, [R1+0xab8] ;  /* 0x000ab80001747983 */ /* 0x000ea20000300a00 */
[----:B------:R-:W-:-:S03]  /*15b20*/  MOV R174, R106 ;  /* 0x0000006a00ae7202 */ /* 0x000fc60000000f00 */
[----:B------:R-:W2:Y:S01]  /*15b30*/  LDL.LU.64 R114, [R1+0xab0] ;  /* 0x000ab00001727983 */ /* 0x000ea20000300a00 */
[----:B------:R-:W-:-:S03]  /*15b40*/  MOV R175, R107 ;  /* 0x0000006b00af7202 */ /* 0x000fc60000000f00 */
[----:B-1----:R-:W2:Y:S01]  /*15b50*/  LDL.LU.64 R112, [R1+0xaa8] ;  /* 0x000aa80001707983 */ /* 0x002ea20000300a00 */
[----:B------:R-:W-:-:S03]  /*15b60*/  IMAD.MOV.U32 R173, RZ, RZ, R105 ;  /* 0x000000ffffad7224 */ /* 0x000fc600078e0069 */
[----:B------:R-:W2:Y:S01]  /*15b70*/  LDL.LU.64 R110, [R1+0xaa0] ;  /* 0x000aa000016e7983 */ /* 0x000ea20000300a00 */
[----:B------:R-:W-:-:S03]  /*15b80*/  MOV R170, R102 ;  /* 0x0000006600aa7202 */ /* 0x000fc60000000f00 */
[----:B------:R-:W2:Y:S01]  /*15b90*/  LDL.LU.64 R108, [R1+0xa98] ;  /* 0x000a9800016c7983 */ /* 0x000ea20000300a00 */
[----:B------:R-:W-:-:S03]  /*15ba0*/  MOV R168, R100 ;  /* 0x0000006400a87202 */ /* 0x000fc60000000f00 */
        /* <DEDUP_REMOVED lines=55> */
[----:B------:R-:W-:Y:S04]  /*15f20*/  STL.64 [R1+0x8d0], R180 ;  /* 0x0008d0b401007387 */ /* 0x000fe80000100a00 */
[----:B------:R-:W-:Y:S04]  /*15f30*/  STL.64 [R1+0x8c8], R178 ;  /* 0x0008c8b201007387 */ /* 0x000fe80000100a00 */
[----:B------:R-:W-:Y:S04]  /*15f40*/  STL.64 [R1+0x8c0], R176 ;  /* 0x0008c0b001007387 */ /* 0x000fe80000100a00 */
[----:B------:R-:W-:Y:S04]  /*15f50*/  STL [R1+0x8b8], R172 ;  /* 0x0008b8ac01007387 */ /* 0x000fe80000100800 */
[----:B------:R-:W-:Y:S04]  /*15f60*/  STL [R1+0x8b4], R171 ;  /* 0x0008b4ab01007387 */ /* 0x000fe80000100800 */
[----:B------:R-:W-:Y:S01]  /*15f70*/  STL [R1+0x8b0], R169 ;  /* 0x0008b0a901007387 */ /* 0x000fe20000100800 */
[----:B--2---:R-:W-:-:S06]  /*15f80*/  WARPGROUP.ARRIVE ;  /* 0x00000000000079c5 */ /* 0x004fcc0000000000 */
[----:B------:R-:W-:Y:S01]  /*15f90*/  HGMMA.64x256x16.F32 R40, R36, gdesc[UR8].tnspB, R40, gsb0 ;  /* 0x43e0000824287df0 */ /* 0x000fe20008000828 */
[----:B-1----:R-:W-:Y:S01]  /*15fa0*/  IMAD.MOV.U32 R182, RZ, RZ, R32 ;  /* 0x000000ffffb67224 */ /* 0x002fe200078e0020 */
[----:B------:R-:W-:Y:S01]  /*15fb0*/  MOV R183, R33 ;  /* 0x0000002100b77202 */ /* 0x000fe20000000f00 */
[----:B------:R-:W-:Y:S01]  /*15fc0*/  IMAD.MOV.U32 R185, RZ, RZ, R35 ;  /* 0x000000ffffb97224 */ /* 0x000fe200078e0023 */
[----:B------:R-:W-:Y:S01]  /*15fd0*/  MOV R184, R34 ;  /* 0x0000002200b87202 */ /* 0x000fe20000000f00 */
        /* <DEDUP_REMOVED lines=136> */
[----:B------:R-:W-:-:S02]  /*16860*/  MOV R210, R26 ;  /* 0x0000001a00d27202 */ /* 0x000fc40000000f00 */
[----:B------:R-:W-:Y:S02]  /*16870*/  MOV R211, R25 ;  /* 0x0000001900d37202 */ /* 0x000fe40000000f00 */
[----:B------:R-:W-:Y:S02]  /*16880*/  MOV R213, R23 ;  /* 0x0000001700d57202 */ /* 0x000fe40000000f00 */
[----:B------:R-:W-:Y:S02]  /*16890*/  MOV R214, R22 ;  /* 0x0000001600d67202 */ /* 0x000fe40000000f00 */
        /* <DEDUP_REMOVED lines=88> */
[----:B-1----:R-:W2:Y:S04]  /*16e20*/  LDL.LU R216, [R1+0x960] ;  /* 0x0009600001d87983 */ /* 0x002ea80000300800 */
[----:B------:R-:W4:Y:S04]  /*16e30*/  LDL.LU.64 R214, [R1+0x958] ;  /* 0x0009580001d67983 */ /* 0x000f280000300a00 */
        /* <DEDUP_REMOVED lines=19> */
[----:B------:R-:W4:Y:S04]  /*16f70*/  LDL.LU R172, [R1+0x8b8] ;  /* 0x0008b80001ac7983 */ /* 0x000f280000300800 */
[----:B------:R-:W4:Y:S04]  /*16f80*/  LDL.LU R171, [R1+0x8b4] ;  /* 0x0008b40001ab7983 */ /* 0x000f280000300800 */
[----:B------:R-:W4:Y:S04]  /*16f90*/  LDL.LU R169, [R1+0x8b0] ;  /* 0x0008b00001a97983 */ /* 0x000f280000300800 */
        /* <DEDUP_REMOVED lines=202> */
[----:B------:R-:W-:-:S03]  /*17c40*/  IMAD.MOV.U32 R3, RZ, RZ, R166 ;  /* 0x000000ffff037224 */ /* 0x000fc600078e00a6 */
[----:B------:R-:W-:Y:S01]  /*17c50*/  STL [R1+0x300], R104 ;  /* 0x0003006801007387 */ /* 0x000fe20000100800 */
[----:B------:R-:W-:-:S03]  /*17c60*/  MOV R2, R167 ;  /* 0x000000a700027202 */ /* 0x000fc60000000f00 */
[----:B------:R-:W-:Y:S01]  /*17c70*/  STL.64 [R1+0x310], R108 ;  /* 0x0003106c01007387 */ /* 0x000fe20000100a00 */
[----:B------:R-:W-:-:S03]  /*17c80*/  MOV R5, R164 ;  /* 0x000000a400057202 */ /* 0x000fc60000000f00 */
[----:B------:R-:W-:Y:S01]  /*17c90*/  STL.64 [R1+0x318], R110 ;  /* 0x0003186e01007387 */ /* 0x000fe20000100a00 */
[----:B------:R-:W-:Y:S01]  /*17ca0*/  MOV R4, R165 ;  /* 0x000000a500047202 */ /* 0x000fe20000000f00 */
[----:B------:R-:W-:Y:S02]  /*17cb0*/  IMAD.MOV.U32 R6, RZ, RZ, R163 ;  /* 0x000000ffff067224 */ /* 0x000fe400078e00a3 */
[----:B------:R1:W-:Y:S01]  /*17cc0*/  STL.64 [R1+0x320], R112 ;  /* 0x0003207001007387 */ /* 0x0003e20000100a00 */
[----:B------:R-:W-:Y:S01]  /*17cd0*/  MOV R7, R162 ;  /* 0x000000a200077202 */ /* 0x000fe20000000f00 */
[----:B------:R-:W-:Y:S02]  /*17ce0*/  IMAD.MOV.U32 R9, RZ, RZ, R160 ;  /* 0x000000ffff097224 */ /* 0x000fe400078e00a0 */
[----:B------:R-:W3:Y:S01]  /*17cf0*/  LDL.LU.64 R166, [R1+0x7b8] ;  /* 0x0007b80001a67983 */ /* 0x000ee20000300a00 */
[----:B------:R-:W-:-:S03]  /*17d00*/  MOV R8, R161 ;  /* 0x000000a100087202 */ /* 0x000fc60000000f00 */
[----:B------:R-:W3:Y:S01]  /*17d10*/  LDL.LU.64 R164, [R1+0x7b0] ;  /* 0x0007b00001a47983 */ /* 0x000ee20000300a00 */
[----:B------:R-:W-:Y:S01]  /*17d20*/  MOV R11, R158 ;  /* 0x0000009e000b7202 */ /* 0x000fe20000000f00 */
[----:B------:R-:W-:Y:S01]  /*17d30*/  IMAD.MOV.U32 R12, RZ, RZ, R157 ;  /* 0x000000ffff0c7224 */ /* 0x000fe200078e009d */
[----:B------:R-:W-:Y:S01]  /*17d40*/  MOV R10, R159 ;  /* 0x0000009f000a7202 */ /* 0x000fe20000000f00 */
[----:B------:R-:W3:Y:S01]  /*17d50*/  LDL.LU.64 R162, [R1+0x7a8] ;  /* 0x0007a80001a27983 */ /* 0x000ee20000300a00 */
        /* <DEDUP_REMOVED lines=63> */
[----:B------:R-:W-:-:S03]  /*18150*/  MOV R27, R114 ;  /* 0x00000072001b7202 */ /* 0x000fc60000000f00 */
[----:B------:R-:W3:Y:S04]  /*18160*/  LDL.LU.64 R118, [R1+0x6f8] ;  /* 0x0006f80001767983 */ /* 0x000ee80000300a00 */
[----:B------:R-:W3:Y:S01]  /*18170*/  LDL.LU.64 R116, [R1+0x6f0] ;  /* 0x0006f00001747983 */ /* 0x000ee20000300a00 */
[----:B------:R-:W-:-:S03]  /*18180*/  IMAD.MOV.U32 R174, RZ, RZ, R106 ;  /* 0x000000ffffae7224 */ /* 0x000fc600078e006a */
[----:B------:R-:W3:Y:S01]  /*18190*/  LDL.LU.64 R114, [R1+0x6e8] ;  /* 0x0006e80001727983 */ /* 0x000ee20000300a00 */
[----:B------:R-:W-:-:S03]  /*181a0*/  MOV R175, R107 ;  /* 0x0000006b00af7202 */ /* 0x000fc60000000f00 */
[----:B-1----:R-:W3:Y:S01]  /*181b0*/  LDL.LU.64 R112, [R1+0x6e0] ;  /* 0x0006e00001707983 */ /* 0x002ee20000300a00 */
[----:B------:R-:W-:-:S03]  /*181c0*/  MOV R173, R105 ;  /* 0x0000006900ad7202 */ /* 0x000fc60000000f00 */
[----:B------:R-:W3:Y:S01]  /*181d0*/  LDL.LU.64 R110, [R1+0x6d8] ;  /* 0x0006d800016e7983 */ /* 0x000ee20000300a00 */
[----:B------:R-:W-:-:S03]  /*181e0*/  MOV R170, R102 ;  /* 0x0000006600aa7202 */ /* 0x000fc60000000f00 */
[----:B------:R-:W3:Y:S01]  /*181f0*/  LDL.LU.64 R108, [R1+0x6d0] ;  /* 0x0006d000016c7983 */ /* 0x000ee20000300a00 */
[----:B------:R-:W-:-:S03]  /*18200*/  IMAD.MOV.U32 R168, RZ, RZ, R100 ;  /* 0x000000ffffa87224 */ /* 0x000fc600078e0064 */
        /* <DEDUP_REMOVED lines=37> */
[----:B--2---:R-:W-:Y:S04]  /*18460*/  STL [R1+0x5a8], R216 ;  /* 0x0005a8d801007387 */ /* 0x004fe80000100800 */
[----:B----4-:R-:W-:Y:S04]  /*18470*/  STL.64 [R1+0x5a0], R214 ;  /* 0x0005a0d601007387 */ /* 0x010fe80000100a00 */
        /* <DEDUP_REMOVED lines=22> */
[----:B---3--:R-:W-:-:S06]  /*185e0*/  WARPGROUP.ARRIVE ;  /* 0x00000000000079c5 */ /* 0x008fcc0000000000 */
[----:B------:R-:W-:Y:S01]  /*185f0*/  HGMMA.64x256x16.F32 R40, R28, gdesc[UR8].tnspB, R40, gsb0 ;  /* 0x43e000081c287df0 */ /* 0x000fe20008000828 */
[----:B-1----:R-:W-:Y:S01]  /*18600*/  MOV R182, R27 ;  /* 0x0000001b00b67202 */ /* 0x002fe20000000f00 */
[----:B------:R-:W-:Y:S01]  /*18610*/  IMAD.MOV.U32 R183, RZ, RZ, R0 ;  /* 0x000000ffffb77224 */ /* 0x000fe200078e0000 */
        /* <DEDUP_REMOVED lines=103> */
[----:B------:R-:W3:Y:S04]  /*18c90*/  LDL.LU R27, [R1+0x5bc] ;  /* 0x0005bc00011b7983 */ /* 0x000ee80000300800 */
[----:B------:R-:W3:Y:S04]  /*18ca0*/  LDL.LU R0, [R1+0x5b8] ;  /* 0x0005b80001007983 */ /* 0x000ee80000300800 */
        /* <DEDUP_REMOVED lines=52> */
[----:B------:R-:W-:Y:S01]  /*18ff0*/  UIADD3 UR6, UR14, 0x4780, URZ ;  /* 0x000047800e067890 */ /* 0x000fe2000fffe03f */
[----:B------:R-:W-:-:S06]  /*19000*/  UMOV UR11, 0x40000040 ;  /* 0x40000040000b7882 */ /* 0x000fcc0000000000 */
[----:B------:R-:W-:Y:S01]  /*19010*/  UMOV UR10, UR6 ;  /* 0x00000006000a7c82 */ /* 0x000fe20008000000 */
[----:B---3--:R-:W-:-:S04]  /*19020*/  F2FP.F16.F32.PACK_AB R27, R27, R0 ;  /* 0x000000001b1b723e */ /* 0x008fc800000000ff */
        /* <DEDUP_REMOVED lines=67> */
[----:B-1----:R2:W5:Y:S04]  /*19460*/  LDL.LU R216, [R1+0x5a8] ;  /* 0x0005a80001d87983 */ /* 0x0025680000300800 */
[----:B------:R2:W5:Y:S04]  /*19470*/  LDL.LU.64 R214, [R1+0x5a0] ;  /* 0x0005a00001d67983 */ /* 0x0005680000300a00 */
        /* <DEDUP_REMOVED lines=19> */
[----:B------:R2:W5:Y:S04]  /*195b0*/  LDL.LU R172, [R1+0x500] ;  /* 0x0005000001ac7983 */ /* 0x0005680000300800 */
[----:B------:R2:W5:Y:S04]  /*195c0*/  LDL.LU R171, [R1+0x4fc] ;  /* 0x0004fc0001ab7983 */ /* 0x0005680000300800 */
[----:B------:R2:W5:Y:S04]  /*195d0*/  LDL.LU R169, [R1+0x4f8] ;  /* 0x0004f80001a97983 */ /* 0x0005680000300800 */
        /* <DEDUP_REMOVED lines=36> */
[----:B------:R2:W-:Y:S04]  /*19820*/  STL.64 [R1], R40 ;  /* 0x0000002801007387 */ /* 0x0005e80000100a00 */
        /* <DEDUP_REMOVED lines=62> */
[----:B------:R2:W-:Y:S01]  /*19c10*/  STL.64 [R1+0x1f8], R166 ;  /* 0x0001f8a601007387 */ /* 0x0005e20000100a00 */
[----:B------:R-:W-:Y:S05]  /*19c20*/  @!P0 BRA `(.L_x_21) ;  /* 0x0000000000048947 */ /* 0x000fea0003800000 */
[----:B------:R-:W-:Y:S01]  /*19c30*/  BPT.TRAP 0x1 ;  /* 0x000000040000795c */ /* 0x000fe20000300000 */
.L_x_21:
[----:B-----5:R-:W-:Y:S01]  /*19c40*/  R2UR UR6, R172 ;  /* 0x00000000ac0672ca */ /* 0x020fe200000e0000 */
[----:B------:R-:W-:-:S06]  /*19c50*/  UISETP.GT.U32.AND UP0, UPT, UR7, 0x1, UPT ;  /* 0x000000010700788c */ /* 0x000fcc000bf04070 */
[----:B------:R-:W-:-:S06]  /*19c60*/  PLOP3.LUT P1, PT, PT, PT, UP0, 0x80, 0x0 ;  /* 0x000000000000781c */ /* 0x000fcc0003f2f008 */
[----:B------:R-:W-:-:S04]  /*19c70*/  UIADD3 UR6, UR6, 0x160028, URZ ;  /* 0x0016002806067890 */ /* 0x000fc8000fffe03f */
[----:B------:R-:W-:-:S09]  /*19c80*/  UPRMT UR6, URZ, 0x654, UR6 ;  /* 0x000006543f067896 */ /* 0x000fd20008000006 */
[----:B------:R-:W-:Y:S01]  /*19c90*/  SYNCS.ARRIVE.TRANS64.RED.A1T0 RZ, [UR6], RZ ;  /* 0x000000ffffff79a7 */ /* 0x000fe20008100406 */
[----:B------:R-:W-:Y:S05]  /*19ca0*/  @P1 BRA `(.L_x_22) ;  /* 0x0000000000041947 */ /* 0x000fea0003800000 */
[----:B------:R-:W-:Y:S01]  /*19cb0*/  BPT.TRAP 0x1 ;  /* 0x000000040000795c */ /* 0x000fe20000300000 */
.L_x_22:
[----:B------:R-:W1:Y:S02]  /*19cc0*/  LDC R173, c[0x0][0x28c] ;  /* 0x0000a300ffad7b82 */ /* 0x000e640000000800 */
[----:B-1----:R-:W-:-:S13]  /*19cd0*/  ISETP.GE.AND P2, PT, R173, 0x101, PT ;  /* 0x00000101ad00780c */ /* 0x002fda0003f46270 */
[----:B------:R-:W-:Y:S05]  /*19ce0*/  @!P2 BRA `(.L_x_23) ;  /* 0x000001e000f0a947 */ /* 0x000fea0003800000 */
[----:B------:R-:W-:Y:S01]  /*19cf0*/  IADD3 R173, R173, 0xff, RZ ;  /* 0x000000ffadad7810 */ /* 0x000fe20007ffe0ff */
[----:B------:R-:W-:Y:S01]  /*19d00*/  UMOV UR6, 0x1 ;  /* 0x0000000100067882 */ /* 0x000fe20000000000 */
[----:B------:R-:W-:Y:S01]  /*19d10*/  IMAD.MOV.U32 R2, RZ, RZ, R171 ;  /* 0x000000ffff027224 */ /* 0x000fe200078e00ab */
[----:B------:R-:W-:Y:S01]  /*19d20*/  MOV R170, R169 ;  /* 0x000000a900aa7202 */ /* 0x000fe20000000f00 */
[----:B------:R-:W-:Y:S01]  /*19d30*/  IMAD.U32 R174, RZ, RZ, UR6 ;  /* 0x00000006ffae7e24 */ /* 0x000fe2000f8e00ff */
[----:B------:R-:W-:Y:S01]  /*19d40*/  SHF.R.S32.HI R0, RZ, 0x1f, R173 ;  /* 0x0000001fff007819 */ /* 0x000fe200000114ad */
[----:B------:R-:W-:Y:S01]  /*19d50*/  UMOV UR61, 0x2 ;  /* 0x00000002003d7882 */ /* 0x000fe20000000000 */
[----:B------:R-:W-:Y:S02]  /*19d60*/  ULDC UR60, c[0x0][0x604] ;  /* 0x00018100003c7ab9 */ /* 0x000fe40000000800 */
[----:B------:R-:W-:Y:S02]  /*19d70*/  LEA.HI R173, R0, R173, RZ, 0x8 ;  /* 0x000000ad00ad7211 */ /* 0x000fe400078f40ff */
[----:B------:R-:W-:-:S02]  /*19d80*/  MOV R0, RZ ;  /* 0x000000ff00007202 */ /* 0x000fc40000000f00 */
[----:B------:R-:W-:-:S07]  /*19d90*/  SHF.R.S32.HI R173, RZ, 0x8, R173 ;  /* 0x00000008ffad7819 */ /* 0x000fce00000114ad */
.L_x_34:
[----:B------:R-:W-:-:S13]  /*19da0*/  PLOP3.LUT P3, PT, PT, PT, UP1, 0x80, 0x0 ;  /* 0x000000000000781c */ /* 0x000fda0003f6f018 */
[----:B-1----:R-:W-:Y:S05]  /*19db0*/  @!P3 BRA `(.L_x_24) ;  /* 0x000000000004b947 */ /* 0x002fea0003800000 */
[----:B------:R-:W-:Y:S01]  /*19dc0*/  BPT.TRAP 0x1 ;  /* 0x000000040000795c */ /* 0x000fe20000300000 */
.L_x_24:
[----:B------:R-:W-:Y:S02]  /*19dd0*/  R2UR UR6, R172 ;  /* 0x00000000ac0672ca */ /* 0x000fe400000e0000 */
[----:B------:R-:W-:-:S11]  /*19de0*/  SHF.L.U32 R3, R0, 0x1f, RZ ;  /* 0x0000001f00037819 */ /* 0x000fd600000006ff */
[----:B------:R-:W-:-:S09]  /*19df0*/  ULEA UR6, UR61, UR6, 0x3 ;  /* 0x000000063d067291 */ /* 0x000fd2000f8e183f */
[----:B------:R-:W1:Y:S02]  /*19e00*/  SYNCS.PHASECHK.TRANS64.TRYWAIT P2, [UR6+0x160000], R3 ;  /* 0x16000003ff0075a7 */ /* 0x000e640008040146 */
[----:B-1----:R-:W-:Y:S05]  /*19e10*/  @!P2 BRA `(.L_x_25) ;  /* 0x0000026400a8a947 */ /* 0x002fea0003800000 */
.L_x_121:
[----:B------:R-:W-:Y:S01]  /*19e20*/  R2UR UR6, R215 ;  /* 0x00000000d70672ca */ /* 0x000fe200000e0000 */
[----:B--2---:R-:W-:Y:S01]  /*19e30*/  WARPGROUP.ARRIVE ;  /* 0x00000000000079c5 */ /* 0x004fe20000000000 */
[----:B------:R-:W-:Y:S01]  /*19e40*/  MOV R8, UR45 ;  /* 0x0000002d00087c02 */ /* 0x000fe20008000f00 */
[----:B------:R-:W-:Y:S01]  /*19e50*/  UMOV UR47, 0x40000040 ;  /* 0x40000040002f7882 */ /* 0x000fe20000000000 */
[----:B------:R-:W-:Y:S01]  /*19e60*/  MOV R7, UR44 ;  /* 0x0000002c00077c02 */ /* 0x000fe20008000f00 */
[----:B------:R-:W-:Y:S01]  /*19e70*/  UMOV UR51, 0x40000040 ;  /* 0x4000004000337882 */ /* 0x000fe20000000000 */
[----:B------:R-:W-:Y:S01]  /*19e80*/  R2UR UR44, R212 ;  /* 0x00000000d42c72ca */ /* 0x000fe200000e0000 */
[----:B------:R-:W-:Y:S01]  /*19e90*/  UMOV UR39, 0x40000040 ;  /* 0x4000004000277882 */ /* 0x000fe20000000000 */
[----:B------:R-:W-:Y:S01]  /*19ea0*/  R2UR UR45, R213 ;  /* 0x00000000d52d72ca */ /* 0x000fe200000e0000 */
[----:B------:R-:W-:Y:S01]  /*19eb0*/  UMOV UR35, 0x40000040 ;  /* 0x4000004000237882 */ /* 0x000fe20000000000 */
[----:B------:R-:W-:Y:S01]  /*19ec0*/  MOV R6, UR49 ;  /* 0x0000003100067c02 */ /* 0x000fe20008000f00 */
[----:B------:R-:W-:Y:S01]  /*19ed0*/  UMOV UR43, 0x40000040 ;  /* 0x40000040002b7882 */ /* 0x000fe20000000000 */
[----:B------:R-:W-:Y:S01]  /*19ee0*/  MOV R5, UR48 ;  /* 0x0000003000057c02 */ /* 0x000fe20008000f00 */
[----:B------:R-:W-:Y:S01]  /*19ef0*/  ULEA UR58, UR61, UR6, 0xe ;  /* 0x000000063d3a7291 */ /* 0x000fe2000f8e703f */
[----:B------:R-:W-:Y:S01]  /*19f00*/  R2UR UR48, R210 ;  /* 0x00000000d23072ca */ /* 0x000fe200000e0000 */
[----:B------:R-:W-:Y:S01]  /*19f10*/  UMOV UR55, 0x40000040 ;  /* 0x4000004000377882 */ /* 0x000fe20000000000 */
[----:B------:R-:W-:Y:S01]  /*19f20*/  R2UR UR49, R211 ;  /* 0x00000000d33172ca */ /* 0x000fe200000e0000 */
[----:B------:R-:W-:Y:S01]  /*19f30*/  UIADD3 UR6, UR58, 0x2, URZ ;  /* 0x000000023a067890 */ /* 0x000fe2000fffe03f */
[----:B------:R-:W-:Y:S01]  /*19f40*/  MOV R12, UR37 ;  /* 0x00000025000c7c02 */ /* 0x000fe20008000f00 */
[----:B------:R-:W-:Y:S01]  /*19f50*/  UMOV UR7, 0x40000040 ;  /* 0x4000004000077882 */ /* 0x000fe20000000000 */
[----:B------:R-:W-:Y:S01]  /*19f60*/  UMOV UR46, UR58 ;  /* 0x0000003a002e7c82 */ /* 0x000fe20008000000 */
[----:B------:R-:W-:Y:S01]  /*19f70*/  MOV R11, UR36 ;  /* 0x00000024000b7c02 */ /* 0x000fe20008000f00 */
[----:B------:R-:W-:Y:S01]  /*19f80*/  HGMMA.64x256x16.F32 R24, gdesc[UR44], RZ, !UPT, gsb0 ;  /* 0x03e000002c1879f0 */ /* 0x000fe2000c0008ff */
[----:B------:R-:W-:Y:S01]  /*19f90*/  R2UR UR36, R208 ;  /* 0x00000000d02472ca */ /* 0x000fe200000e0000 */
[----:B------:R-:W-:Y:S01]  /*19fa0*/  UMOV UR50, UR6 ;  /* 0x0000000600327c82 */ /* 0x000fe20008000000 */
[----:B------:R-:W-:Y:S01]  /*19fb0*/  R2UR UR37, R209 ;  /* 0x00000000d12572ca */ /* 0x000fe200000e0000 */
[----:B------:R-:W-:Y:S01]  /*19fc0*/  UIADD3 UR6, UR58, 0x4, URZ ;  /* 0x000000043a067890 */ /* 0x000fe2000fffe03f */
[----:B------:R-:W-:Y:S01]  /*19fd0*/  MOV R14, UR33 ;  /* 0x00000021000e7c02 */ /* 0x000fe20008000f00 */
[----:B------:R-:W-:Y:S01]  /*19fe0*/  UMOV UR47, 0x40000040 ;  /* 0x40000040002f7882 */ /* 0x000fe20000000000 */
[----:B------:R-:W-:Y:S01]  /*19ff0*/  MOV R13, UR32 ;  /* 0x00000020000d7c02 */ /* 0x000fe20008000f00 */
[----:B------:R-:W-:Y:S01]  /*1a000*/  UMOV UR11, 0x40000040 ;  /* 0x40000040000b7882 */ /* 0x000fe20000000000 */
[----:B------:R-:W-:Y:S01]  /*1a010*/  R2UR UR32, R206 ;  /* 0x00000000ce2072ca */ /* 0x000fe200000e0000 */
[----:B------:R-:W-:Y:S01]  /*1a020*/  UMOV UR15, 0x40000040 ;  /* 0x40000040000f7882 */ /* 0x000fe20000000000 */
        /* <DEDUP_REMOVED lines=12> */
[----:B------:R-:W-:Y:S01]  /*1a0f0*/  R2UR UR44, R202 ;  /* 0x00000000ca2c72ca */ /* 0x000fe200000e0000 */
[----:B------:R-:W-:Y:S01]  /*1a100*/  UMOV UR31, 0x40000040 ;  /* 0x40000040001f7882 */ /* 0x000fe20000000000 */
[----:B------:R-:W-:Y:S01]  /*1a110*/  R2UR UR45, R203 ;  /* 0x00000000cb2d72ca */ /* 0x000fe200000e0000 */
[----:B------:R-:W-:Y:S01]  /*1a120*/  UMOV UR59, 0x40000040 ;  /* 0x40000040003b7882 */ /* 0x000fe20000000000 */
[----:B-1----:R-:W-:-:S02]  /*1a130*/  MOV R4, UR53 ;  /* 0x0000003500047c02 */ /* 0x002fc40008000f00 */
[----:B------:R-:W-:Y:S01]  /*1a140*/  UMOV UR42, UR6 ;  /* 0x00000006002a7c82 */ /* 0x000fe20008000000 */
[----:B------:R-:W-:Y:S01]  /*1a150*/  UIADD3 UR6, UR58, 0x802, URZ ;  /* 0x000008023a067890 */ /* 0x000fe2000fffe03f */
[----:B------:R-:W-:Y:S02]  /*1a160*/  MOV R3, UR52 ;  /* 0x0000003400037c02 */ /* 0x000fe40008000f00 */
[----:B------:R-:W-:Y:S02]  /*1a170*/  R2UR UR52, R190 ;  /* 0x00000000be3472ca */ /* 0x000fe400000e0000 */
[----:B------:R-:W-:Y:S02]  /*1a180*/  R2UR UR53, R191 ;  /* 0x00000000bf3572ca */ /* 0x000fe400000e0000 */
[----:B------:R-:W-:Y:S01]  /*1a190*/  UMOV UR46, UR6 ;  /* 0x00000006002e7c82 */ /* 0x000fe20008000000 */
[----:B------:R-:W-:Y:S01]  /*1a1a0*/  UIADD3 UR6, UR58, 0x804, URZ ;  /* 0x000008043a067890 */ /* 0x000fe2000fffe03f */
[----:B------:R-:W-:-:S02]  /*1a1b0*/  WARPGROUP.DEPBAR.LE gsb0, 0x0 ;  /* 0x00008000000079c5 */ /* 0x000fc40000010000 */
[----:B------:R-:W-:-:S06]  /*1a1c0*/  WARPGROUP.ARRIVE ;  /* 0x00000000000079c5 */ /* 0x000fcc0000000000 */
[----:B------:R-:W-:Y:S01]  /*1a1d0*/  HGMMA.64x256x16.F32 R24, gdesc[UR48], R24, gsb0 ;  /* 0x03e00000301879f0 */ /* 0x000fe20008000818 */
[----:B------:R-:W-:Y:S01]  /*1a1e0*/  R2UR UR48, R200 ;  /* 0x00000000c83072ca */ /* 0x000fe200000e0000 */
[----:B------:R-:W-:Y:S01]  /*1a1f0*/  UMOV UR50, UR6 ;  /* 0x0000000600327c82 */ /* 0x000fe20008000000 */
[----:B------:R-:W-:Y:S01]  /*1a200*/  R2UR UR49, R201 ;  /* 0x00000000c93172ca */ /* 0x000fe200000e0000 */
[----:B------:R-:W-:Y:S01]  /*1a210*/  UMOV UR51, 0x40000040 ;  /* 0x4000004000337882 */ /* 0x000fe20000000000 */
[----:B------:R-:W-:Y:S01]  /*1a220*/  UIADD3 UR6, UR58, 0x806, URZ ;  /* 0x000008063a067890 */ /* 0x000fe2000fffe03f */
[----:B------:R-:W-:Y:S02]  /*1a230*/  WARPGROUP.DEPBAR.LE gsb0, 0x0 ;  /* 0x00008000000079c5 */ /* 0x000fe40000010000 */
[----:B------:R-:W-:-:S15]  /*1a240*/  WARPGROUP.ARRIVE ;  /* 0x00000000000079c5 */ /* 0x000fde0000000000 */
[----:B------:R-:W-:-:S05]  /*1a250*/  NOP ;  /* 0x0000000000007918 */ /* 0x000fca0000000000 */
        /* <DEDUP_REMOVED lines=32> */
[----:B------:R-:W-:-:S07]  /*1a460*/  UIADD3 UR6, UR58, 0x1006, URZ ;  /* 0x000010063a067890 */ /* 0x000fce000fffe03f */
[----:B------:R-:W-:Y:S01]  /*1a470*/  UMOV UR54, UR6 ;  /* 0x0000000600367c82 */ /* 0x000fe20008000000 */
[----:B------:R-:W-:Y:S01]  /*1a480*/  UIADD3 UR6, UR58, 0x1800, URZ ;  /* 0x000018003a067890 */ /* 0x000fe2000fffe03f */
[----:B------:R-:W-:Y:S02]  /*1a490*/  WARPGROUP.DEPBAR.LE gsb0, 0x0 ;  /* 0x00008000000079c5 */ /* 0x000fe40000010000 */
[----:B------:R-:W-:-:S12]  /*1a4a0*/  WARPGROUP.ARRIVE ;  /* 0x00000000000079c5 */ /* 0x000fd80000000000 */
[----:B------:R-:W-:Y:S01]  /*1a4b0*/  HGMMA.64x256x16.F32 R24, gdesc[UR48], R24, gsb0 ;  /* 0x03e00000301879f0 */ /* 0x000fe20008000818 */
[----:B------:R-:W-:Y:S01]  /*1a4c0*/  R2UR UR48, R180 ;  /* 0x00000000b43072ca */ /* 0x000fe200000e0000 */
[----:B------:R-:W-:Y:S01]  /*1a4d0*/  UMOV UR51, 0x40000040 ;  /* 0x4000004000337882 */ /* 0x000fe20000000000 */
[----:B------:R-:W-:Y:S01]  /*1a4e0*/  R2UR UR49, R181 ;  /* 0x00000000b53172ca */ /* 0x000fe200000e0000 */
[----:B------:R-:W-:Y:S02]  /*1a4f0*/  WARPGROUP.DEPBAR.LE gsb0, 0x0 ;  /* 0x00008000000079c5 */ /* 0x000fe40000010000 */
[----:B------:R-:W-:-:S15]  /*1a500*/  WARPGROUP.ARRIVE ;  /* 0x00000000000079c5 */ /* 0x000fde0000000000 */
[----:B------:R-:W-:-:S07]  /*1a510*/  NOP ;  /* 0x0000000000007918 */ /* 0x000fce0000000000 */
        /* <DEDUP_REMOVED lines=88> */
[----:B------:R-:W-:-:S07]  /*1aaa0*/  UIADD3 UR6, UR58, 0x2006, URZ ;  /* 0x000020063a067890 */ /* 0x000fce000fffe03f */
[----:B------:R-:W-:Y:S01]  /*1aab0*/  UMOV UR10, UR6 ;  /* 0x00000006000a7c82 */ /* 0x000fe20008000000 */
        /* <DEDUP_REMOVED lines=24> */
[----:B------:R-:W-:-:S04]  /*1ac40*/  UIADD3 UR6, UR61, 0x1, URZ ;  /* 0x000000013d067890 */ /* 0x000fc8000fffe03f */
[----:B------:R-:W-:-:S04]  /*1ac50*/  UISETP.NE.AND UP0, UPT, UR6, 0x5, UPT ;  /* 0x000000050600788c */ /* 0x000fc8000bf05270 */
[----:B------:R-:W-:Y:S02]  /*1ac60*/  USEL UR7, URZ, 0x1, UP0 ;  /* 0x000000013f077887 */ /* 0x000fe40008000000 */
[----:B------:R-:W-:-:S04]  /*1ac70*/  USEL UR6, UR6, URZ, UP0 ;  /* 0x0000003f06067287 */ /* 0x000fc80008000000 */
[----:B------:R-:W-:Y:S01]  /*1ac80*/  LOP3.LUT R175, R0, UR7, RZ, 0x3c, !PT ;  /* 0x0000000700af7c12 */ /* 0x000fe2000f8e3cff */
        /* <DEDUP_REMOVED lines=52> */
[----:B------:R-:W-:Y:S05]  /*1afd0*/  @!P3 BRA `(.L_x_26) ;  /* 0x000000000004b947 */ /* 0x000fea0003800000 */
[----:B------:R-:W-:Y:S01]  /*1afe0*/  BPT.TRAP 0x1 ;  /* 0x000000040000795c */ /* 0x000fe20000300000 */
.L_x_26:
[----:B------:R-:W-:Y:S01]  /*1aff0*/  FMNMX R0, R24, R2, !PT ;  /* 0x0000000218007209 */ /* 0x000fe20007800000 */
[----:B------:R-:W2:Y:S03]  /*1b000*/  LDL.LU R235, [R1+0x364] ;  /* 0x0003640001eb7983 */ /* 0x000ea60000300800 */
[----:B------:R-:W-:Y:S01]  /*1b010*/  FMNMX R0, R25, R0, !PT ;  /* 0x0000000019007209 */ /* 0x000fe20007800000 */
[----:B------:R-:W3:Y:S03]  /*1b020*/  LDL.LU R234, [R1+0x370] ;  /* 0x0003700001ea7983 */ /* 0x000ee60000300800 */
[----:B------:R-:W-:Y:S01]  /*1b030*/  FMNMX R0, R28, R0, !PT ;  /* 0x000000001c007209 */ /* 0x000fe20007800000 */
[----:B------:R-:W4:Y:S03]  /*1b040*/  LDL.LU R233, [R1+0x374] ;  /* 0x0003740001e97983 */ /* 0x000f260000300800 */
        /* <DEDUP_REMOVED lines=33> */
[----:B------:R1:W-:Y:S03]  /*1b260*/  STL [R1+0x41c], R182 ;  /* 0x00041cb601007387 */ /* 0x0003e60000100800 */
[----:B------:R-:W-:-:S04]  /*1b270*/  FMNMX R0, R64, R0, !PT ;  /* 0x0000000040007209 */ /* 0x000fc80007800000 */
[----:B------:R-:W-:Y:S01]  /*1b280*/  FMNMX R0, R65, R0, !PT ;  /* 0x0000000041007209 */ /* 0x000fe20007800000 */
[----:B-1----:R-:W2:Y:S03]  /*1b290*/  LDL.LU R182, [R1+0x360] ;  /* 0x0003600001b67983 */ /* 0x002ea60000300800 */
[----:B------:R-:W-:Y:S01]  /*1b2a0*/  FMNMX R0, R68, R0, !PT ;  /* 0x0000000044007209 */ /* 0x000fe20007800000 */
[----:B------:R1:W-:Y:S03]  /*1b2b0*/  STL [R1+0x418], R181 ;  /* 0x000418b501007387 */ /* 0x0003e60000100800 */
[----:B------:R-:W-:-:S04]  /*1b2c0*/  FMNMX R0, R69, R0, !PT ;  /* 0x0000000045007209 */ /* 0x000fc80007800000 */
[----:B------:R-:W-:-:S04]  /*1b2d0*/  FMNMX R0, R72, R0, !PT ;  /* 0x0000000048007209 */ /* 0x000fc80007800000 */
[----:B------:R-:W-:Y:S01]  /*1b2e0*/  FMNMX R0, R73, R0, !PT ;  /* 0x0000000049007209 */ /* 0x000fe20007800000 */
[----:B-1----:R-:W3:Y:S03]  /*1b2f0*/  LDL.LU R181, [R1+0x354] ;  /* 0x0003540001b57983 */ /* 0x002ee60000300800 */
[----:B------:R-:W-:Y:S01]  /*1b300*/  FMNMX R0, R76, R0, !PT ;  /* 0x000000004c007209 */ /* 0x000fe20007800000 */
[----:B------:R1:W-:Y:S03]  /*1b310*/  STL [R1+0x414], R180 ;  /* 0x000414b401007387 */ /* 0x0003e60000100800 */
[----:B------:R-:W-:-:S04]  /*1b320*/  FMNMX R0, R77, R0, !PT ;  /* 0x000000004d007209 */ /* 0x000fc80007800000 */
[----:B------:R-:W-:Y:S01]  /*1b330*/  FMNMX R0, R80, R0, !PT ;  /* 0x0000000050007209 */ /* 0x000fe20007800000 */
[----:B-1----:R-:W4:Y:S03]  /*1b340*/  LDL.LU R180, [R1+0x350] ;  /* 0x0003500001b47983 */ /* 0x002f260000300800 */
[----:B------:R-:W-:Y:S01]  /*1b350*/  FMNMX R0, R81, R0, !PT ;  /* 0x0000000051007209 */ /* 0x000fe20007800000 */
[----:B------:R1:W-:Y:S03]  /*1b360*/  STL [R1+0x410], R179 ;  /* 0x000410b301007387 */ /* 0x0003e60000100800 */
[----:B------:R-:W-:-:S04]  /*1b370*/  FMNMX R0, R84, R0, !PT ;  /* 0x0000000054007209 */ /* 0x000fc80007800000 */
[----:B------:R-:W-:-:S04]  /*1b380*/  FMNMX R0, R85, R0, !PT ;  /* 0x0000000055007209 */ /* 0x000fc80007800000 */
[----:B------:R-:W-:Y:S01]  /*1b390*/  FMNMX R0, R88, R0, !PT ;  /* 0x0000000058007209 */ /* 0x000fe20007800000 */
[----:B-1----:R-:W2:Y:S03]  /*1b3a0*/  LDL.LU R179, [R1+0x344] ;  /* 0x0003440001b37983 */ /* 0x002ea60000300800 */
[----:B------:R-:W-:Y:S01]  /*1b3b0*/  FMNMX R0, R89, R0, !PT ;  /* 0x0000000059007209 */ /* 0x000fe20007800000 */
[----:B------:R1:W-:Y:S03]  /*1b3c0*/  STL [R1+0x40c], R178 ;  /* 0x00040cb201007387 */ /* 0x0003e60000100800 */
[----:B------:R-:W-:-:S04]  /*1b3d0*/  FMNMX R0, R92, R0, !PT ;  /* 0x000000005c007209 */ /* 0x000fc80007800000 */
[----:B------:R-:W-:Y:S01]  /*1b3e0*/  FMNMX R0, R93, R0, !PT ;  /* 0x000000005d007209 */ /* 0x000fe20007800000 */
[----:B-1----:R-:W3:Y:S03]  /*1b3f0*/  LDL.LU R178, [R1+0x340] ;  /* 0x0003400001b27983 */ /* 0x002ee60000300800 */
[----:B------:R-:W-:Y:S01]  /*1b400*/  FMNMX R0, R96, R0, !PT ;  /* 0x0000000060007209 */ /* 0x000fe20007800000 */
[----:B------:R1:W-:Y:S03]  /*1b410*/  STL [R1+0x408], R174 ;  /* 0x000408ae01007387 */ /* 0x0003e60000100800 */
[----:B------:R-:W-:-:S04]  /*1b420*/  FMNMX R0, R97, R0, !PT ;  /* 0x0000000061007209 */ /* 0x000fc80007800000 */
[----:B------:R-:W-:-:S04]  /*1b430*/  FMNMX R0, R100, R0, !PT ;  /* 0x0000000064007209 */ /* 0x000fc80007800000 */
[----:B------:R-:W-:Y:S01]  /*1b440*/  FMNMX R0, R101, R0, !PT ;  /* 0x0000000065007209 */ /* 0x000fe20007800000 */
[----:B-1----:R-:W4:Y:S03]  /*1b450*/  LDL.LU R174, [R1+0x334] ;  /* 0x0003340001ae7983 */ /* 0x002f260000300800 */
[----:B------:R-:W-:Y:S01]  /*1b460*/  FMNMX R0, R104, R0, !PT ;  /* 0x0000000068007209 */ /* 0x000fe20007800000 */
[----:B------:R1:W-:Y:S03]  /*1b470*/  STL [R1+0x404], R173 ;  /* 0x000404ad01007387 */ /* 0x0003e60000100800 */
[----:B------:R-:W-:-:S04]  /*1b480*/  FMNMX R0, R105, R0, !PT ;  /* 0x0000000069007209 */ /* 0x000fc80007800000 */
[----:B------:R-:W-:Y:S01]  /*1b490*/  FMNMX R0, R108, R0, !PT ;  /* 0x000000006c007209 */ /* 0x000fe20007800000 */
[----:B-1----:R-:W2:Y:S03]  /*1b4a0*/  LDL.LU R173, [R1+0x330] ;  /* 0x0003300001ad7983 */ /* 0x002ea60000300800 */
[----:B------:R-:W-:Y:S02]  /*1b4b0*/  FMNMX R0, R109, R0, !PT ;  /* 0x000000006d007209 */ /* 0x000fe40007800000 */
[----:B------:R-:W-:Y:S02]  /*1b4c0*/  R2UR UR7, R172 ;  /* 0x00000000ac0772ca */ /* 0x000fe400000e0000 */
        /* <DEDUP_REMOVED lines=26> */
[C---:B------:R-:W-:Y:S01]  /*1b670*/  FMUL R0, R3.reuse, UR60 ;  /* 0x0000003c03007c20 */ /* 0x040fe20008400000 */
[----:B------:R-:W-:-:S03]  /*1b680*/  FADD R169, -R3, R2 ;  /* 0x0000000203a97221 */ /* 0x000fc60000000100 */
[--C-:B------:R-:W-:Y:S01]  /*1b690*/  FFMA R24, R24, UR60, -R0.reuse ;  /* 0x0000003c18187c23 */ /* 0x100fe20008000800 */
[--C-:B------:R-:W-:Y:S01]  /*1b6a0*/  FFMA R25, R25, UR60, -R0.reuse ;  /* 0x0000003c19197c23 */ /* 0x100fe20008000800 */
[--C-:B------:R-:W-:Y:S01]  /*1b6b0*/  FFMA R28, R28, UR60, -R0.reuse ;  /* 0x0000003c1c1c7c23 */ /* 0x100fe20008000800 */
[--C-:B------:R-:W-:Y:S01]  /*1b6c0*/  FFMA R29, R29, UR60, -R0.reuse ;  /* 0x0000003c1d1d7c23 */ /* 0x100fe20008000800 */
[--C-:B------:R-:W-:Y:S01]  /*1b6d0*/  FFMA R32, R32, UR60, -R0.reuse ;  /* 0x0000003c20207c23 */ /* 0x100fe20008000800 */
[----:B------:R-:W-:Y:S01]  /*1b6e0*/  FSETP.GEU.AND P5, PT, R24, -126, PT ;  /* 0xc2fc00001800780b */ /* 0x000fe20003fae000 */
[--C-:B------:R-:W-:Y:S01]  /*1b6f0*/  FFMA R33, R33, UR60, -R0.reuse ;  /* 0x0000003c21217c23 */ /* 0x100fe20008000800 */
[----:B------:R-:W-:Y:S02]  /*1b700*/  FSETP.GEU.AND P2, PT, R25, -126, PT ;  /* 0xc2fc00001900780b */ /* 0x000fe40003f4e000 */
[----:B------:R-:W-:Y:S02]  /*1b710*/  FSETP.GEU.AND P4, PT, R28, -126, PT ;  /* 0xc2fc00001c00780b */ /* 0x000fe40003f8e000 */
[----:B------:R-:W-:Y:S01]  /*1b720*/  FSETP.GEU.AND P3, PT, R29, -126, PT ;  /* 0xc2fc00001d00780b */ /* 0x000fe20003f6e000 */
[--C-:B------:R-:W-:Y:S01]  /*1b730*/  FFMA R36, R36, UR60, -R0.reuse ;  /* 0x0000003c24247c23 */ /* 0x100fe20008000800 */
[----:B------:R-:W-:Y:S01]  /*1b740*/  FFMA R37, R37, UR60, -R0 ;  /* 0x0000003c25257c23 */ /* 0x000fe20008000800 */
[----:B------:R-:W-:-:S04]  /*1b750*/  FSETP.GEU.AND P6, PT, R32, -126, PT ;  /* 0xc2fc00002000780b */ /* 0x000fc80003fce000 */
[----:B------:R-:W-:Y:S02]  /*1b760*/  @!P5 FMUL R24, R24, 0.5 ;  /* 0x3f0000001818d820 */ /* 0x000fe40000400000 */
[----:B------:R-:W-:Y:S02]  /*1b770*/  @!P2 FMUL R25, R25, 0.5 ;  /* 0x3f0000001919a820 */ /* 0x000fe40000400000 */
[----:B------:R-:W-:Y:S01]  /*1b780*/  @!P4 FMUL R28, R28, 0.5 ;  /* 0x3f0000001c1cc820 */ /* 0x000fe20000400000 */
[----:B------:R-:W1:Y:S01]  /*1b790*/  MUFU.EX2 R168, R24 ;  /* 0x0000001800a87308 */ /* 0x000e620000000800 */
[----:B------:R-:W-:-:S07]  /*1b7a0*/  @!P3 FMUL R29, R29, 0.5 ;  /* 0x3f0000001d1db820 */ /* 0x000fce0000400000 */
[----:B------:R-:W1:Y:S08]  /*1b7b0*/  MUFU.EX2 R167, R25 ;  /* 0x0000001900a77308 */ /* 0x000e700000000800 */
[----:B------:R-:W1:Y:S02]  /*1b7c0*/  MUFU.EX2 R166, R28 ;  /* 0x0000001c00a67308 */ /* 0x000e640000000800 */
[----:B-1----:R-:W-:Y:S01]  /*1b7d0*/  @!P5 FMUL R168, R168, R168 ;  /* 0x000000a8a8a8d220 */ /* 0x002fe20000400000 */
[----:B------:R-:W-:-:S05]  /*1b7e0*/  FSETP.GEU.AND P5, PT, R33, -126, PT ;  /* 0xc2fc00002100780b */ /* 0x000fca0003fae000 */
[----:B------:R-:W1:Y:S01]  /*1b7f0*/  MUFU.EX2 R164, R29 ;  /* 0x0000001d00a47308 */ /* 0x000e620000000800 */
[--C-:B------:R-:W-:Y:S01]  /*1b800*/  FFMA R40, R40, UR60, -R0.reuse ;  /* 0x0000003c28287c23 */ /* 0x100fe20008000800 */
[----:B------:R-:W-:Y:S01]  /*1b810*/  @!P2 FMUL R167, R167, R167 ;  /* 0x000000a7a7a7a220 */ /* 0x000fe20000400000 */
[----:B------:R-:W-:Y:S01]  /*1b820*/  FSETP.GEU.AND P2, PT, R36, -126, PT ;  /* 0xc2fc00002400780b */ /* 0x000fe20003f4e000 */
[----:B------:R-:W-:Y:S01]  /*1b830*/  @!P4 FMUL R166, R166, R166 ;  /* 0x000000a6a6a6c220 */ /* 0x000fe20000400000 */
[----:B------:R-:W-:Y:S01]  /*1b840*/  FSETP.GEU.AND P4, PT, R37, -126, PT ;  /* 0xc2fc00002500780b */ /* 0x000fe20003f8e000 */
[----:B------:R-:W-:Y:S02]  /*1b850*/  @!P6 FMUL R32, R32, 0.5 ;  /* 0x3f0000002020e820 */ /* 0x000fe40000400000 */
[----:B------:R-:W-:Y:S01]  /*1b860*/  @!P5 FMUL R33, R33, 0.5 ;  /* 0x3f0000002121d820 */ /* 0x000fe20000400000 */
[--C-:B------:R-:W-:Y:S01]  /*1b870*/  FFMA R41, R41, UR60, -R0.reuse ;  /* 0x0000003c29297c23 */ /* 0x100fe20008000800 */
[--C-:B------:R-:W-:Y:S01]  /*1b880*/  FFMA R44, R44, UR60, -R0.reuse ;  /* 0x0000003c2c2c7c23 */ /* 0x100fe20008000800 */
[--C-:B------:R-:W-:Y:S01]  /*1b890*/  FFMA R45, R45, UR60, -R0.reuse ;  /* 0x0000003c2d2d7c23 */ /* 0x100fe20008000800 */
[--C-:B------:R-:W-:Y:S01]  /*1b8a0*/  FFMA R48, R48, UR60, -R0.reuse ;  /* 0x0000003c30307c23 */ /* 0x100fe20008000800 */
[----:B-1----:R-:W-:Y:S01]  /*1b8b0*/  @!P3 FMUL R164, R164, R164 ;  /* 0x000000a4a4a4b220 */ /* 0x002fe20000400000 */
[----:B------:R-:W-:Y:S01]  /*1b8c0*/  FSETP.GEU.AND P3, PT, R40, -126, PT ;  /* 0xc2fc00002800780b */ /* 0x000fe20003f6e000 */
[----:B------:R-:W1:Y:S01]  /*1b8d0*/  MUFU.EX2 R165, R32 ;  /* 0x0000002000a57308 */ /* 0x000e620000000800 */
[----:B------:R-:W-:Y:S01]  /*1b8e0*/  @!P2 FMUL R36, R36, 0.5 ;  /* 0x3f0000002424a820 */ /* 0x000fe20000400000 */
[--C-:B------:R-:W-:Y:S01]  /*1b8f0*/  FFMA R49, R49, UR60, -R0.reuse ;  /* 0x0000003c31317c23 */ /* 0x100fe20008000800 */
[--C-:B------:R-:W-:Y:S01]  /*1b900*/  FFMA R52, R52, UR60, -R0.reuse ;  /* 0x0000003c34347c23 */ /* 0x100fe20008000800 */
[----:B------:R-:W-:Y:S01]  /*1b910*/  @!P4 FMUL R37, R37, 0.5 ;  /* 0x3f0000002525c820 */ /* 0x000fe20000400000 */
[--C-:B------:R-:W-:Y:S01]  /*1b920*/  FFMA R53, R53, UR60, -R0.reuse ;  /* 0x0000003c35357c23 */ /* 0x100fe20008000800 */
[--C-:B------:R-:W-:Y:S01]  /*1b930*/  FFMA R56, R56, UR60, -R0.reuse ;  /* 0x0000003c38387c23 */ /* 0x100fe20008000800 */
[--C-:B------:R-:W-:Y:S01]  /*1b940*/  FFMA R57, R57, UR60, -R0.reuse ;  /* 0x0000003c39397c23 */ /* 0x100fe20008000800 */
[----:B------:R-:W1:Y:S01]  /*1b950*/  MUFU.EX2 R163, R33 ;  /* 0x0000002100a37308 */ /* 0x000e620000000800 */
[--C-:B------:R-:W-:Y:S01]  /*1b960*/  FFMA R60, R60, UR60, -R0.reuse ;  /* 0x0000003c3c3c7c23 */ /* 0x100fe20008000800 */
        /* <DEDUP_REMOVED lines=10> */
[--C-:B------:R-:W-:Y:S01]  /*1ba10*/  FFMA R73, R73, UR60, -R0.reuse ;  /* 0x0000003c49497c23 */ /* 0x100fe20008000800 */
        /* <DEDUP_REMOVED lines=11> */
[----:B------:R-:W3:Y:S01]  /*1bad0*/  MUFU.EX2 R160, R40 ;  /* 0x0000002800a07308 */ /* 0x000ee20000000800 */
[----:B-1----:R-:W-:Y:S01]  /*1bae0*/  @!P6 FMUL R165, R165, R165 ;  /* 0x000000a5a5a5e220 */ /* 0x002fe20000400000 */
[----:B------:R-:W-:Y:S01]  /*1baf0*/  FSETP.GEU.AND P6, PT, R41, -126, PT ;  /* 0xc2fc00002900780b */ /* 0x000fe20003fce000 */
[----:B------:R-:W-:Y:S01]  /*1bb00*/  @!P5 FMUL R163, R163, R163 ;  /* 0x000000a3a3a3d220 */ /* 0x000fe20000400000 */
[----:B------:R-:W-:Y:S01]  /*1bb10*/  FSETP.GEU.AND P5, PT, R44, -126, PT ;  /* 0xc2fc00002c00780b */ /* 0x000fe20003fae000 */
[----:B------:R-:W-:Y:S01]  /*1bb20*/  @!P2 FMUL R162, R162, R162 ;  /* 0x000000a2a2a2a220 */ /* 0x000fe20000400000 */
[----:B------:R-:W-:Y:S01]  /*1bb30*/  FSETP.GEU.AND P2, PT, R45, -126, PT ;  /* 0xc2fc00002d00780b */ /* 0x000fe20003f4e000 */
[--C-:B------:R-:W-:Y:S01]  /*1bb40*/  FFMA R120, R120, UR60, -R0.reuse ;  /* 0x0000003c78787c23 */ /* 0x100fe20008000800 */
[--C-:B------:R-:W-:Y:S01]  /*1bb50*/  FFMA R100, R100, UR60, -R0.reuse ;  /* 0x0000003c64647c23 */ /* 0x100fe20008000800 */
[----:B------:R-:W-:Y:S01]  /*1bb60*/  @!P4 FMUL R161, R161, R161 ;  /* 0x000000a1a1a1c220 */ /* 0x000fe20000400000 */
[----:B------:R-:W-:Y:S01]  /*1bb70*/  FSETP.GEU.AND P4, PT, R48, -126, PT ;  /* 0xc2fc00003000780b */ /* 0x000fe20003f8e000 */
[--C-:B------:R-:W-:Y:S01]  /*1bb80*/  FFMA R105, R105, UR60, -R0.reuse ;  /* 0x0000003c69697c23 */ /* 0x100fe20008000800 */
[--C-:B------:R-:W-:Y:S01]  /*1bb90*/  FFMA R121, R121, UR60, -R0.reuse ;  /* 0x0000003c79797c23 */ /* 0x100fe20008000800 */
[--C-:B------:R-:W-:Y:S01]  /*1bba0*/  FFMA R136, R136, UR60, -R0.reuse ;  /* 0x0000003c88887c23 */ /* 0x100fe20008000800 */
[--C-:B------:R-:W-:Y:S01]  /*1bbb0*/  FFMA R137, R137, UR60, -R0.reuse ;  /* 0x0000003c89897c23 */ /* 0x100fe20008000800 */
[--C-:B------:R-:W-:Y:S01]  /*1bbc0*/  FFMA R124, R124, UR60, -R0.reuse ;  /* 0x0000003c7c7c7c23 */ /* 0x100fe20008000800 */
[--C-:B------:R-:W-:Y:S01]  /*1bbd0*/  FFMA R109, R109, UR60, -R0.reuse ;  /* 0x0000003c6d6d7c23 */ /* 0x100fe20008000800 */
[----:B---3--:R-:W-:Y:S01]  /*1bbe0*/  @!P3 FMUL R160, R160, R160 ;  /* 0x000000a0a0a0b220 */ /* 0x008fe20000400000 */
[----:B------:R-:W-:Y:S01]  /*1bbf0*/  FSETP.GEU.AND P3, PT, R49, -126, PT ;  /* 0xc2fc00003100780b */ /* 0x000fe20003f6e000 */
[----:B------:R-:W-:Y:S01]  /*1bc00*/  @!P6 FMUL R41, R41, 0.5 ;  /* 0x3f0000002929e820 */ /* 0x000fe20000400000 */
[----:B------:R-:W-:Y:S01]  /*1bc10*/  @!P5 FMUL R44, R44, 0.5 ;  /* 0x3f0000002c2cd820 */ /* 0x000fe20000400000 */
[----:B------:R-:W-:Y:S01]  /*1bc20*/  @!P2 FMUL R45, R45, 0.5 ;  /* 0x3f0000002d2da820 */ /* 0x000fe20000400000 */
[--C-:B------:R-:W-:Y:S01]  /*1bc30*/  FFMA R140, R140, UR60, -R0.reuse ;  /* 0x0000003c8c8c7c23 */ /* 0x100fe20008000800 */
[----:B------:R-:W1:Y:S01]  /*1bc40*/  MUFU.EX2 R159, R41 ;  /* 0x00000029009f7308 */ /* 0x000e620000000800 */
[----:B------:R-:W-:Y:S01]  /*1bc50*/  @!P4 FMUL R48, R48, 0.5 ;  /* 0x3f0000003030c820 */ /* 0x000fe20000400000 */
[--C-:B------:R-:W-:Y:S01]  /*1bc60*/  FFMA R108, R108, UR60, -R0.reuse ;  /* 0x0000003c6c6c7c23 */ /* 0x100fe20008000800 */
[--C-:B------:R-:W-:Y:S01]  /*1bc70*/  FFMA R112, R112, UR60, -R0.reuse ;  /* 0x0000003c70707c23 */ /* 0x100fe20008000800 */
[--C-:B------:R-:W-:Y:S01]  /*1bc80*/  FFMA R125, R125, UR60, -R0.reuse ;  /* 0x0000003c7d7d7c23 */ /* 0x100fe20008000800 */
[--C-:B------:R-:W-:Y:S01]  /*1bc90*/  FFMA R128, R128, UR60, -R0.reuse ;  /* 0x0000003c80807c23 */ /* 0x100fe20008000800 */
[--C-:B------:R-:W-:Y:S01]  /*1bca0*/  FFMA R141, R141, UR60, -R0.reuse ;  /* 0x0000003c8d8d7c23 */ /* 0x100fe20008000800 */
[--C-:B------:R-:W-:Y:S01]  /*1bcb0*/  FFMA R113, R113, UR60, -R0.reuse ;  /* 0x0000003c71717c23 */ /* 0x100fe20008000800 */
[----:B------:R-:W3:Y:S01]  /*1bcc0*/  MUFU.EX2 R158, R44 ;  /* 0x0000002c009e7308 */ /* 0x000ee20000000800 */
[----:B------:R-:W-:Y:S01]  /*1bcd0*/  @!P3 FMUL R49, R49, 0.5 ;  /* 0x3f0000003131b820 */ /* 0x000fe20000400000 */
[--C-:B------:R-:W-:Y:S01]  /*1bce0*/  FFMA R116, R116, UR60, -R0.reuse ;  /* 0x0000003c74747c23 */ /* 0x100fe20008000800 */
[--C-:B------:R-:W-:Y:S01]  /*1bcf0*/  FFMA R144, R144, UR60, -R0.reuse ;  /* 0x0000003c90907c23 */ /* 0x100fe20008000800 */
[--C-:B------:R-:W-:Y:S01]  /*1bd00*/  FFMA R129, R129, UR60, -R0.reuse ;  /* 0x0000003c81817c23 */ /* 0x100fe20008000800 */
[--C-:B------:R-:W-:Y:S01]  /*1bd10*/  FFMA R145, R145, UR60, -R0.reuse ;  /* 0x0000003c91917c23 */ /* 0x100fe20008000800 */
[--C-:B------:R-:W-:Y:S01]  /*1bd20*/  FFMA R132, R132, UR60, -R0.reuse ;  /* 0x0000003c84847c23 */ /* 0x100fe20008000800 */
[--C-:B------:R-:W-:Y:S01]  /*1bd30*/  FFMA R148, R148, UR60, -R0.reuse ;  /* 0x0000003c94947c23 */ /* 0x100fe20008000800 */
[----:B------:R-:W4:Y:S01]  /*1bd40*/  MUFU.EX2 R157, R45 ;  /* 0x0000002d009d7308 */ /* 0x000f220000000800 */
[--C-:B------:R-:W-:Y:S01]  /*1bd50*/  FFMA R101, R101, UR60, -R0.reuse ;  /* 0x0000003c65657c23 */ /* 0x100fe20008000800 */
[--C-:B------:R-:W-:Y:S01]  /*1bd60*/  FFMA R133, R133, UR60, -R0.reuse ;  /* 0x0000003c85857c23 */ /* 0x100fe20008000800 */
[--C-:B------:R-:W-:Y:S01]  /*1bd70*/  FFMA R117, R117, UR60, -R0.reuse ;  /* 0x0000003c75757c23 */ /* 0x100fe20008000800 */
[--C-:B------:R-:W-:Y:S01]  /*1bd80*/  FFMA R85, R85, UR60, -R0.reuse ;  /* 0x0000003c55557c23 */ /* 0x100fe20008000800 */
[----:B------:R-:W2:Y:S03]  /*1bd90*/  LDL.LU R29, [R1+0x324] ;  /* 0x00032400011d7983 */ /* 0x000ea60000300800 */
[----:B------:R-:W4:Y:S08]  /*1bda0*/  MUFU.EX2 R156, R48 ;  /* 0x00000030009c7308 */ /* 0x000f300000000800 */
[----:B------:R-:W4:Y:S01]  /*1bdb0*/  MUFU.EX2 R155, R49 ;  /* 0x00000031009b7308 */ /* 0x000f220000000800 */
[----:B-1----:R-:W-:Y:S01]  /*1bdc0*/  @!P6 FMUL R159, R159, R159 ;  /* 0x0000009f9f9fe220 */ /* 0x002fe20000400000 */
[----:B------:R-:W-:Y:S01]  /*1bdd0*/  FSETP.GEU.AND P6, PT, R52, -126, PT ;  /* 0xc2fc00003400780b */ /* 0x000fe20003fce000 */
[----:B---3--:R-:W-:Y:S01]  /*1bde0*/  @!P5 FMUL R158, R158, R158 ;  /* 0x0000009e9e9ed220 */ /* 0x008fe20000400000 */
[----:B------:R-:W-:Y:S01]  /*1bdf0*/  FSETP.GEU.AND P5, PT, R53, -126, PT ;  /* 0xc2fc00003500780b */ /* 0x000fe20003fae000 */
[----:B----4-:R-:W-:Y:S01]  /*1be00*/  @!P2 FMUL R157, R157, R157 ;  /* 0x0000009d9d9da220 */ /* 0x010fe20000400000 */
[----:B------:R-:W-:Y:S01]  /*1be10*/  FSETP.GEU.AND P2, PT, R56, -126, PT ;  /* 0xc2fc00003800780b */ /* 0x000fe20003f4e000 */
[----:B------:R-:W-:Y:S01]  /*1be20*/  FFMA R0, R149, UR60, -R0 ;  /* 0x0000003c95007c23 */ /* 0x000fe20008000800 */
[----:B------:R-:W3:Y:S01]  /*1be30*/  LDL.LU R33, [R1+0x320] ;  /* 0x0003200001217983 */ /* 0x000ee20000300800 */
[----:B------:R-:W-:Y:S01]  /*1be40*/  @!P4 FMUL R156, R156, R156 ;  /* 0x0000009c9c9cc220 */ /* 0x000fe20000400000 */
[----:B------:R-:W-:-:S02]  /*1be50*/  FSETP.GEU.AND P4, PT, R57, -126, PT ;  /* 0xc2fc00003900780b */ /* 0x000fc40003f8e000 */
[----:B------:R-:W4:Y:S01]  /*1be60*/  LDL.LU R37, [R1+0x314] ;  /* 0x0003140001257983 */ /* 0x000f220000300800 */
[----:B------:R-:W-:Y:S01]  /*1be70*/  @!P3 FMUL R155, R155, R155 ;  /* 0x0000009b9b9bb220 */ /* 0x000fe20000400000 */
[----:B------:R-:W-:Y:S01]  /*1be80*/  FSETP.GEU.AND P3, PT, R60, -126, PT ;  /* 0xc2fc00003c00780b */ /* 0x000fe20003f6e000 */
[----:B------:R-:W-:Y:S02]  /*1be90*/  @!P6 FMUL R52, R52, 0.5 ;  /* 0x3f0000003434e820 */ /* 0x000fe40000400000 */
[----:B------:R-:W-:Y:S02]  /*1bea0*/  @!P5 FMUL R53, R53, 0.5 ;  /* 0x3f0000003535d820 */ /* 0x000fe40000400000 */
[----:B------:R-:W-:Y:S01]  /*1beb0*/  @!P2 FMUL R56, R56, 0.5 ;  /* 0x3f0000003838a820 */ /* 0x000fe20000400000 */
[----:B------:R-:W2:Y:S01]  /*1bec0*/  LDL.LU R41, [R1+0x310] ;  /* 0x0003100001297983 */ /* 0x000ea20000300800 */
[----:B------:R-:W1:Y:S02]  /*1bed0*/  MUFU.EX2 R154, R52 ;  /* 0x00000034009a7308 */ /* 0x000e640000000800 */
[----:B------:R-:W-:Y:S01]  /*1bee0*/  @!P4 FMUL R57, R57, 0.5 ;  /* 0x3f0000003939c820 */ /* 0x000fe20000400000 */
[----:B------:R-:W3:Y:S04]  /*1bef0*/  LDL.LU R45, [R1+0x304] ;  /* 0x00030400012d7983 */ /* 0x000ee80000300800 */
[----:B------:R-:W4:Y:S01]  /*1bf00*/  LDL.LU R49, [R1+0x300] ;  /* 0x0003000001317983 */ /* 0x000f220000300800 */
[----:B------:R1:W1:Y:S01]  /*1bf10*/  MUFU.EX2 R153, R53 ;  /* 0x0000003500997308 */ /* 0x0002620000000800 */
[----:B------:R-:W-:-:S07]  /*1bf20*/  @!P3 FMUL R60, R60, 0.5 ;  /* 0x3f0000003c3cb820 */ /* 0x000fce0000400000 */
[----:B------:R-:W1:Y:S02]  /*1bf30*/  MUFU.EX2 R152, R56 ;  /* 0x0000003800987308 */ /* 0x000e640000000800 */
[----:B-1----:R-:W-:Y:S01]  /*1bf40*/  @!P6 FMUL R154, R154, R154 ;  /* 0x0000009a9a9ae220 */ /* 0x002fe20000400000 */
[----:B------:R-:W2:Y:S01]  /*1bf50*/  LDL.LU R53, [R1+0x2f4] ;  /* 0x0002f40001357983 */ /* 0x000ea20000300800 */
[----:B------:R-:W-:-:S04]  /*1bf60*/  FSETP.GEU.AND P6, PT, R61, -126, PT ;  /* 0xc2fc00003d00780b */ /* 0x000fc80003fce000 */
[----:B------:R1:W1:Y:S08]  /*1bf70*/  MUFU.EX2 R23, R57 ;  /* 0x0000003900177308 */ /* 0x0002700000000800 */
[----:B------:R-:W1:Y:S01]  /*1bf80*/  MUFU.EX2 R22, R60 ;  /* 0x0000003c00167308 */ /* 0x000e620000000800 */
[----:B------:R-:W-:Y:S01]  /*1bf90*/  @!P5 FMUL R153, R153, R153 ;  /* 0x000000999999d220 */ /* 0x000fe20000400000 */
[----:B------:R-:W-:Y:S01]  /*1bfa0*/  FSETP.GEU.AND P5, PT, R64, -126, PT ;  /* 0xc2fc00004000780b */ /* 0x000fe20003fae000 */
[----:B------:R-:W-:Y:S01]  /*1bfb0*/  @!P2 FMUL R152, R152, R152 ;  /* 0x000000989898a220 */ /* 0x000fe20000400000 */
[----:B------:R-:W-:Y:S01]  /*1bfc0*/  FSETP.GEU.AND P2, PT, R65, -126, PT ;  /* 0xc2fc00004100780b */ /* 0x000fe20003f4e000 */
[----:B------:R-:W-:Y:S01]  /*1bfd0*/  @!P6 FMUL R61, R61, 0.5 ;  /* 0x3f0000003d3de820 */ /* 0x000fe20000400000 */
[----:B-1----:R-:W3:Y:S01]  /*1bfe0*/  LDL.LU R57, [R1+0x2f0] ;  /* 0x0002f00001397983 */ /* 0x002ee20000300800 */
[----:B------:R-:W-:Y:S01]  /*1bff0*/  @!P4 FMUL R23, R23, R23 ;  /* 0x000000171717c220 */ /* 0x000fe20000400000 */
[----:B------:R-:W-:Y:S01]  /*1c000*/  FSETP.GEU.AND P4, PT, R68, -126, PT ;  /* 0xc2fc00004400780b */ /* 0x000fe20003f8e000 */
[----:B------:R1:W1:Y:S01]  /*1c010*/  MUFU.EX2 R21, R61 ;  /* 0x0000003d00157308 */ /* 0x0002620000000800 */
[----:B------:R-:W-:Y:S01]  /*1c020*/  @!P3 FMUL R22, R22, R22 ;  /* 0x000000161616b220 */ /* 0x000fe20000400000 */
[----:B------:R-:W-:-:S04]  /*1c030*/  FSETP.GEU.AND P3, PT, R69, -126, PT ;  /* 0xc2fc00004500780b */ /* 0x000fc80003f6e000 */
[----:B------:R-:W-:Y:S02]  /*1c040*/  @!P5 FMUL R64, R64, 0.5 ;  /* 0x3f0000004040d820 */ /* 0x000fe40000400000 */
[----:B------:R-:W-:Y:S01]  /*1c050*/  @!P2 FMUL R65, R65, 0.5 ;  /* 0x3f0000004141a820 */ /* 0x000fe20000400000 */
[----:B-1----:R-:W4:Y:S03]  /*1c060*/  LDL.LU R61, [R1+0x2e4] ;  /* 0x0002e400013d7983 */ /* 0x002f260000300800 */
[----:B------:R-:W-:Y:S01]  /*1c070*/  @!P4 FMUL R68, R68, 0.5 ;  /* 0x3f0000004444c820 */ /* 0x000fe20000400000 */
[----:B------:R-:W-:Y:S02]  /*1c080*/  MUFU.EX2 R20, R64 ;  /* 0x0000004000147308 */ /* 0x000fe40000000800 */
[----:B------:R-:W-:-:S06]  /*1c090*/  @!P3 FMUL R69, R69, 0.5 ;  /* 0x3f0000004545b820 */ /* 0x000fcc0000400000 */
[----:B------:R-:W1:Y:S08]  /*1c0a0*/  MUFU.EX2 R64, R65 ;  /* 0x0000004100407308 */ /* 0x000e700000000800 */
[----:B------:R-:W1:Y:S01]  /*1c0b0*/  MUFU.EX2 R19, R68 ;  /* 0x0000004400137308 */ /* 0x000e620000000800 */
[----:B------:R-:W-:-:S07]  /*1c0c0*/  @!P6 FMUL R21, R21, R21 ;  /* 0x000000151515e220 */ /* 0x000fce0000400000 */
[----:B------:R-:W1:Y:S01]  /*1c0d0*/  MUFU.EX2 R18, R69 ;  /* 0x0000004500127308 */ /* 0x000e620000000800 */
[----:B------:R-:W-:Y:S01]  /*1c0e0*/  FSETP.GEU.AND P6, PT, R72, -126, PT ;  /* 0xc2fc00004800780b */ /* 0x000fe20003fce000 */
[----:B-1----:R-:W-:Y:S01]  /*1c0f0*/  @!P2 FMUL R64, R64, R64 ;  /* 0x000000404040a220 */ /* 0x002fe20000400000 */
[----:B------:R-:W-:Y:S01]  /*1c100*/  FSETP.GEU.AND P2, PT, R76, -126, PT ;  /* 0xc2fc00004c00780b */ /* 0x000fe20003f4e000 */
[----:B------:R-:W-:Y:S01]  /*1c110*/  @!P5 FMUL R20, R20, R20 ;  /* 0x000000141414d220 */ /* 0x000fe20000400000 */
[----:B------:R-:W-:Y:S01]  /*1c120*/  FSETP.GEU.AND P5, PT, R73, -126, PT ;  /* 0xc2fc00004900780b */ /* 0x000fe20003fae000 */
[----:B------:R-:W2:Y:S01]  /*1c130*/  LDL.LU R65, [R1+0x2e0] ;  /* 0x0002e00001417983 */ /* 0x000ea20000300800 */
[----:B------:R-:W-:Y:S01]  /*1c140*/  @!P4 FMUL R19, R19, R19 ;  /* 0x000000131313c220 */ /* 0x000fe20000400000 */
[----:B------:R-:W-:Y:S02]  /*1c150*/  FSETP.GEU.AND P4, PT, R77, -126, PT ;  /* 0xc2fc00004d00780b */ /* 0x000fe40003f8e000 */
[----:B------:R-:W3:Y:S01]  /*1c160*/  LDL.LU R68, [R1+0x2d4] ;  /* 0x0002d40001447983 */ /* 0x000ee20000300800 */
[----:B------:R-:W-:Y:S01]  /*1c170*/  @!P3 FMUL R18, R18, R18 ;  /* 0x000000121212b220 */ /* 0x000fe20000400000 */
[----:B------:R-:W-:-:S02]  /*1c180*/  FSETP.GEU.AND P3, PT, R80, -126, PT ;  /* 0xc2fc00005000780b */ /* 0x000fc40003f6e000 */
[----:B------:R-:W-:Y:S02]  /*1c190*/  @!P6 FMUL R72, R72, 0.5 ;  /* 0x3f0000004848e820 */ /* 0x000fe40000400000 */
[----:B------:R-:W-:Y:S02]  /*1c1a0*/  @!P2 FMUL R76, R76, 0.5 ;  /* 0x3f0000004c4ca820 */ /* 0x000fe40000400000 */
[----:B------:R-:W-:Y:S01]  /*1c1b0*/  @!P5 FMUL R73, R73, 0.5 ;  /* 0x3f0000004949d820 */ /* 0x000fe20000400000 */
[----:B------:R-:W4:Y:S01]  /*1c1c0*/  LDL.LU R69, [R1+0x2d0] ;  /* 0x0002d00001457983 */ /* 0x000f220000300800 */
[----:B------:R1:W1:Y:S01]  /*1c1d0*/  MUFU.EX2 R17, R72 ;  /* 0x0000004800117308 */ /* 0x0002620000000800 */
[----:B------:R-:W-:-:S04]  /*1c1e0*/  @!P4 FMUL R77, R77, 0.5 ;  /* 0x3f0000004d4dc820 */ /* 0x000fc80000400000 */
[----:B------:R-:W-:-:S03]  /*1c1f0*/  @!P3 FMUL R80, R80, 0.5 ;  /* 0x3f0000005050b820 */ /* 0x000fc60000400000 */
[----:B------:R-:W1:Y:S02]  /*1c200*/  MUFU.EX2 R16, R76 ;  /* 0x0000004c00107308 */ /* 0x000e640000000800 */
[----:B-1----:R-:W2:Y:S06]  /*1c210*/  LDL.LU R72, [R1+0x2c4] ;  /* 0x0002c40001487983 */ /* 0x002eac0000300800 */
[----:B------:R-:W1:Y:S08]  /*1c220*/  MUFU.EX2 R15, R77 ;  /* 0x0000004d000f7308 */ /* 0x000e700000000800 */
[----:B------:R1:W1:Y:S08]  /*1c230*/  MUFU.EX2 R60, R73 ;  /* 0x00000049003c7308 */ /* 0x0002700000000800 */
[----:B------:R-:W1:Y:S01]  /*1c240*/  MUFU.EX2 R14, R80 ;  /* 0x00000050000e7308 */ /* 0x000e620000000800 */
[----:B------:R-:W-:Y:S01]  /*1c250*/  @!P6 FMUL R17, R17, R17 ;  /* 0x000000111111e220 */ /* 0x000fe20000400000 */
[----:B------:R-:W-:Y:S01]  /*1c260*/  FSETP.GEU.AND P6, PT, R81, -126, PT ;  /* 0xc2fc00005100780b */ /* 0x000fe20003fce000 */
[----:B------:R-:W-:Y:S01]  /*1c270*/  @!P2 FMUL R16, R16, R16 ;  /* 0x000000101010a220 */ /* 0x000fe20000400000 */
[----:B-1----:R-:W-:Y:S01]  /*1c280*/  @!P4 FMUL R15, R15, R15 ;  /* 0x0000000f0f0fc220 */ /* 0x002fe20000400000 */
[----:B------:R-:W-:Y:S01]  /*1c290*/  FSETP.GEU.AND P2, PT, R88, -126, PT ;  /* 0xc2fc00005800780b */ /* 0x000fe20003f4e000 */
[----:B------:R-:W3:Y:S01]  /*1c2a0*/  LDL.LU R73, [R1+0x2c0] ;  /* 0x0002c00001497983 */ /* 0x000ee20000300800 */
[----:B------:R-:W-:Y:S01]  /*1c2b0*/  FSETP.GEU.AND P4, PT, R89, -126, PT ;  /* 0xc2fc00005900780b */ /* 0x000fe20003f8e000 */
[----:B------:R-:W-:Y:S01]  /*1c2c0*/  @!P5 FMUL R60, R60, R60 ;  /* 0x0000003c3c3cd220 */ /* 0x000fe20000400000 */
[----:B------:R-:W-:Y:S01]  /*1c2d0*/  FSETP.GEU.AND P5, PT, R84, -126, PT ;  /* 0xc2fc00005400780b */ /* 0x000fe20003fae000 */
[----:B------:R-:W4:Y:S01]  /*1c2e0*/  LDL.LU R76, [R1+0x2b4] ;  /* 0x0002b400014c7983 */ /* 0x000f220000300800 */
[----:B------:R-:W-:Y:S01]  /*1c2f0*/  @!P3 FMUL R14, R14, R14 ;  /* 0x0000000e0e0eb220 */ /* 0x000fe20000400000 */
[----:B------:R-:W-:-:S03]  /*1c300*/  FSETP.GEU.AND P3, PT, R92, -126, PT ;  /* 0xc2fc00005c00780b */ /* 0x000fc60003f6e000 */
[----:B------:R-:W-:-:S03]  /*1c310*/  @!P6 FMUL R81, R81, 0.5 ;  /* 0x3f0000005151e820 */ /* 0x000fc60000400000 */
[----:B------:R-:W-:Y:S02]  /*1c320*/  @!P2 FMUL R88, R88, 0.5 ;  /* 0x3f0000005858a820 */ /* 0x000fe40000400000 */
[----:B------:R-:W-:Y:S01]  /*1c330*/  @!P4 FMUL R89, R89, 0.5 ;  /* 0x3f0000005959c820 */ /* 0x000fe20000400000 */
[----:B------:R-:W2:Y:S01]  /*1c340*/  LDL.LU R77, [R1+0x2b0] ;  /* 0x0002b000014d7983 */ /* 0x000ea20000300800 */
[----:B------:R1:W1:Y:S01]  /*1c350*/  MUFU.EX2 R56, R81 ;  /* 0x0000005100387308 */ /* 0x0002620000000800 */
[----:B------:R-:W-:Y:S02]  /*1c360*/  @!P5 FMUL R84, R84, 0.5 ;  /* 0x3f0000005454d820 */ /* 0x000fe40000400000 */
[----:B------:R-:W3:Y:S01]  /*1c370*/  LDL.LU R80, [R1+0x2a4] ;  /* 0x0002a40001507983 */ /* 0x000ee20000300800 */
[----:B------:R-:W-:-:S04]  /*1c380*/  @!P3 FMUL R92, R92, 0.5 ;  /* 0x3f0000005c5cb820 */ /* 0x000fc80000400000 */
[----:B------:R-:W1:Y:S02]  /*1c390*/  MUFU.EX2 R52, R89 ;  /* 0x0000005900347308 */ /* 0x000e640000000800 */
[----:B-1----:R-:W4:Y:S06]  /*1c3a0*/  LDL.LU R81, [R1+0x2a0] ;  /* 0x0002a00001517983 */ /* 0x002f2c0000300800 */
[----:B------:R-:W1:Y:S08]  /*1c3b0*/  MUFU.EX2 R88, R88 ;  /* 0x0000005800587308 */ /* 0x000e700000000800 */
[----:B------:R1:W1:Y:S08]  /*1c3c0*/  MUFU.EX2 R13, R84 ;  /* 0x00000054000d7308 */ /* 0x0002700000000800 */
[----:B------:R-:W1:Y:S01]  /*1c3d0*/  MUFU.EX2 R92, R92 ;  /* 0x0000005c005c7308 */ /* 0x000e620000000800 */
[----:B------:R-:W-:Y:S01]  /*1c3e0*/  @!P6 FMUL R56, R56, R56 ;  /* 0x000000383838e220 */ /* 0x000fe20000400000 */
[----:B------:R-:W-:Y:S01]  /*1c3f0*/  FSETP.GEU.AND P6, PT, R93, -126, PT ;  /* 0xc2fc00005d00780b */ /* 0x000fe20003fce000 */
[----:B------:R-:W-:Y:S01]  /*1c400*/  @!P4 FMUL R52, R52, R52 ;  /* 0x000000343434c220 */ /* 0x000fe20000400000 */
[----:B------:R-:W-:Y:S01]  /*1c410*/  FSETP.GEU.AND P4, PT, R104, -126, PT ;  /* 0xc2fc00006800780b */ /* 0x000fe20003f8e000 */
[----:B-1----:R-:W-:Y:S01]  /*1c420*/  @!P2 FMUL R88, R88, R88 ;  /* 0x000000585858a220 */ /* 0x002fe20000400000 */
[----:B------:R-:W-:Y:S01]  /*1c430*/  FSETP.GEU.AND P2, PT, R97, -126, PT ;  /* 0xc2fc00006100780b */ /* 0x000fe20003f4e000 */
[----:B------:R-:W2:Y:S01]  /*1c440*/  LDL.LU R84, [R1+0x294] ;  /* 0x0002940001547983 */ /* 0x000ea20000300800 */
[----:B------:R-:W-:Y:S01]  /*1c450*/  @!P5 FMUL R13, R13, R13 ;  /* 0x0000000d0d0dd220 */ /* 0x000fe20000400000 */
[----:B------:R-:W-:Y:S01]  /*1c460*/  FSETP.GEU.AND P5, PT, R96, -126, PT ;  /* 0xc2fc00006000780b */ /* 0x000fe20003fae000 */
[----:B------:R-:W-:Y:S01]  /*1c470*/  @!P3 FMUL R92, R92, R92 ;  /* 0x0000005c5c5cb220 */ /* 0x000fe20000400000 */
[----:B------:R-:W-:-:S04]  /*1c480*/  FSETP.GEU.AND P3, PT, R120, -126, PT ;  /* 0xc2fc00007800780b */ /* 0x000fc80003f6e000 */
[----:B------:R-:W-:Y:S02]  /*1c490*/  @!P6 FMUL R93, R93, 0.5 ;  /* 0x3f0000005d5de820 */ /* 0x000fe40000400000 */
[----:B------:R-:W-:Y:S02]  /*1c4a0*/  @!P4 FMUL R104, R104, 0.5 ;  /* 0x3f0000006868c820 */ /* 0x000fe40000400000 */
[----:B------:R-:W-:Y:S01]  /*1c4b0*/  @!P2 FMUL R97, R97, 0.5 ;  /* 0x3f0000006161a820 */ /* 0x000fe20000400000 */
[----:B------:R-:W-:Y:S02]  /*1c4c0*/  FADD R3, R168, R88 ;  /* 0x00000058a8037221 */ /* 0x000fe40000000000 */
[----:B------:R-:W-:Y:S01]  /*1c4d0*/  @!P5 FMUL R96, R96, 0.5 ;  /* 0x3f0000006060d820 */ /* 0x000fe20000400000 */
[----:B------:R-:W3:Y:S01]  /*1c4e0*/  LDL.LU R89, [R1+0x290] ;  /* 0x0002900001597983 */ /* 0x000ee20000300800 */
[----:B------:R-:W1:Y:S01]  /*1c4f0*/  MUFU.EX2 R93, R93 ;  /* 0x0000005d005d7308 */ /* 0x000e620000000800 */
[----:B------:R-:W-:-:S07]  /*1c500*/  @!P3 FMUL R120, R120, 0.5 ;  /* 0x3f0000007878b820 */ /* 0x000fce0000400000 */
[----:B------:R-:W1:Y:S08]  /*1c510*/  MUFU.EX2 R48, R97 ;  /* 0x0000006100307308 */ /* 0x000e700000000800 */
[----:B------:R-:W1:Y:S08]  /*1c520*/  MUFU.EX2 R104, R104 ;  /* 0x0000006800687308 */ /* 0x000e700000000800 */
[----:B------:R-:W1:Y:S08]  /*1c530*/  MUFU.EX2 R96, R96 ;  /* 0x0000006000607308 */ /* 0x000e700000000800 */
[----:B------:R-:W1:Y:S02]  /*1c540*/  MUFU.EX2 R120, R120 ;  /* 0x0000007800787308 */ /* 0x000e640000000800 */
[----:B-1----:R-:W-:Y:S01]  /*1c550*/  @!P6 FMUL R93, R93, R93 ;  /* 0x0000005d5d5de220 */ /* 0x002fe20000400000 */
[----:B------:R-:W-:Y:S01]  /*1c560*/  FSETP.GEU.AND P6, PT, R100, -126, PT ;  /* 0xc2fc00006400780b */ /* 0x000fe20003fce000 */
[----:B------:R-:W-:Y:S01]  /*1c570*/  @!P2 FMUL R48, R48, R48 ;  /* 0x000000303030a220 */ /* 0x000fe20000400000 */
[----:B------:R-:W-:Y:S01]  /*1c580*/  @!P4 FMUL R104, R104, R104 ;  /* 0x000000686868c220 */ /* 0x000fe20000400000 */
[----:B------:R-:W-:Y:S01]  /*1c590*/  FSETP.GEU.AND P2, PT, R121, -126, PT ;  /* 0xc2fc00007900780b */ /* 0x000fe20003f4e000 */
[----:B------:R-:W4:Y:S01]  /*1c5a0*/  LDL.LU R97, [R1+0x284] ;  /* 0x0002840001617983 */ /* 0x000f220000300800 */
[----:B------:R-:W-:Y:S01]  /*1c5b0*/  FSETP.GEU.AND P4, PT, R105, -126, PT ;  /* 0xc2fc00006900780b */ /* 0x000fe20003f8e000 */
[----:B------:R-:W-:Y:S01]  /*1c5c0*/  @!P5 FMUL R96, R96, R96 ;  /* 0x000000606060d220 */ /* 0x000fe20000400000 */
[----:B------:R-:W-:Y:S01]  /*1c5d0*/  FSETP.GEU.AND P5, PT, R136, -126, PT ;  /* 0xc2fc00008800780b */ /* 0x000fe20003fae000 */
[----:B------:R-:W2:Y:S05]  /*1c5e0*/  LDL.LU R149, [R1+0x280] ;  /* 0x0002800001957983 */ /* 0x000eaa0000300800 */
[----:B------:R-:W-:Y:S01]  /*1c5f0*/  @!P6 FMUL R100, R100, 0.5 ;  /* 0x3f0000006464e820 */ /* 0x000fe20000400000 */
[----:B------:R-:W-:Y:S01]  /*1c600*/  @!P3 FMUL R120, R120, R120 ;  /* 0x000000787878b220 */ /* 0x000fe20000400000 */
[----:B------:R-:W-:Y:S01]  /*1c610*/  FSETP.GEU.AND P3, PT, R137, -126, PT ;  /* 0xc2fc00008900780b */ /* 0x000fe20003f6e000 */
[----:B------:R-:W-:-:S02]  /*1c620*/  @!P2 FMUL R121, R121, 0.5 ;  /* 0x3f0000007979a820 */ /* 0x000fc40000400000 */
[----:B------:R-:W-:Y:S01]  /*1c630*/  @!P4 FMUL R105, R105, 0.5 ;  /* 0x3f0000006969c820 */ /* 0x000fe20000400000 */
[----:B------:R-:W1:Y:S01]  /*1c640*/  MUFU.EX2 R100, R100 ;  /* 0x0000006400647308 */ /* 0x000e620000000800 */
[----:B------:R-:W-:-:S07]  /*1c650*/  @!P5 FMUL R136, R136, 0.5 ;  /* 0x3f0000008888d820 */ /* 0x000fce0000400000 */
[----:B------:R1:W1:Y:S01]  /*1c660*/  MUFU.EX2 R36, R121 ;  /* 0x0000007900247308 */ /* 0x0002620000000800 */
[----:B------:R-:W-:-:S07]  /*1c670*/  @!P3 FMUL R137, R137, 0.5 ;  /* 0x3f0000008989b820 */ /* 0x000fce0000400000 */
[----:B------:R-:W1:Y:S02]  /*1c680*/  MUFU.EX2 R44, R105 ;  /* 0x00000069002c7308 */ /* 0x000e640000000800 */
[----:B-1----:R-:W-:Y:S01]  /*1c690*/  @!P6 FMUL R100, R100, R100 ;  /* 0x000000646464e220 */ /* 0x002fe20000400000 */
[----:B------:R-:W-:Y:S01]  /*1c6a0*/  FADD R2, R152, R120 ;  /* 0x0000007898027221 */ /* 0x000fe20000000000 */
[----:B------:R-:W3:Y:S04]  /*1c6b0*/  LDL.LU R121, [R1+0x274] ;  /* 0x0002740001797983 */ /* 0x000ee80000300800 */
[----:B------:R-:W1:Y:S08]  /*1c6c0*/  MUFU.EX2 R136, R136 ;  /* 0x0000008800887308 */ /* 0x000e700000000800 */
[----:B------:R-:W1:Y:S01]  /*1c6d0*/  MUFU.EX2 R28, R137 ;  /* 0x00000089001c7308 */ /* 0x000e620000000800 */
[----:B------:R-:W-:Y:S01]  /*1c6e0*/  FSETP.GEU.AND P6, PT, R124, -126, PT ;  /* 0xc2fc00007c00780b */ /* 0x000fe20003fce000 */
[----:B------:R-:W-:Y:S01]  /*1c6f0*/  @!P2 FMUL R36, R36, R36 ;  /* 0x000000242424a220 */ /* 0x000fe20000400000 */
[----:B------:R-:W-:Y:S01]  /*1c700*/  @!P4 FMUL R44, R44, R44 ;  /* 0x0000002c2c2cc220 */ /* 0x000fe20000400000 */
[----:B------:R-:W-:Y:S01]  /*1c710*/  FSETP.GEU.AND P2, PT, R109, -126, PT ;  /* 0xc2fc00006d00780b */ /* 0x000fe20003f4e000 */
[----:B------:R-:W-:Y:S01]  /*1c720*/  FADD R6, R3, R2 ;  /* 0x0000000203067221 */ /* 0x000fe20000000000 */
[----:B------:R-:W-:Y:S01]  /*1c730*/  FSETP.GEU.AND P4, PT, R140, -126, PT ;  /* 0xc2fc00008c00780b */ /* 0x000fe20003f8e000 */
[----:B------:R-:W4:Y:S01]  /*1c740*/  LDL.LU R105, [R1+0x270] ;  /* 0x0002700001697983 */ /* 0x000f220000300800 */
[----:B-1----:R-:W-:Y:S01]  /*1c750*/  @!P5 FMUL R136, R136, R136 ;  /* 0x000000888888d220 */ /* 0x002fe20000400000 */
[----:B------:R-:W-:Y:S01]  /*1c760*/  FSETP.GEU.AND P5, PT, R108, -126, PT ;  /* 0xc2fc00006c00780b */ /* 0x000fe20003fae000 */
[----:B------:R-:W-:Y:S01]  /*1c770*/  @!P3 FMUL R28, R28, R28 ;  /* 0x0000001c1c1cb220 */ /* 0x000fe20000400000 */
[----:B------:R-:W-:-:S03]  /*1c780*/  FSETP.GEU.AND P3, PT, R112, -126, PT ;  /* 0xc2fc00007000780b */ /* 0x000fc60003f6e000 */
[----:B------:R-:W-:-:S03]  /*1c790*/  @!P6 FMUL R124, R124, 0.5 ;  /* 0x3f0000007c7ce820 */ /* 0x000fc60000400000 */
[----:B------:R-:W-:Y:S02]  /*1c7a0*/  @!P2 FMUL R109, R109, 0.5 ;  /* 0x3f0000006d6da820 */ /* 0x000fe40000400000 */
[----:B------:R-:W-:Y:S01]  /*1c7b0*/  @!P4 FMUL R140, R140, 0.5 ;  /* 0x3f0000008c8cc820 */ /* 0x000fe20000400000 */
[----:B------:R-:W-:Y:S02]  /*1c7c0*/  FADD R3, R160, R104 ;  /* 0x00000068a0037221 */ /* 0x000fe40000000000 */
[----:B------:R-:W-:Y:S01]  /*1c7d0*/  @!P5 FMUL R108, R108, 0.5 ;  /* 0x3f0000006c6cd820 */ /* 0x000fe20000400000 */
[----:B------:R-:W2:Y:S01]  /*1c7e0*/  LDL.LU R137, [R1+0x264] ;  /* 0x0002640001897983 */ /* 0x000ea20000300800 */
        /* <DEDUP_REMOVED lines=10> */
[----:B------:R-:W-:-:S02]  /*1c890*/  FSETP.GEU.AND P2, PT, R141, -126, PT ;  /* 0xc2fc00008d00780b */ /* 0x000fc40003f4e000 */
[----:B------:R-:W-:Y:S01]  /*1c8a0*/  FSETP.GEU.AND P4, PT, R128, -126, PT ;  /* 0xc2fc00008000780b */ /* 0x000fe20003f8e000 */
[----:B------:R-:W-:Y:S01]  /*1c8b0*/  @!P5 FMUL R108, R108, R108 ;  /* 0x0000006c6c6cd220 */ /* 0x000fe20000400000 */
[----:B------:R-:W-:Y:S01]  /*1c8c0*/  FSETP.GEU.AND P5, PT, R113, -126, PT ;  /* 0xc2fc00007100780b */ /* 0x000fe20003fae000 */
[----:B------:R-:W-:Y:S01]  /*1c8d0*/  @!P3 FMUL R112, R112, R112 ;  /* 0x000000707070b220 */ /* 0x000fe20000400000 */
[----:B------:R-:W-:-:S04]  /*1c8e0*/  FSETP.GEU.AND P3, PT, R116, -126, PT ;  /* 0xc2fc00007400780b */ /* 0x000fc80003f6e000 */
[----:B------:R-:W-:-:S03]  /*1c8f0*/  @!P6 FMUL R125, R125, 0.5 ;  /* 0x3f0000007d7de820 */ /* 0x000fc60000400000 */
[----:B------:R-:W-:Y:S02]  /*1c900*/  @!P2 FMUL R141, R141, 0.5 ;  /* 0x3f0000008d8da820 */ /* 0x000fe40000400000 */
[----:B------:R-:W-:Y:S02]  /*1c910*/  @!P4 FMUL R128, R128, 0.5 ;  /* 0x3f0000008080c820 */ /* 0x000fe40000400000 */
[----:B------:R-:W-:Y:S01]  /*1c920*/  @!P5 FMUL R113, R113, 0.5 ;  /* 0x3f0000007171d820 */ /* 0x000fe20000400000 */
[----:B------:R-:W1:Y:S01]  /*1c930*/  MUFU.EX2 R125, R125 ;  /* 0x0000007d007d7308 */ /* 0x000e620000000800 */
[----:B------:R-:W-:-:S07]  /*1c940*/  @!P3 FMUL R116, R116, 0.5 ;  /* 0x3f0000007474b820 */ /* 0x000fce0000400000 */
[----:B------:R-:W1:Y:S08]  /*1c950*/  MUFU.EX2 R141, R141 ;  /* 0x0000008d008d7308 */ /* 0x000e700000000800 */
[----:B------:R-:W1:Y:S01]  /*1c960*/  MUFU.EX2 R128, R128 ;  /* 0x0000008000807308 */ /* 0x000e620000000800 */
[----:B------:R-:W-:-:S07]  /*1c970*/  FADD R2, R17, R136 ;  /* 0x0000008811027221 */ /* 0x000fce0000000000 */
[----:B------:R1:W1:Y:S01]  /*1c980*/  MUFU.EX2 R40, R113 ;  /* 0x0000007100287308 */ /* 0x0002620000000800 */
[----:B------:R-:W-:-:S07]  /*1c990*/  FADD R5, R3, R2 ;  /* 0x0000000203057221 */ /* 0x000fce0000000000 */
[----:B------:R-:W1:Y:S01]  /*1c9a0*/  MUFU.EX2 R116, R116 ;  /* 0x0000007400747308 */ /* 0x000e620000000800 */
[----:B------:R-:W-:Y:S01]  /*1c9b0*/  FADD R3, R167, R52 ;  /* 0x00000034a7037221 */ /* 0x000fe20000000000 */
[----:B------:R-:W-:Y:S01]  /*1c9c0*/  FADD R2, R23, R36 ;  /* 0x0000002417027221 */ /* 0x000fe20000000000 */
[----:B-1----:R-:W-:Y:S01]  /*1c9d0*/  @!P6 FMUL R125, R125, R125 ;  /* 0x0000007d7d7de220 */ /* 0x002fe20000400000 */
[----:B------:R-:W-:Y:S01]  /*1c9e0*/  FSETP.GEU.AND P6, PT, R144, -126, PT ;  /* 0xc2fc00009000780b */ /* 0x000fe20003fce000 */
[----:B------:R-:W-:Y:S01]  /*1c9f0*/  @!P2 FMUL R141, R141, R141 ;  /* 0x0000008d8d8da220 */ /* 0x000fe20000400000 */
[----:B------:R-:W-:Y:S01]  /*1ca00*/  FADD R4, R3, R2 ;  /* 0x0000000203047221 */ /* 0x000fe20000000000 */
[----:B------:R-:W-:Y:S01]  /*1ca10*/  @!P4 FMUL R128, R128, R128 ;  /* 0x000000808080c220 */ /* 0x000fe20000400000 */
[----:B------:R-:W-:Y:S01]  /*1ca20*/  FADD R3, R159, R44 ;  /* 0x0000002c9f037221 */ /* 0x000fe20000000000 */
[----:B------:R-:W-:Y:S01]  /*1ca30*/  FADD R2, R60, R28 ;  /* 0x0000001c3c027221 */ /* 0x000fe20000000000 */
[----:B------:R-:W-:Y:S01]  /*1ca40*/  FSETP.GEU.AND P2, PT, R129, -126, PT ;  /* 0xc2fc00008100780b */ /* 0x000fe20003f4e000 */
[----:B------:R-:W3:Y:S01]  /*1ca50*/  LDL.LU R113, [R1+0x260] ;  /* 0x0002600001717983 */ /* 0x000ee20000300800 */
[----:B------:R-:W-:Y:S01]  /*1ca60*/  FSETP.GEU.AND P4, PT, R145, -126, PT ;  /* 0xc2fc00009100780b */ /* 0x000fe20003f8e000 */
[----:B------:R-:W-:Y:S01]  /*1ca70*/  @!P5 FMUL R40, R40, R40 ;  /* 0x000000282828d220 */ /* 0x000fe20000400000 */
[----:B------:R-:W-:Y:S01]  /*1ca80*/  FSETP.GEU.AND P5, PT, R132, -126, PT ;  /* 0xc2fc00008400780b */ /* 0x000fe20003fae000 */
[----:B------:R-:W-:Y:S01]  /*1ca90*/  FADD R2, R3, R2 ;  /* 0x0000000203027221 */ /* 0x000fe20000000000 */
[----:B------:R-:W-:Y:S01]  /*1caa0*/  @!P3 FMUL R116, R116, R116 ;  /* 0x000000747474b220 */ /* 0x000fe20000400000 */
[----:B------:R-:W-:-:S02]  /*1cab0*/  FSETP.GEU.AND P3, PT, R148, -126, PT ;  /* 0xc2fc00009400780b */ /* 0x000fc40003f6e000 */
[----:B------:R-:W-:Y:S01]  /*1cac0*/  FADD R10, R4, R2 ;  /* 0x00000002040a7221 */ /* 0x000fe20000000000 */
[----:B------:R-:W-:Y:S01]  /*1cad0*/  FADD R3, R166, R92 ;  /* 0x0000005ca6037221 */ /* 0x000fe20000000000 */
[----:B------:R-:W-:Y:S01]  /*1cae0*/  FADD R2, R22, R124 ;  /* 0x0000007c16027221 */ /* 0x000fe20000000000 */
[----:B------:R-:W-:Y:S01]  /*1caf0*/  @!P6 FMUL R144, R144, 0.5 ;  /* 0x3f0000009090e820 */ /* 0x000fe20000400000 */
[----:B------:R-:W-:Y:S02]  /*1cb00*/  @!P2 FMUL R129, R129, 0.5 ;  /* 0x3f0000008181a820 */ /* 0x000fe40000400000 */
[----:B------:R-:W-:Y:S01]  /*1cb10*/  FADD R4, R3, R2 ;  /* 0x0000000203047221 */ /* 0x000fe20000000000 */
[----:B------:R-:W-:Y:S01]  /*1cb20*/  @!P4 FMUL R145, R145, 0.5 ;  /* 0x3f0000009191c820 */ /* 0x000fe20000400000 */
[----:B------:R-:W-:Y:S01]  /*1cb30*/  FADD R3, R158, R108 ;  /* 0x0000006c9e037221 */ /* 0x000fe20000000000 */
[----:B------:R-:W-:Y:S01]  /*1cb40*/  FADD R2, R16, R140 ;  /* 0x0000008c10027221 */ /* 0x000fe20000000000 */
[----:B------:R-:W-:Y:S01]  /*1cb50*/  @!P5 FMUL R132, R132, 0.5 ;  /* 0x3f0000008484d820 */ /* 0x000fe20000400000 */
[----:B------:R-:W1:Y:S01]  /*1cb60*/  MUFU.EX2 R144, R144 ;  /* 0x0000009000907308 */ /* 0x000e620000000800 */
[----:B------:R-:W-:Y:S01]  /*1cb70*/  @!P3 FMUL R148, R148, 0.5 ;  /* 0x3f0000009494b820 */ /* 0x000fe20000400000 */
[----:B------:R-:W-:-:S06]  /*1cb80*/  FADD R2, R3, R2 ;  /* 0x0000000203027221 */ /* 0x000fcc0000000000 */
[----:B------:R-:W1:Y:S01]  /*1cb90*/  MUFU.EX2 R32, R129 ;  /* 0x0000008100207308 */ /* 0x000e620000000800 */
[----:B------:R-:W-:Y:S01]  /*1cba0*/  FADD R9, R4, R2 ;  /* 0x0000000204097221 */ /* 0x000fe20000000000 */
[----:B------:R-:W-:-:S06]  /*1cbb0*/  FADD R3, R164, R93 ;  /* 0x0000005da4037221 */ /* 0x000fcc0000000000 */
[----:B------:R-:W1:Y:S01]  /*1cbc0*/  MUFU.EX2 R24, R145 ;  /* 0x0000009100187308 */ /* 0x000e620000000800 */
[----:B------:R-:W-:Y:S01]  /*1cbd0*/  FADD R2, R21, R125 ;  /* 0x0000007d15027221 */ /* 0x000fe20000000000 */
[----:B------:R-:W-:-:S06]  /*1cbe0*/  FADD R25, R6, R5 ;  /* 0x0000000506197221 */ /* 0x000fcc0000000000 */
[----:B------:R-:W1:Y:S01]  /*1cbf0*/  MUFU.EX2 R132, R132 ;  /* 0x0000008400847308 */ /* 0x000e620000000800 */
[----:B------:R-:W-:Y:S01]  /*1cc00*/  FADD R6, R3, R2 ;  /* 0x0000000203067221 */ /* 0x000fe20000000000 */
[----:B------:R-:W-:Y:S01]  /*1cc10*/  FADD R3, R157, R109 ;  /* 0x0000006d9d037221 */ /* 0x000fe20000000000 */
[----:B------:R-:W-:-:S05]  /*1cc20*/  FADD R2, R15, R141 ;  /* 0x0000008d0f027221 */ /* 0x000fca0000000000 */
[----:B------:R-:W1:Y:S01]  /*1cc30*/  MUFU.EX2 R148, R148 ;  /* 0x0000009400947308 */ /* 0x000e620000000800 */
[----:B------:R-:W-:Y:S01]  /*1cc40*/  FADD R5, R3, R2 ;  /* 0x0000000203057221 */ /* 0x000fe20000000000 */
[----:B------:R-:W-:Y:S01]  /*1cc50*/  FADD R3, R165, R96 ;  /* 0x00000060a5037221 */ /* 0x000fe20000000000 */
[----:B------:R-:W-:Y:S01]  /*1cc60*/  FADD R2, R20, R128 ;  /* 0x0000008014027221 */ /* 0x000fe20000000000 */
[----:B-1----:R-:W-:Y:S01]  /*1cc70*/  @!P6 FMUL R144, R144, R144 ;  /* 0x000000909090e220 */ /* 0x002fe20000400000 */
[----:B------:R-:W-:Y:S01]  /*1cc80*/  @!P2 FMUL R32, R32, R32 ;  /* 0x000000202020a220 */ /* 0x000fe20000400000 */
[----:B------:R-:W-:Y:S01]  /*1cc90*/  @!P4 FMUL R24, R24, R24 ;  /* 0x000000181818c220 */ /* 0x000fe20000400000 */
[----:B------:R-:W-:Y:S01]  /*1cca0*/  FSETP.GEU.AND P2, PT, R101, -126, PT ;  /* 0xc2fc00006500780b */ /* 0x000fe20003f4e000 */
[----:B------:R-:W4:Y:S01]  /*1ccb0*/  LDL.LU R129, [R1+0x254] ;  /* 0x0002540001817983 */ /* 0x000f220000300800 */
[----:B------:R-:W-:Y:S01]  /*1ccc0*/  FSETP.GEU.AND P4, PT, R133, -126, PT ;  /* 0xc2fc00008500780b */ /* 0x000fe20003f8e000 */
[----:B------:R-:W-:Y:S01]  /*1ccd0*/  FADD R4, R3, R2 ;  /* 0x0000000203047221 */ /* 0x000fe20000000000 */
[----:B------:R-:W-:Y:S01]  /*1cce0*/  FADD R3, R156, R112 ;  /* 0x000000709c037221 */ /* 0x000fe20000000000 */
[----:B------:R-:W-:Y:S01]  /*1ccf0*/  FADD R2, R14, R144 ;  /* 0x000000900e027221 */ /* 0x000fe20000000000 */
[----:B------:R-:W-:Y:S01]  /*1cd00*/  @!P5 FMUL R132, R132, R132 ;  /* 0x000000848484d220 */ /* 0x000fe20000400000 */
[----:B------:R-:W-:Y:S01]  /*1cd10*/  FSETP.GEU.AND P5, PT, R117, -126, PT ;  /* 0xc2fc00007500780b */ /* 0x000fe20003fae000 */
[----:B------:R-:W-:Y:S01]  /*1cd20*/  @!P3 FMUL R148, R148, R148 ;  /* 0x000000949494b220 */ /* 0x000fe20000400000 */
[----:B------:R-:W-:Y:S01]  /*1cd30*/  FSETP.GEU.AND P6, PT, R85, -126, PT ;  /* 0xc2fc00005500780b */ /* 0x000fe20003fce000 */
[----:B------:R-:W-:Y:S01]  /*1cd40*/  FADD R2, R3, R2 ;  /* 0x0000000203027221 */ /* 0x000fe20000000000 */
[----:B------:R-:W-:Y:S01]  /*1cd50*/  FSETP.GEU.AND P3, PT, R0, -126, PT ;  /* 0xc2fc00000000780b */ /* 0x000fe20003f6e000 */
[----:B------:R-:W-:Y:S01]  /*1cd60*/  FADD R8, R6, R5 ;  /* 0x0000000506087221 */ /* 0x000fe20000000000 */
[----:B------:R-:W-:Y:S01]  /*1cd70*/  FADD R3, R163, R48 ;  /* 0x00000030a3037221 */ /* 0x000fe20000000000 */
[----:B------:R-:W-:Y:S01]  /*1cd80*/  FADD R6, R4, R2 ;  /* 0x0000000204067221 */ /* 0x000fe20000000000 */
[----:B------:R-:W-:Y:S01]  /*1cd90*/  FADD R2, R64, R32 ;  /* 0x0000002040027221 */ /* 0x000fe20000000000 */
[----:B------:R-:W-:Y:S01]  /*1cda0*/  @!P2 FMUL R101, R101, 0.5 ;  /* 0x3f0000006565a820 */ /* 0x000fe20000400000 */
[----:B------:R-:W-:Y:S01]  /*1cdb0*/  @!P4 FMUL R133, R133, 0.5 ;  /* 0x3f0000008585c820 */ /* 0x000fe20000400000 */
[----:B------:R-:W2:Y:S01]  /*1cdc0*/  LDL.LU R145, [R1+0x250] ;  /* 0x0002500001917983 */ /* 0x000ea20000300800 */
[----:B------:R-:W-:Y:S01]  /*1cdd0*/  FADD R4, R3, R2 ;  /* 0x0000000203047221 */ /* 0x000fe20000000000 */
[----:B------:R-:W-:Y:S01]  /*1cde0*/  FADD R3, R155, R40 ;  /* 0x000000289b037221 */ /* 0x000fe20000000000 */
[----:B------:R-:W-:Y:S01]  /*1cdf0*/  FADD R2, R56, R24 ;  /* 0x0000001838027221 */ /* 0x000fe20000000000 */
[----:B------:R-:W-:Y:S01]  /*1ce00*/  @!P5 FMUL R117, R117, 0.5 ;  /* 0x3f0000007575d820 */ /* 0x000fe20000400000 */
[----:B------:R-:W1:Y:S01]  /*1ce10*/  MUFU.EX2 R101, R101 ;  /* 0x0000006500657308 */ /* 0x000e620000000800 */
[----:B------:R-:W-:Y:S01]  /*1ce20*/  @!P6 FMUL R85, R85, 0.5 ;  /* 0x3f0000005555e820 */ /* 0x000fe20000400000 */
[----:B------:R-:W-:Y:S01]  /*1ce30*/  @!P3 FMUL R0, R0, 0.5 ;  /* 0x3f0000000000b820 */ /* 0x000fe20000400000 */
[----:B------:R-:W-:-:S05]  /*1ce40*/  FADD R2, R3, R2 ;  /* 0x0000000203027221 */ /* 0x000fca0000000000 */
[----:B------:R-:W1:Y:S01]  /*1ce50*/  MUFU.EX2 R133, R133 ;  /* 0x0000008500857308 */ /* 0x000e620000000800 */
[----:B------:R-:W-:Y:S01]  /*1ce60*/  FADD R4, R4, R2 ;  /* 0x0000000204047221 */ /* 0x000fe20000000000 */
[----:B------:R-:W-:Y:S01]  /*1ce70*/  FADD R3, R162, R100 ;  /* 0x00000064a2037221 */ /* 0x000fe20000000000 */
[----:B------:R-:W-:-:S05]  /*1ce80*/  FADD R2, R19, R132 ;  /* 0x0000008413027221 */ /* 0x000fca0000000000 */
[----:B------:R1:W1:Y:S01]  /*1ce90*/  MUFU.EX2 R11, R85 ;  /* 0x00000055000b7308 */ /* 0x0002620000000800 */
[----:B------:R-:W-:-:S07]  /*1cea0*/  FADD R3, R3, R2 ;  /* 0x0000000203037221 */ /* 0x000fce0000000000 */
[----:B------:R-:W1:Y:S01]  /*1ceb0*/  MUFU.EX2 R117, R117 ;  /* 0x0000007500757308 */ /* 0x000e620000000800 */
[----:B------:R-:W-:-:S07]  /*1cec0*/  FADD R2, R154, R116 ;  /* 0x000000749a027221 */ /* 0x000fce0000000000 */
[----:B------:R1:W1:Y:S02]  /*1ced0*/  MUFU.EX2 R12, R0 ;  /* 0x00000000000c7308 */ /* 0x0002640000000800 */
[----:B-1----:R-:W-:Y:S01]  /*1cee0*/  @!P2 FMUL R101, R101, R101 ;  /* 0x000000656565a220 */ /* 0x002fe20000400000 */
[----:B------:R-:W-:Y:S01]  /*1cef0*/  @!P4 FMUL R133, R133, R133 ;  /* 0x000000858585c220 */ /* 0x000fe20000400000 */
[----:B------:R-:W-:Y:S01]  /*1cf00*/  FADD R4, R10, R4 ;  /* 0x000000040a047221 */ /* 0x000fe20000000000 */
[----:B------:R-:W-:Y:S01]  /*1cf10*/  FADD R6, R25, R6 ;  /* 0x0000000619067221 */ /* 0x000fe20000000000 */
[----:B------:R-:W3:Y:S01]  /*1cf20*/  LDL.LU R85, [R1+0x244] ;  /* 0x0002440001557983 */ /* 0x000ee20000300800 */
[----:B------:R-:W-:Y:S01]  /*1cf30*/  FADD R0, R13, R148 ;  /* 0x000000940d007221 */ /* 0x000fe20000000000 */
[----:B------:R-:W-:Y:S01]  /*1cf40*/  @!P6 FMUL R11, R11, R11 ;  /* 0x0000000b0b0be220 */ /* 0x000fe20000400000 */
[----:B------:R-:W-:Y:S01]  /*1cf50*/  @!P5 FMUL R117, R117, R117 ;  /* 0x000000757575d220 */ /* 0x000fe20000400000 */
[----:B------:R-:W4:Y:S01]  /*1cf60*/  LDL.LU R25, [R1+0x240] ;  /* 0x0002400001197983 */ /* 0x000f220000300800 */
[----:B------:R-:W-:Y:S01]  /*1cf70*/  FADD R0, R2, R0 ;  /* 0x0000000002007221 */ /* 0x000fe20000000000 */
[----:B------:R-:W-:-:S02]  /*1cf80*/  FADD R2, R161, R101 ;  /* 0x00000065a1027221 */ /* 0x000fc40000000000 */
[----:B------:R-:W2:Y:S01]  /*1cf90*/  LDL.LU R10, [R1+0x234] ;  /* 0x00023400010a7983 */ /* 0x000ea20000300800 */
[----:B------:R-:W-:Y:S01]  /*1cfa0*/  FADD R7, R3, R0 ;  /* 0x0000000003077221 */ /* 0x000fe20000000000 */
[----:B------:R-:W-:Y:S01]  /*1cfb0*/  FADD R0, R18, R133 ;  /* 0x0000008512007221 */ /* 0x000fe20000000000 */
[----:B------:R-:W-:-:S03]  /*1cfc0*/  @!P3 FMUL R12, R12, R12 ;  /* 0x0000000c0c0cb220 */ /* 0x000fc60000400000 */
[----:B------:R-:W-:Y:S01]  /*1cfd0*/  FADD R3, R2, R0 ;  /* 0x0000000002037221 */ /* 0x000fe20000000000 */
[----:B------:R-:W-:Y:S01]  /*1cfe0*/  FADD R2, R153, R117 ;  /* 0x0000007599027221 */ /* 0x000fe20000000000 */
[----:B------:R-:W-:-:S04]  /*1cff0*/  FADD R0, R11, R12 ;  /* 0x0000000c0b007221 */ /* 0x000fc80000000000 */
[----:B------:R-:W-:Y:S01]  /*1d000*/  FADD R0, R2, R0 ;  /* 0x0000000002007221 */ /* 0x000fe20000000000 */
        /* <DEDUP_REMOVED lines=63> */
[----:B------:R-:W-:Y:S01]  /*1d400*/  FMNMX R2, R151, R2, !PT ;  /* 0x0000000297027209 */ /* 0x000fe20007800000 */
[----:B------:R-:W-:-:S04]  /*1d410*/  FADD R5, R3, R0 ;  /* 0x0000000003057221 */ /* 0x000fc80000000000 */
[----:B------:R-:W1:Y:S01]  /*1d420*/  SHFL.BFLY PT, R3, R2, 0x1, 0x1f ;  /* 0x0c201f0002037f89 */ /* 0x000e6200000e0000 */
[----:B------:R-:W-:Y:S01]  /*1d430*/  FMUL R0, R169, UR60 ;  /* 0x0000003ca9007c20 */ /* 0x000fe20008400000 */
[----:B-1----:R-:W-:-:S05]  /*1d440*/  FMNMX R2, R2, R3, !PT ;  /* 0x0000000302027209 */ /* 0x002fca0007800000 */
[----:B------:R-:W1:Y:S01]  /*1d450*/  SHFL.BFLY PT, R169, R2, 0x2, 0x1f ;  /* 0x0c401f0002a97f89 */ /* 0x000e6200000e0000 */
[----:B------:R-:W-:Y:S01]  /*1d460*/  FADD R3, R8, R5 ;  /* 0x0000000508037221 */ /* 0x000fe20000000000 */
[----:B------:R-:W-:Y:S02]  /*1d470*/  FADD R5, R9, R7 ;  /* 0x0000000709057221 */ /* 0x000fe40000000000 */
[----:B------:R-:W3:Y:S01]  /*1d480*/  LDL.LU R8, [R1+0x230] ;  /* 0x0002300001087983 */ /* 0x000ee20000300800 */
[----:B------:R-:W-:Y:S01]  /*1d490*/  FADD R3, R4, R3 ;  /* 0x0000000304037221 */ /* 0x000fe20000000000 */
[----:B------:R-:W-:Y:S02]  /*1d4a0*/  FADD R4, R6, R5 ;  /* 0x0000000506047221 */ /* 0x000fe40000000000 */
[----:B------:R-:W3:Y:S02]  /*1d4b0*/  LDL.LU R9, [R1+0x220] ;  /* 0x0002200001097983 */ /* 0x000ee40000300800 */
[----:B------:R-:W-:-:S02]  /*1d4c0*/  FADD R3, R4, R3 ;  /* 0x0000000304037221 */ /* 0x000fc40000000000 */
[----:B------:R-:W3:Y:S04]  /*1d4d0*/  LDL.LU R7, [R1+0x224] ;  /* 0x0002240001077983 */ /* 0x000ee80000300800 */
[----:B------:R-:W3:Y:S04]  /*1d4e0*/  LDL.LU R6, [R1+0x210] ;  /* 0x0002100001067983 */ /* 0x000ee80000300800 */
[----:B------:R-:W3:Y:S04]  /*1d4f0*/  LDL.LU R5, [R1+0x214] ;  /* 0x0002140001057983 */ /* 0x000ee80000300800 */
[----:B------:R-:W3:Y:S01]  /*1d500*/  LDL.LU R4, [R1+0x204] ;  /* 0x0002040001047983 */ /* 0x000ee20000300800 */
[----:B-1----:R-:W-:-:S03]  /*1d510*/  FMNMX R169, R2, R169, !PT ;  /* 0x000000a902a97209 */ /* 0x002fc60007800000 */
[----:B------:R-:W3:Y:S01]  /*1d520*/  LDL.LU R2, [R1+0x200] ;  /* 0x0002000001027983 */ /* 0x000ee20000300800 */
[----:B------:R-:W-:-:S13]  /*1d530*/  FSETP.GEU.AND P2, PT, R0, -126, PT ;  /* 0xc2fc00000000780b */ /* 0x000fda0003f4e000 */
[----:B------:R-:W-:-:S06]  /*1d540*/  @!P2 FMUL R0, R0, 0.5 ;  /* 0x3f0000000000a820 */ /* 0x000fcc0000400000 */
[----:B------:R-:W1:Y:S02]  /*1d550*/  MUFU.EX2 R0, R0 ;  /* 0x0000000000007308 */ /* 0x000e640000000800 */
[----:B-1----:R-:W-:-:S04]  /*1d560*/  @!P2 FMUL R0, R0, R0 ;  /* 0x000000000000a220 */ /* 0x002fc80000400000 */
[-C--:B--2---:R-:W-:Y:S01]  /*1d570*/  FMUL R10, R10, R0.reuse ;  /* 0x000000000a0a7220 */ /* 0x084fe20000400000 */
[-C--:B----4-:R-:W-:Y:S01]  /*1d580*/  FMUL R25, R25, R0.reuse ;  /* 0x0000000019197220 */ /* 0x090fe20000400000 */
[-C--:B---3--:R-:W-:Y:S01]  /*1d590*/  FMUL R85, R85, R0.reuse ;  /* 0x0000000055557220 */ /* 0x088fe20000400000 */
[-C--:B------:R-:W-:Y:S01]  /*1d5a0*/  FMUL R145, R145, R0.reuse ;  /* 0x0000000091917220 */ /* 0x080fe20000400000 */
        /* <DEDUP_REMOVED lines=59> */
[----:B------:R-:W-:-:S05]  /*1d960*/  FMUL R2, R2, R0 ;  /* 0x0000000002027220 */ /* 0x000fca0000400000 */
        /* <DEDUP_REMOVED lines=44> */
[----:B------:R1:W-:Y:S04]  /*1dc30*/  STL [R1+0x360], R182 ;  /* 0x000360b601007387 */ /* 0x0003e80000100800 */
        /* <DEDUP_REMOVED lines=16> */
[----:B-1----:R-:W4:Y:S04]  /*1dd40*/  LDL.LU R182, [R1] ;  /* 0x0000000001b67983 */ /* 0x002f280000300800 */
[----:B------:R1:W-:Y:S04]  /*1dd50*/  STL [R1+0x3e4], R219 ;  /* 0x0003e4db01007387 */ /* 0x0003e80000100800 */
[----:B------:R-:W4:Y:S04]  /*1dd60*/  LDL.LU R181, [R1+0x4] ;  /* 0x0000040001b57983 */ /* 0x000f280000300800 */
[----:B------:R1:W-:Y:S04]  /*1dd70*/  STL [R1+0x3f0], R218 ;  /* 0x0003f0da01007387 */ /* 0x0003e80000100800 */
[----:B------:R-:W4:Y:S04]  /*1dd80*/  LDL.LU R180, [R1+0x10] ;  /* 0x0000100001b47983 */ /* 0x000f280000300800 */
[----:B------:R1:W-:Y:S04]  /*1dd90*/  STL [R1+0x3f4], R217 ;  /* 0x0003f4d901007387 */ /* 0x0003e80000100800 */
[----:B------:R-:W4:Y:S04]  /*1dda0*/  LDL.LU R179, [R1+0x14] ;  /* 0x0000140001b37983 */ /* 0x000f280000300800 */
[----:B--2---:R-:W2:Y:S04]  /*1ddb0*/  LDL.LU R235, [R1+0x20] ;  /* 0x0000200001eb7983 */ /* 0x004ea80000300800 */
[----:B---3--:R-:W3:Y:S04]  /*1ddc0*/  LDL.LU R234, [R1+0x24] ;  /* 0x0000240001ea7983 */ /* 0x008ee80000300800 */
[----:B----4-:R-:W4:Y:S04]  /*1ddd0*/  LDL.LU R233, [R1+0x30] ;  /* 0x0000300001e97983 */ /* 0x010f280000300800 */
[----:B------:R-:W4:Y:S04]  /*1dde0*/  LDL.LU R232, [R1+0x34] ;  /* 0x0000340001e87983 */ /* 0x000f280000300800 */
        /* <DEDUP_REMOVED lines=12> */
[----:B-1----:R-:W4:Y:S04]  /*1deb0*/  LDL.LU R219, [R1+0xa0] ;  /* 0x0000a00001db7983 */ /* 0x002f280000300800 */
        /* <DEDUP_REMOVED lines=42> */
[----:B------:R-:W4:Y:S01]  /*1e160*/  LDL.LU R2, [R1+0x1f4] ;  /* 0x0001f40001027983 */ /* 0x000f220000300800 */
[----:B------:R-:W-:-:S05]  /*1e170*/  FMUL R182, R182, R0 ;  /* 0x00000000b6b67220 */ /* 0x000fca0000400000 */
[----:B------:R1:W-:Y:S01]  /*1e180*/  STL [R1], R182 ;  /* 0x000000b601007387 */ /* 0x0003e20000100800 */
[----:B------:R-:W-:-:S03]  /*1e190*/  FMUL R181, R181, R0 ;  /* 0x00000000b5b57220 */ /* 0x000fc60000400000 */
[----:B-1----:R1:W5:Y:S01]  /*1e1a0*/  LDL.LU R182, [R1+0x41c] ;  /* 0x00041c0001b67983 */ /* 0x0023620000300800 */
[----:B------:R-:W-:-:S03]  /*1e1b0*/  FMUL R180, R180, R0 ;  /* 0x00000000b4b47220 */ /* 0x000fc60000400000 */
[----:B------:R1:W-:Y:S01]  /*1e1c0*/  STL [R1+0x4], R181 ;  /* 0x000004b501007387 */ /* 0x0003e20000100800 */
[-C--:B------:R-:W-:Y:S01]  /*1e1d0*/  FMUL R179, R179, R0.reuse ;  /* 0x00000000b3b37220 */ /* 0x080fe20000400000 */
[-C--:B--2---:R-:W-:Y:S02]  /*1e1e0*/  FMUL R235, R235, R0.reuse ;  /* 0x00000000ebeb7220 */ /* 0x084fe40000400000 */
[----:B-1----:R1:W5:Y:S01]  /*1e1f0*/  LDL.LU R181, [R1+0x418] ;  /* 0x0004180001b57983 */ /* 0x0023620000300800 */
[----:B---3--:R-:W-:-:S03]  /*1e200*/  FMUL R234, R234, R0 ;  /* 0x00000000eaea7220 */ /* 0x008fc60000400000 */
[----:B------:R2:W-:Y:S01]  /*1e210*/  STL [R1+0x10], R180 ;  /* 0x000010b401007387 */ /* 0x0005e20000100800 */
[-C--:B----4-:R-:W-:Y:S01]  /*1e220*/  FMUL R233, R233, R0.reuse ;  /* 0x00000000e9e97220 */ /* 0x090fe20000400000 */
[-C--:B------:R-:W-:Y:S02]  /*1e230*/  FMUL R232, R232, R0.reuse ;  /* 0x00000000e8e87220 */ /* 0x080fe40000400000 */
[----:B--2---:R1:W5:Y:S01]  /*1e240*/  LDL.LU R180, [R1+0x414] ;  /* 0x0004140001b47983 */ /* 0x0043620000300800 */
[----:B------:R-:W-:-:S03]  /*1e250*/  FMUL R231, R231, R0 ;  /* 0x00000000e7e77220 */ /* 0x000fc60000400000 */
[----:B------:R2:W-:Y:S01]  /*1e260*/  STL [R1+0x14], R179 ;  /* 0x000014b301007387 */ /* 0x0005e20000100800 */
[-C--:B------:R-:W-:Y:S01]  /*1e270*/  FMUL R230, R230, R0.reuse ;  /* 0x00000000e6e67220 */ /* 0x080fe20000400000 */
[-C--:B------:R-:W-:Y:S02]  /*1e280*/  FMUL R229, R229, R0.reuse ;  /* 0x00000000e5e57220 */ /* 0x080fe40000400000 */
[----:B--2---:R1:W5:Y:S01]  /*1e290*/  LDL.LU R179, [R1+0x410] ;  /* 0x0004100001b37983 */ /* 0x0043620000300800 */
[----:B------:R-:W-:-:S03]  /*1e2a0*/  FMUL R228, R228, R0 ;  /* 0x00000000e4e47220 */ /* 0x000fc60000400000 */
[----:B------:R2:W-:Y:S01]  /*1e2b0*/  STL [R1+0x20], R235 ;  /* 0x000020eb01007387 */ /* 0x0005e20000100800 */
        /* <DEDUP_REMOVED lines=9> */
[----:B------:R-:W-:Y:S01]  /*1e350*/  STL [R1+0x44], R230 ;  /* 0x000044e601007387 */ /* 0x000fe20000100800 */
        /* <DEDUP_REMOVED lines=89> */
[----:B------:R-:W-:Y:S04]  /*1e8f0*/  STL [R1+0x1b0], R29 ;  /* 0x0001b01d01007387 */ /* 0x000fe80000100800 */
[----:B------:R-:W-:Y:S01]  /*1e900*/  STL [R1+0x1b4], R25 ;  /* 0x0001b41901007387 */ /* 0x000fe20000100800 */
[----:B------:R-:W-:-:S03]  /*1e910*/  FMUL R4, R4, R0 ;  /* 0x0000000004047220 */ /* 0x000fc60000400000 */
[----:B------:R-:W-:Y:S04]  /*1e920*/  STL [R1+0x1c0], R10 ;  /* 0x0001c00a01007387 */ /* 0x000fe80000100800 */
[----:B------:R-:W-:Y:S01]  /*1e930*/  STL [R1+0x1c4], R9 ;  /* 0x0001c40901007387 */ /* 0x000fe20000100800 */
[----:B------:R-:W-:-:S03]  /*1e940*/  FMUL R2, R2, R0 ;  /* 0x0000000002027220 */ /* 0x000fc60000400000 */
[----:B------:R-:W-:Y:S04]  /*1e950*/  STL [R1+0x1d0], R8 ;  /* 0x0001d00801007387 */ /* 0x000fe80000100800 */
[----:B------:R-:W-:Y:S01]  /*1e960*/  STL [R1+0x1d4], R7 ;  /* 0x0001d40701007387 */ /* 0x000fe20000100800 */
[----:B------:R-:W-:-:S03]  /*1e970*/  FSETP.NEU.AND P2, PT, R169, -INF , PT ;  /* 0xff800000a900780b */ /* 0x000fc60003f4d000 */
[----:B------:R-:W-:Y:S04]  /*1e980*/  STL [R1+0x1e0], R6 ;  /* 0x0001e00601007387 */ /* 0x000fe80000100800 */
[----:B--2---:R-:W2:Y:S04]  /*1e990*/  LDL.LU R235, [R1+0x30c] ;  /* 0x00030c0001eb7983 */ /* 0x004ea80000300800 */
[----:B------:R-:W-:Y:S04]  /*1e9a0*/  STL [R1+0x1e4], R5 ;  /* 0x0001e40501007387 */ /* 0x000fe80000100800 */
[----:B---3--:R-:W3:Y:S04]  /*1e9b0*/  LDL.LU R234, [R1+0x318] ;  /* 0x0003180001ea7983 */ /* 0x008ee80000300800 */
[----:B------:R-:W-:Y:S04]  /*1e9c0*/  STL [R1+0x1f0], R4 ;  /* 0x0001f00401007387 */ /* 0x000fe80000100800 */
[----:B----4-:R-:W4:Y:S04]  /*1e9d0*/  LDL.LU R233, [R1+0x31c] ;  /* 0x00031c0001e97983 */ /* 0x010f280000300800 */
[----:B------:R1:W-:Y:S01]  /*1e9e0*/  STL [R1+0x1f4], R2 ;  /* 0x0001f40201007387 */ /* 0x0003e20000100800 */
[----:B------:R-:W-:-:S03]  /*1e9f0*/  FFMA R177, R0, R177, R3 ;  /* 0x000000b100b17223 */ /* 0x000fc60000000003 */
[----:B-1----:R-:W4:Y:S04]  /*1ea00*/  LDL.LU R232, [R1+0x328] ;  /* 0x0003280001e87983 */ /* 0x002f280000300800 */
[----:B------:R-:W4:Y:S01]  /*1ea10*/  LDL.LU R231, [R1+0x32c] ;  /* 0x00032c0001e77983 */ /* 0x000f220000300800 */
[----:B------:R-:W-:-:S03]  /*1ea20*/  FSEL R2, R169, RZ, P2 ;  /* 0x000000ffa9027208 */ /* 0x000fc60001000000 */
[----:B------:R-:W4:Y:S02]  /*1ea30*/  LDL.LU R230, [R1+0x338] ;  /* 0x0003380001e67983 */ /* 0x000f240000300800 */
[C---:B------:R-:W-:Y:S01]  /*1ea40*/  FMUL R0, R2.reuse, UR60 ;  /* 0x0000003c02007c20 */ /* 0x040fe20008400000 */
[----:B------:R-:W-:Y:S01]  /*1ea50*/  FADD R68, -R2, R170 ;  /* 0x000000aa02447221 */ /* 0x000fe20000000100 */
[----:B------:R-:W4:Y:S02]  /*1ea60*/  LDL.LU R229, [R1+0x33c] ;  /* 0x00033c0001e57983 */ /* 0x000f240000300800 */
[--C-:B------:R-:W-:Y:S01]  /*1ea70*/  FFMA R26, R26, UR60, -R0.reuse ;  /* 0x0000003c1a1a7c23 */ /* 0x100fe20008000800 */
[--C-:B------:R-:W-:Y:S01]  /*1ea80*/  FFMA R30, R30, UR60, -R0.reuse ;  /* 0x0000003c1e1e7c23 */ /* 0x100fe20008000800 */
[--C-:B------:R-:W-:Y:S01]  /*1ea90*/  FFMA R31, R31, UR60, -R0.reuse ;  /* 0x0000003c1f1f7c23 */ /* 0x100fe20008000800 */
[--C-:B------:R-:W-:Y:S01]  /*1eaa0*/  FFMA R27, R27, UR60, -R0.reuse ;  /* 0x0000003c1b1b7c23 */ /* 0x100fe20008000800 */
[--C-:B------:R-:W-:Y:S01]  /*1eab0*/  FFMA R34, R34, UR60, -R0.reuse ;  /* 0x0000003c22227c23 */ /* 0x100fe20008000800 */
[----:B------:R-:W-:Y:S01]  /*1eac0*/  FSETP.GEU.AND P2, PT, R26, -126, PT ;  /* 0xc2fc00001a00780b */ /* 0x000fe20003f4e000 */
[--C-:B------:R-:W-:Y:S01]  /*1ead0*/  FFMA R35, R35, UR60, -R0.reuse ;  /* 0x0000003c23237c23 */ /* 0x100fe20008000800 */
[----:B------:R-:W-:Y:S01]  /*1eae0*/  FSETP.GEU.AND P4, PT, R30, -126, PT ;  /* 0xc2fc00001e00780b */ /* 0x000fe20003f8e000 */
[--C-:B------:R-:W-:Y:S01]  /*1eaf0*/  FFMA R39, R39, UR60, -R0.reuse ;  /* 0x0000003c27277c23 */ /* 0x100fe20008000800 */
[----:B------:R-:W-:Y:S01]  /*1eb00*/  FSETP.GEU.AND P5, PT, R31, -126, PT ;  /* 0xc2fc00001f00780b */ /* 0x000fe20003fae000 */
[--C-:B------:R-:W-:Y:S01]  /*1eb10*/  FFMA R42, R42, UR60, -R0.reuse ;  /* 0x0000003c2a2a7c23 */ /* 0x100fe20008000800 */
[----:B------:R-:W-:Y:S01]  /*1eb20*/  FSETP.GEU.AND P3, PT, R27, -126, PT ;  /* 0xc2fc00001b00780b */ /* 0x000fe20003f6e000 */
[--C-:B------:R-:W-:Y:S01]  /*1eb30*/  FFMA R38, R38, UR60, -R0.reuse ;  /* 0x0000003c26267c23 */ /* 0x100fe20008000800 */
[--C-:B------:R-:W-:Y:S01]  /*1eb40*/  FFMA R43, R43, UR60, -R0.reuse ;  /* 0x0000003c2b2b7c23 */ /* 0x100fe20008000800 */
[--C-:B------:R-:W-:Y:S01]  /*1eb50*/  FFMA R46, R46, UR60, -R0.reuse ;  /* 0x0000003c2e2e7c23 */ /* 0x100fe20008000800 */
[--C-:B------:R-:W-:Y:S01]  /*1eb60*/  FFMA R50, R50, UR60, -R0.reuse ;  /* 0x0000003c32327c23 */ /* 0x100fe20008000800 */
[--C-:B------:R-:W-:Y:S01]  /*1eb70*/  FFMA R51, R51, UR60, -R0.reuse ;  /* 0x0000003c33337c23 */ /* 0x100fe20008000800 */
[--C-:B------:R-:W-:Y:S01]  /*1eb80*/  FFMA R47, R47, UR60, -R0.reuse ;  /* 0x0000003c2f2f7c23 */ /* 0x100fe20008000800 */
[----:B------:R-:W-:Y:S01]  /*1eb90*/  @!P2 FMUL R26, R26, 0.5 ;  /* 0x3f0000001a1aa820 */ /* 0x000fe20000400000 */
[----:B------:R-:W-:Y:S01]  /*1eba0*/  FSETP.GEU.AND P6, PT, R34, -126, PT ;  /* 0xc2fc00002200780b */ /* 0x000fe20003fce000 */
[--C-:B------:R-:W-:Y:S01]  /*1ebb0*/  FFMA R54, R54, UR60, -R0.reuse ;  /* 0x0000003c36367c23 */ /* 0x100fe20008000800 */
[--C-:B------:R-:W-:Y:S01]  /*1ebc0*/  FFMA R58, R58, UR60, -R0.reuse ;  /* 0x0000003c3a3a7c23 */ /* 0x100fe20008000800 */
[--C-:B------:R-:W-:Y:S01]  /*1ebd0*/  FFMA R62, R62, UR60, -R0.reuse ;  /* 0x0000003c3e3e7c23 */ /* 0x100fe20008000800 */
[--C-:B------:R-:W-:Y:S01]  /*1ebe0*/  FFMA R63, R63, UR60, -R0.reuse ;  /* 0x0000003c3f3f7c23 */ /* 0x100fe20008000800 */
[----:B------:R-:W1:Y:S01]  /*1ebf0*/  MUFU.EX2 R26, R26 ;  /* 0x0000001a001a7308 */ /* 0x000e620000000800 */
[----:B------:R-:W-:Y:S01]  /*1ec00*/  @!P4 FMUL R30, R30, 0.5 ;  /* 0x3f0000001e1ec820 */ /* 0x000fe20000400000 */
[----:B------:R-:W-:Y:S01]  /*1ec10*/  @!P5 FMUL R31, R31, 0.5 ;  /* 0x3f0000001f1fd820 */ /* 0x000fe20000400000 */
[----:B------:R-:W-:Y:S01]  /*1ec20*/  @!P3 FMUL R27, R27, 0.5 ;  /* 0x3f0000001b1bb820 */ /* 0x000fe20000400000 */
[--C-:B------:R-:W-:Y:S01]  /*1ec30*/  FFMA R59, R59, UR60, -R0.reuse ;  /* 0x0000003c3b3b7c23 */ /* 0x100fe20008000800 */
[--C-:B------:R-:W-:Y:S01]  /*1ec40*/  FFMA R66, R66, UR60, -R0.reuse ;  /* 0x0000003c42427c23 */ /* 0x100fe20008000800 */
[--C-:B------:R-:W-:Y:S01]  /*1ec50*/  FFMA R67, R67, UR60, -R0.reuse ;  /* 0x0000003c43437c23 */ /* 0x100fe20008000800 */
        /* <DEDUP_REMOVED lines=9> */
[----:B------:R-:W1:Y:S02]  /*1ecf0*/  MUFU.EX2 R10, R31 ;  /* 0x0000001f000a7308 */ /* 0x000e640000000800 */
[----:B-1----:R-:W-:Y:S01]  /*1ed00*/  @!P2 FMUL R26, R26, R26 ;  /* 0x0000001a1a1aa220 */ /* 0x002fe20000400000 */
[----:B------:R-:W-:Y:S01]  /*1ed10*/  FSETP.GEU.AND P2, PT, R35, -126, PT ;  /* 0xc2fc00002300780b */ /* 0x000fe20003f4e000 */
[--C-:B------:R-:W-:Y:S01]  /*1ed20*/  FFMA R79, R79, UR60, -R0.reuse ;  /* 0x0000003c4f4f7c23 */ /* 0x100fe20008000800 */
[--C-:B------:R-:W-:Y:S01]  /*1ed30*/  FFMA R86, R86, UR60, -R0.reuse ;  /* 0x0000003c56567c23 */ /* 0x100fe20008000800 */
[--C-:B------:R-:W-:Y:S01]  /*1ed40*/  FFMA R90, R90, UR60, -R0.reuse ;  /* 0x0000003c5a5a7c23 */ /* 0x100fe20008000800 */
[--C-:B------:R-:W-:Y:S01]  /*1ed50*/  FFMA R95, R95, UR60, -R0.reuse ;  /* 0x0000003c5f5f7c23 */ /* 0x100fe20008000800 */
[--C-:B------:R-:W-:Y:S01]  /*1ed60*/  FFMA R94, R94, UR60, -R0.reuse ;  /* 0x0000003c5e5e7c23 */ /* 0x100fe20008000800 */
[----:B------:R-:W1:Y:S01]  /*1ed70*/  MUFU.EX2 R85, R27 ;  /* 0x0000001b00557308 */ /* 0x000e620000000800 */
[----:B------:R-:W-:Y:S01]  /*1ed80*/  @!P4 FMUL R30, R30, R30 ;  /* 0x0000001e1e1ec220 */ /* 0x000fe20000400000 */
[--C-:B------:R-:W-:Y:S01]  /*1ed90*/  FFMA R91, R91, UR60, -R0.reuse ;  /* 0x0000003c5b5b7c23 */ /* 0x100fe20008000800 */
[--C-:B------:R-:W-:Y:S01]  /*1eda0*/  FFMA R98, R98, UR60, -R0.reuse ;  /* 0x0000003c62627c23 */ /* 0x100fe20008000800 */
[--C-:B------:R-:W-:Y:S01]  /*1edb0*/  FFMA R99, R99, UR60, -R0.reuse ;  /* 0x0000003c63637c23 */ /* 0x100fe20008000800 */
[--C-:B------:R-:W-:Y:S01]  /*1edc0*/  FFMA R122, R122, UR60, -R0.reuse ;  /* 0x0000003c7a7a7c23 */ /* 0x100fe20008000800 */
[--C-:B------:R-:W-:Y:S01]  /*1edd0*/  FFMA R102, R102, UR60, -R0.reuse ;  /* 0x0000003c66667c23 */ /* 0x100fe20008000800 */
[--C-:B------:R-:W-:Y:S01]  /*1ede0*/  FFMA R106, R106, UR60, -R0.reuse ;  /* 0x0000003c6a6a7c23 */ /* 0x100fe20008000800 */
[----:B------:R-:W1:Y:S01]  /*1edf0*/  MUFU.EX2 R34, R34 ;  /* 0x0000002200227308 */ /* 0x000e620000000800 */
[----:B------:R-:W-:Y:S01]  /*1ee00*/  @!P5 FMUL R10, R10, R10 ;  /* 0x0000000a0a0ad220 */ /* 0x000fe20000400000 */
[----:B------:R-:W-:Y:S01]  /*1ee10*/  FSETP.GEU.AND P4, PT, R39, -126, PT ;  /* 0xc2fc00002700780b */ /* 0x000fe20003f8e000 */
[----:B------:R-:W-:Y:S01]  /*1ee20*/  @!P2 FMUL R35, R35, 0.5 ;  /* 0x3f0000002323a820 */ /* 0x000fe20000400000 */
[----:B------:R-:W-:Y:S01]  /*1ee30*/  FSETP.GEU.AND P5, PT, R42, -126, PT ;  /* 0xc2fc00002a00780b */ /* 0x000fe20003fae000 */
[--C-:B------:R-:W-:Y:S01]  /*1ee40*/  FFMA R103, R103, UR60, -R0.reuse ;  /* 0x0000003c67677c23 */ /* 0x100fe20008000800 */
[--C-:B------:R-:W-:Y:S01]  /*1ee50*/  FFMA R138, R138, UR60, -R0.reuse ;  /* 0x0000003c8a8a7c23 */ /* 0x100fe20008000800 */
[--C-:B------:R-:W-:Y:S01]  /*1ee60*/  FFMA R139, R139, UR60, -R0.reuse ;  /* 0x0000003c8b8b7c23 */ /* 0x100fe20008000800 */
[--C-:B------:R-:W-:Y:S01]  /*1ee70*/  FFMA R123, R123, UR60, -R0.reuse ;  /* 0x0000003c7b7b7c23 */ /* 0x100fe20008000800 */
[----:B-1----:R-:W-:Y:S01]  /*1ee80*/  @!P3 FMUL R85, R85, R85 ;  /* 0x000000555555b220 */ /* 0x002fe20000400000 */
[----:B------:R-:W-:Y:S01]  /*1ee90*/  FSETP.GEU.AND P3, PT, R38, -126, PT ;  /* 0xc2fc00002600780b */ /* 0x000fe20003f6e000 */
[----:B------:R-:W1:Y:S01]  /*1eea0*/  MUFU.EX2 R81, R35 ;  /* 0x0000002300517308 */ /* 0x000e620000000800 */
[--C-:B------:R-:W-:Y:S01]  /*1eeb0*/  FFMA R107, R107, UR60, -R0.reuse ;  /* 0x0000003c6b6b7c23 */ /* 0x100fe20008000800 */
[--C-:B------:R-:W-:Y:S01]  /*1eec0*/  FFMA R126, R126, UR60, -R0.reuse ;  /* 0x0000003c7e7e7c23 */ /* 0x100fe20008000800 */
[--C-:B------:R-:W-:Y:S01]  /*1eed0*/  FFMA R110, R110, UR60, -R0.reuse ;  /* 0x0000003c6e6e7c23 */ /* 0x100fe20008000800 */
[--C-:B------:R-:W-:Y:S01]  /*1eee0*/  FFMA R114, R114, UR60, -R0.reuse ;  /* 0x0000003c72727c23 */ /* 0x100fe20008000800 */
[--C-:B------:R-:W-:Y:S01]  /*1eef0*/  FFMA R111, R111, UR60, -R0.reuse ;  /* 0x0000003c6f6f7c23 */ /* 0x100fe20008000800 */
[----:B------:R-:W-:Y:S01]  /*1ef00*/  @!P6 FMUL R34, R34, R34 ;  /* 0x000000222222e220 */ /* 0x000fe20000400000 */
[----:B------:R-:W-:Y:S01]  /*1ef10*/  FSETP.GEU.AND P6, PT, R43, -126, PT ;  /* 0xc2fc00002b00780b */ /* 0x000fe20003fce000 */
[----:B------:R-:W-:Y:S01]  /*1ef20*/  @!P4 FMUL R39, R39, 0.5 ;  /* 0x3f0000002727c820 */ /* 0x000fe20000400000 */
[----:B------:R-:W-:Y:S01]  /*1ef30*/  @!P5 FMUL R42, R42, 0.5 ;  /* 0x3f0000002a2ad820 */ /* 0x000fe20000400000 */
[--C-:B------:R-:W-:Y:S01]  /*1ef40*/  FFMA R142, R142, UR60, -R0.reuse ;  /* 0x0000003c8e8e7c23 */ /* 0x100fe20008000800 */
[--C-:B------:R-:W-:Y:S01]  /*1ef50*/  FFMA R127, R127, UR60, -R0.reuse ;  /* 0x0000003c7f7f7c23 */ /* 0x100fe20008000800 */
[----:B------:R-:W-:Y:S01]  /*1ef60*/  @!P3 FMUL R38, R38, 0.5 ;  /* 0x3f0000002626b820 */ /* 0x000fe20000400000 */
[----:B------:R-:W1:Y:S01]  /*1ef70*/  MUFU.EX2 R9, R39 ;  /* 0x0000002700097308 */ /* 0x000e620000000800 */
[--C-:B------:R-:W-:Y:S01]  /*1ef80*/  FFMA R115, R115, UR60, -R0.reuse ;  /* 0x0000003c73737c23 */ /* 0x100fe20008000800 */
[--C-:B------:R-:W-:Y:S01]  /*1ef90*/  FFMA R143, R143, UR60, -R0.reuse ;  /* 0x0000003c8f8f7c23 */ /* 0x100fe20008000800 */
[--C-:B------:R-:W-:Y:S01]  /*1efa0*/  FFMA R118, R118, UR60, -R0.reuse ;  /* 0x0000003c76767c23 */ /* 0x100fe20008000800 */
[----:B-1----:R-:W-:Y:S01]  /*1efb0*/  @!P2 FMUL R81, R81, R81 ;  /* 0x000000515151a220 */ /* 0x002fe20000400000 */
[--C-:B------:R-:W-:Y:S01]  /*1efc0*/  FFMA R55, R55, UR60, -R0.reuse ;  /* 0x0000003c37377c23 */ /* 0x100fe20008000800 */
[--C-:B------:R-:W-:Y:S01]  /*1efd0*/  FFMA R119, R119, UR60, -R0.reuse ;  /* 0x0000003c77777c23 */ /* 0x100fe20008000800 */
[--C-:B------:R-:W-:Y:S01]  /*1efe0*/  FFMA R130, R130, UR60, -R0.reuse ;  /* 0x0000003c82827c23 */ /* 0x100fe20008000800 */
[----:B------:R-:W1:Y:S01]  /*1eff0*/  MUFU.EX2 R42, R42 ;  /* 0x0000002a002a7308 */ /* 0x000e620000000800 */
[----:B------:R-:W-:Y:S01]  /*1f000*/  FSETP.GEU.AND P2, PT, R46, -126, PT ;  /* 0xc2fc00002e00780b */ /* 0x000fe20003f4e000 */
[----:B------:R-:W-:Y:S01]  /*1f010*/  @!P6 FMUL R43, R43, 0.5 ;  /* 0x3f0000002b2be820 */ /* 0x000fe20000400000 */
        /* <DEDUP_REMOVED lines=8> */
[----:B------:R-:W-:Y:S01]  /*1f0a0*/  FFMA R151, R151, UR60, -R0 ;  /* 0x0000003c97977c23 */ /* 0x000fe20008000800 */
[----:B------:R-:W4:Y:S04]  /*1f0b0*/  LDL.LU R228, [R1+0x348] ;  /* 0x0003480001e47983 */ /* 0x000f280000300800 */
[----:B------:R-:W1:Y:S01]  /*1f0c0*/  MUFU.EX2 R77, R43 ;  /* 0x0000002b004d7308 */ /* 0x000e620000000800 */
[----:B------:R-:W-:Y:S01]  /*1f0d0*/  FSETP.GEU.AND P4, PT, R50, -126, PT ;  /* 0xc2fc00003200780b */ /* 0x000fe20003f8e000 */
[----:B------:R-:W-:Y:S01]  /*1f0e0*/  @!P2 FMUL R46, R46, 0.5 ;  /* 0x3f0000002e2ea820 */ /* 0x000fe20000400000 */
[----:B-1----:R-:W-:Y:S01]  /*1f0f0*/  @!P5 FMUL R42, R42, R42 ;  /* 0x0000002a2a2ad220 */ /* 0x002fe20000400000 */
[----:B------:R-:W-:Y:S01]  /*1f100*/  FSETP.GEU.AND P5, PT, R51, -126, PT ;  /* 0xc2fc00003300780b */ /* 0x000fe20003fae000 */
[----:B------:R-:W4:Y:S01]  /*1f110*/  LDL.LU R227, [R1+0x34c] ;  /* 0x00034c0001e37983 */ /* 0x000f220000300800 */
[----:B------:R-:W-:Y:S01]  /*1f120*/  @!P3 FMUL R38, R38, R38 ;  /* 0x000000262626b220 */ /* 0x000fe20000400000 */
[----:B------:R-:W-:Y:S01]  /*1f130*/  FSETP.GEU.AND P3, PT, R47, -126, PT ;  /* 0xc2fc00002f00780b */ /* 0x000fe20003f6e000 */
[----:B------:R-:W1:Y:S01]  /*1f140*/  MUFU.EX2 R46, R46 ;  /* 0x0000002e002e7308 */ /* 0x000e620000000800 */
[----:B------:R-:W4:Y:S05]  /*1f150*/  LDL.LU R226, [R1+0x358] ;  /* 0x0003580001e27983 */ /* 0x000f2a0000300800 */
[----:B------:R-:W-:Y:S01]  /*1f160*/  @!P4 FMUL R50, R50, 0.5 ;  /* 0x3f0000003232c820 */ /* 0x000fe20000400000 */
[----:B------:R-:W4:Y:S01]  /*1f170*/  LDL.LU R225, [R1+0x35c] ;  /* 0x00035c0001e17983 */ /* 0x000f220000300800 */
[----:B------:R-:W-:Y:S01]  /*1f180*/  @!P6 FMUL R77, R77, R77 ;  /* 0x0000004d4d4de220 */ /* 0x000fe20000400000 */
[----:B------:R-:W-:Y:S01]  /*1f190*/  FSETP.GEU.AND P6, PT, R54, -126, PT ;  /* 0xc2fc00003600780b */ /* 0x000fe20003fce000 */
[----:B------:R-:W-:-:S02]  /*1f1a0*/  @!P5 FMUL R51, R51, 0.5 ;  /* 0x3f0000003333d820 */ /* 0x000fc40000400000 */
[----:B------:R-:W1:Y:S01]  /*1f1b0*/  MUFU.EX2 R50, R50 ;  /* 0x0000003200327308 */ /* 0x000e620000000800 */
[----:B------:R-:W4:Y:S01]  /*1f1c0*/  LDL.LU R224, [R1+0x368] ;  /* 0x0003680001e07983 */ /* 0x000f220000300800 */
[----:B------:R-:W-:-:S03]  /*1f1d0*/  @!P3 FMUL R47, R47, 0.5 ;  /* 0x3f0000002f2fb820 */ /* 0x000fc60000400000 */
[----:B------:R-:W4:Y:S03]  /*1f1e0*/  LDL.LU R223, [R1+0x36c] ;  /* 0x00036c0001df7983 */ /* 0x000f260000300800 */
[----:B------:R-:W1:Y:S02]  /*1f1f0*/  MUFU.EX2 R73, R51 ;  /* 0x0000003300497308 */ /* 0x000e640000000800 */
[----:B-1----:R-:W-:Y:S01]  /*1f200*/  @!P2 FMUL R46, R46, R46 ;  /* 0x0000002e2e2ea220 */ /* 0x002fe20000400000 */
[----:B------:R-:W-:Y:S01]  /*1f210*/  FSETP.GEU.AND P2, PT, R58, -126, PT ;  /* 0xc2fc00003a00780b */ /* 0x000fe20003f4e000 */
[----:B------:R-:W-:Y:S01]  /*1f220*/  @!P6 FMUL R54, R54, 0.5 ;  /* 0x3f0000003636e820 */ /* 0x000fe20000400000 */
[----:B------:R-:W4:Y:S03]  /*1f230*/  LDL.LU R222, [R1+0x378] ;  /* 0x0003780001de7983 */ /* 0x000f260000300800 */
[----:B------:R-:W1:Y:S01]  /*1f240*/  MUFU.EX2 R8, R47 ;  /* 0x0000002f00087308 */ /* 0x000e620000000800 */
[----:B------:R-:W-:-:S07]  /*1f250*/  @!P4 FMUL R50, R50, R50 ;  /* 0x000000323232c220 */ /* 0x000fce0000400000 */
[----:B------:R-:W1:Y:S01]  /*1f260*/  MUFU.EX2 R54, R54 ;  /* 0x0000003600367308 */ /* 0x000e620000000800 */
[----:B------:R-:W-:Y:S01]  /*1f270*/  @!P5 FMUL R73, R73, R73 ;  /* 0x000000494949d220 */ /* 0x000fe20000400000 */
[----:B------:R-:W-:Y:S01]  /*1f280*/  FSETP.GEU.AND P4, PT, R62, -126, PT ;  /* 0xc2fc00003e00780b */ /* 0x000fe20003f8e000 */
[----:B------:R-:W-:Y:S01]  /*1f290*/  @!P2 FMUL R58, R58, 0.5 ;  /* 0x3f0000003a3aa820 */ /* 0x000fe20000400000 */
[----:B------:R-:W-:Y:S01]  /*1f2a0*/  FSETP.GEU.AND P5, PT, R63, -126, PT ;  /* 0xc2fc00003f00780b */ /* 0x000fe20003fae000 */
[----:B------:R-:W4:Y:S01]  /*1f2b0*/  LDL.LU R221, [R1+0x37c] ;  /* 0x00037c0001dd7983 */ /* 0x000f220000300800 */
[----:B-1----:R-:W-:Y:S01]  /*1f2c0*/  @!P3 FMUL R8, R8, R8 ;  /* 0x000000080808b220 */ /* 0x002fe20000400000 */
[----:B------:R-:W-:Y:S02]  /*1f2d0*/  FSETP.GEU.AND P3, PT, R59, -126, PT ;  /* 0xc2fc00003b00780b */ /* 0x000fe40003f6e000 */
[----:B------:R-:W1:Y:S01]  /*1f2e0*/  MUFU.EX2 R58, R58 ;  /* 0x0000003a003a7308 */ /* 0x000e620000000800 */
[----:B------:R-:W4:Y:S01]  /*1f2f0*/  LDL.LU R220, [R1+0x388] ;  /* 0x0003880001dc7983 */ /* 0x000f220000300800 */
[----:B------:R-:W-:Y:S01]  /*1f300*/  @!P6 FMUL R54, R54, R54 ;  /* 0x000000363636e220 */ /* 0x000fe20000400000 */
[----:B------:R-:W-:-:S03]  /*1f310*/  FSETP.GEU.AND P6, PT, R66, -126, PT ;  /* 0xc2fc00004200780b */ /* 0x000fc60003fce000 */
[----:B------:R-:W-:Y:S02]  /*1f320*/  @!P4 FMUL R62, R62, 0.5 ;  /* 0x3f0000003e3ec820 */ /* 0x000fe40000400000 */
[----:B------:R-:W-:Y:S01]  /*1f330*/  @!P5 FMUL R63, R63, 0.5 ;  /* 0x3f0000003f3fd820 */ /* 0x000fe20000400000 */
[----:B------:R-:W4:Y:S02]  /*1f340*/  LDL.LU R219, [R1+0x38c] ;  /* 0x00038c0001db7983 */ /* 0x000f240000300800 */
[----:B------:R-:W-:Y:S01]  /*1f350*/  @!P3 FMUL R59, R59, 0.5 ;  /* 0x3f0000003b3bb820 */ /* 0x000fe20000400000 */
[----:B------:R-:W1:Y:S01]  /*1f360*/  MUFU.EX2 R7, R63 ;  /* 0x0000003f00077308 */ /* 0x000e620000000800 */
[----:B------:R-:W4:Y:S01]  /*1f370*/  LDL.LU R218, [R1+0x398] ;  /* 0x0003980001da7983 */ /* 0x000f220000300800 */
[----:B-1----:R-:W-:-:S06]  /*1f380*/  @!P2 FMUL R58, R58, R58 ;  /* 0x0000003a3a3aa220 */ /* 0x002fcc0000400000 */
[----:B------:R-:W1:Y:S01]  /*1f390*/  MUFU.EX2 R62, R62 ;  /* 0x0000003e003e7308 */ /* 0x000e620000000800 */
[----:B------:R-:W-:Y:S01]  /*1f3a0*/  @!P6 FMUL R66, R66, 0.5 ;  /* 0x3f0000004242e820 */ /* 0x000fe20000400000 */
[----:B------:R-:W-:Y:S01]  /*1f3b0*/  FSETP.GEU.AND P2, PT, R67, -126, PT ;  /* 0xc2fc00004300780b */ /* 0x000fe20003f4e000 */
[----:B------:R-:W4:Y:S04]  /*1f3c0*/  LDL.LU R217, [R1+0x39c] ;  /* 0x00039c0001d97983 */ /* 0x000f280000300800 */
[----:B------:R-:W4:Y:S01]  /*1f3d0*/  LDL.LU R178, [R1+0x3a8] ;  /* 0x0003a80001b27983 */ /* 0x000f220000300800 */
[----:B------:R1:W1:Y:S01]  /*1f3e0*/  MUFU.EX2 R69, R59 ;  /* 0x0000003b00457308 */ /* 0x0002620000000800 */
[----:B------:R-:W-:Y:S01]  /*1f3f0*/  @!P5 FMUL R7, R7, R7 ;  /* 0x000000070707d220 */ /* 0x000fe20000400000 */
[----:B------:R-:W-:Y:S01]  /*1f400*/  FSETP.GEU.AND P5, PT, R74, -126, PT ;  /* 0xc2fc00004a00780b */ /* 0x000fe20003fae000 */
[----:B------:R-:W4:Y:S05]  /*1f410*/  LDL.LU R174, [R1+0x3ac] ;  /* 0x0003ac0001ae7983 */ /* 0x000f2a0000300800 */
[----:B------:R-:W1:Y:S02]  /*1f420*/  MUFU.EX2 R66, R66 ;  /* 0x0000004200427308 */ /* 0x000e640000000800 */
[----:B-1----:R-:W-:Y:S01]  /*1f430*/  @!P4 FMUL R62, R62, R62 ;  /* 0x0000003e3e3ec220 */ /* 0x002fe20000400000 */
[----:B------:R-:W-:Y:S01]  /*1f440*/  FSETP.GEU.AND P4, PT, R71, -126, PT ;  /* 0xc2fc00004700780b */ /* 0x000fe20003f8e000 */
[----:B------:R-:W-:Y:S01]  /*1f450*/  @!P2 FMUL R67, R67, 0.5 ;  /* 0x3f0000004343a820 */ /* 0x000fe20000400000 */
[----:B------:R-:W-:Y:S01]  /*1f460*/  FFMA R59, R87, UR60, -R0 ;  /* 0x0000003c573b7c23 */ /* 0x000fe20008000800 */
[----:B------:R-:W4:Y:S01]  /*1f470*/  LDL.LU R173, [R1+0x3b8] ;  /* 0x0003b80001ad7983 */ /* 0x000f220000300800 */
[----:B------:R-:W-:Y:S01]  /*1f480*/  @!P3 FMUL R69, R69, R69 ;  /* 0x000000454545b220 */ /* 0x000fe20000400000 */
[----:B------:R-:W-:Y:S01]  /*1f490*/  FSETP.GEU.AND P3, PT, R70, -126, PT ;  /* 0xc2fc00004600780b */ /* 0x000fe20003f6e000 */
[----:B------:R-:W1:Y:S01]  /*1f4a0*/  MUFU.EX2 R65, R67 ;  /* 0x0000004300417308 */ /* 0x000e620000000800 */
[----:B------:R-:W-:Y:S01]  /*1f4b0*/  @!P5 FMUL R74, R74, 0.5 ;  /* 0x3f0000004a4ad820 */ /* 0x000fe20000400000 */
[----:B------:R-:W4:Y:S01]  /*1f4c0*/  LDL.LU R149, [R1+0x3bc] ;  /* 0x0003bc0001957983 */ /* 0x000f220000300800 */
[----:B------:R-:W-:Y:S01]  /*1f4d0*/  @!P6 FMUL R66, R66, R66 ;  /* 0x000000424242e220 */ /* 0x000fe20000400000 */
[----:B------:R-:W-:-:S03]  /*1f4e0*/  FSETP.GEU.AND P6, PT, R75, -126, PT ;  /* 0xc2fc00004b00780b */ /* 0x000fc60003fce000 */
[----:B------:R-:W-:Y:S01]  /*1f4f0*/  @!P4 FMUL R71, R71, 0.5 ;  /* 0x3f0000004747c820 */ /* 0x000fe20000400000 */
[----:B------:R-:W1:Y:S01]  /*1f500*/  MUFU.EX2 R5, R74 ;  /* 0x0000004a00057308 */ /* 0x000e620000000800 */
[----:B------:R-:W4:Y:S03]  /*1f510*/  LDL.LU R145, [R1+0x3c8] ;  /* 0x0003c80001917983 */ /* 0x000f260000300800 */
[----:B------:R-:W-:Y:S01]  /*1f520*/  @!P3 FMUL R70, R70, 0.5 ;  /* 0x3f0000004646b820 */ /* 0x000fe20000400000 */
[----:B------:R-:W4:Y:S03]  /*1f530*/  LDL.LU R137, [R1+0x3cc] ;  /* 0x0003cc0001897983 */ /* 0x000f260000300800 */
[----:B------:R-:W1:Y:S02]  /*1f540*/  MUFU.EX2 R67, R71 ;  /* 0x0000004700437308 */ /* 0x000e640000000800 */
[----:B-1----:R-:W-:Y:S01]  /*1f550*/  @!P2 FMUL R65, R65, R65 ;  /* 0x000000414141a220 */ /* 0x002fe20000400000 */
[C---:B------:R-:W-:Y:S01]  /*1f560*/  FSETP.GEU.AND P2, PT, R78.reuse, -126, PT ;  /* 0xc2fc00004e00780b */ /* 0x040fe20003f4e000 */
[----:B------:R-:W-:Y:S01]  /*1f570*/  @!P6 FMUL R75, R75, 0.5 ;  /* 0x3f0000004b4be820 */ /* 0x000fe20000400000 */
[----:B------:R-:W4:Y:S03]  /*1f580*/  LDL.LU R129, [R1+0x3d8] ;  /* 0x0003d80001817983 */ /* 0x000f260000300800 */
[----:B------:R-:W1:Y:S01]  /*1f590*/  MUFU.EX2 R6, R70 ;  /* 0x0000004600067308 */ /* 0x000e620000000800 */
[----:B------:R-:W-:Y:S01]  /*1f5a0*/  @!P5 FMUL R5, R5, R5 ;  /* 0x000000050505d220 */ /* 0x000fe20000400000 */
[----:B------:R-:W-:Y:S01]  /*1f5b0*/  FSETP.GEU.AND P5, PT, R83, -126, PT ;  /* 0xc2fc00005300780b */ /* 0x000fe20003fae000 */
[----:B------:R-:W4:Y:S05]  /*1f5c0*/  LDL.LU R121, [R1+0x3dc] ;  /* 0x0003dc0001797983 */ /* 0x000f2a0000300800 */
[----:B------:R-:W-:Y:S01]  /*1f5d0*/  @!P2 FMUL R78, R78, 0.5 ;  /* 0x3f0000004e4ea820 */ /* 0x000fe20000400000 */
[----:B------:R-:W2:Y:S01]  /*1f5e0*/  MUFU.EX2 R61, R75 ;  /* 0x0000004b003d7308 */ /* 0x000ea20000000800 */
[----:B------:R-:W-:Y:S01]  /*1f5f0*/  @!P4 FMUL R67, R67, R67 ;  /* 0x000000434343c220 */ /* 0x000fe20000400000 */
[----:B------:R-:W-:Y:S01]  /*1f600*/  FSETP.GEU.AND P4, PT, R82, -126, PT ;  /* 0xc2fc00005200780b */ /* 0x000fe20003f8e000 */
[----:B------:R-:W4:Y:S01]  /*1f610*/  LDL.LU R113, [R1+0x3e8] ;  /* 0x0003e80001717983 */ /* 0x000f220000300800 */
[----:B-1----:R-:W-:Y:S01]  /*1f620*/  @!P3 FMUL R6, R6, R6 ;  /* 0x000000060606b220 */ /* 0x002fe20000400000 */
[----:B------:R-:W-:-:S03]  /*1f630*/  FSETP.GEU.AND P3, PT, R79, -126, PT ;  /* 0xc2fc00004f00780b */ /* 0x000fc60003f6e000 */
[----:B------:R-:W1:Y:S01]  /*1f640*/  MUFU.EX2 R4, R78 ;  /* 0x0000004e00047308 */ /* 0x000e620000000800 */
[----:B------:R-:W-:Y:S01]  /*1f650*/  @!P5 FMUL R83, R83, 0.5 ;  /* 0x3f0000005353d820 */ /* 0x000fe20000400000 */
[----:B------:R-:W4:Y:S01]  /*1f660*/  LDL.LU R105, [R1+0x3ec] ;  /* 0x0003ec0001697983 */ /* 0x000f220000300800 */
[----:B--2---:R-:W-:Y:S01]  /*1f670*/  @!P6 FMUL R61, R61, R61 ;  /* 0x0000003d3d3de220 */ /* 0x004fe20000400000 */
[----:B------:R-:W-:-:S03]  /*1f680*/  FSETP.GEU.AND P6, PT, R86, -126, PT ;  /* 0xc2fc00005600780b */ /* 0x000fc60003fce000 */
[----:B------:R-:W-:Y:S01]  /*1f690*/  @!P4 FMUL R82, R82, 0.5 ;  /* 0x3f0000005252c820 */ /* 0x000fe20000400000 */
[----:B------:R-:W2:Y:S01]  /*1f6a0*/  MUFU.EX2 R57, R83 ;  /* 0x0000005300397308 */ /* 0x000ea20000000800 */
[----:B------:R-:W4:Y:S01]  /*1f6b0*/  LDL.LU R97, [R1+0x3f8] ;  /* 0x0003f80001617983 */ /* 0x000f220000300800 */
[----:B------:R-:W-:-:S03]  /*1f6c0*/  @!P3 FMUL R79, R79, 0.5 ;  /* 0x3f0000004f4fb820 */ /* 0x000fc60000400000 */
[----:B------:R-:W4:Y:S03]  /*1f6d0*/  LDL.LU R89, [R1+0x3fc] ;  /* 0x0003fc0001597983 */ /* 0x000f260000300800 */
[----:B------:R-:W3:Y:S01]  /*1f6e0*/  MUFU.EX2 R3, R82 ;  /* 0x0000005200037308 */ /* 0x000ee20000000800 */
[----:B-1----:R-:W-:Y:S01]  /*1f6f0*/  @!P2 FMUL R4, R4, R4 ;  /* 0x000000040404a220 */ /* 0x002fe20000400000 */
[----:B------:R-:W-:Y:S01]  /*1f700*/  FSETP.GEU.AND P2, PT, R90, -126, PT ;  /* 0xc2fc00005a00780b */ /* 0x000fe20003f4e000 */
[----:B------:R-:W-:Y:S01]  /*1f710*/  @!P6 FMUL R86, R86, 0.5 ;  /* 0x3f0000005656e820 */ /* 0x000fe20000400000 */
[----:B------:R-:W4:Y:S04]  /*1f720*/  LDL.LU R170, [R1+0x308] ;  /* 0x0003080001aa7983 */ /* 0x000f280000300800 */
[----:B------:R-:W1:Y:S01]  /*1f730*/  MUFU.EX2 R63, R79 ;  /* 0x0000004f003f7308 */ /* 0x000e620000000800 */
[----:B--2---:R-:W-:Y:S01]  /*1f740*/  @!P5 FMUL R57, R57, R57 ;  /* 0x000000393939d220 */ /* 0x004fe20000400000 */
[----:B------:R-:W-:Y:S01]  /*1f750*/  FSETP.GEU.AND P5, PT, R95, -126, PT ;  /* 0xc2fc00005f00780b */ /* 0x000fe20003fae000 */
[----:B------:R-:W2:Y:S05]  /*1f760*/  LDL.LU R83, [R1+0x2fc] ;  /* 0x0002fc0001537983 */ /* 0x000eaa0000300800 */
[----:B------:R-:W1:Y:S01]  /*1f770*/  MUFU.EX2 R2, R86 ;  /* 0x0000005600027308 */ /* 0x000e620000000800 */
[----:B---3--:R-:W-:Y:S01]  /*1f780*/  @!P4 FMUL R3, R3, R3 ;  /* 0x000000030303c220 */ /* 0x008fe20000400000 */
[----:B------:R-:W-:Y:S01]  /*1f790*/  FSETP.GEU.AND P4, PT, R94, -126, PT ;  /* 0xc2fc00005e00780b */ /* 0x000fe20003f8e000 */
[----:B------:R-:W-:Y:S01]  /*1f7a0*/  @!P2 FMUL R90, R90, 0.5 ;  /* 0x3f0000005a5aa820 */ /* 0x000fe20000400000 */
[----:B-1----:R-:W-:Y:S01]  /*1f7b0*/  @!P3 FMUL R63, R63, R63 ;  /* 0x0000003f3f3fb220 */ /* 0x002fe20000400000 */
[----:B------:R-:W-:-:S04]  /*1f7c0*/  FSETP.GEU.AND P3, PT, R91, -126, PT ;  /* 0xc2fc00005b00780b */ /* 0x000fc80003f6e000 */
[----:B------:R-:W1:Y:S01]  /*1f7d0*/  MUFU.EX2 R90, R90 ;  /* 0x0000005a005a7308 */ /* 0x000e620000000800 */
[----:B------:R-:W-:Y:S01]  /*1f7e0*/  @!P5 FMUL R95, R95, 0.5 ;  /* 0x3f0000005f5fd820 */ /* 0x000fe20000400000 */
[----:B------:R-:W-:Y:S01]  /*1f7f0*/  @!P6 FMUL R2, R2, R2 ;  /* 0x000000020202e220 */ /* 0x000fe20000400000 */
[----:B------:R-:W-:-:S03]  /*1f800*/  FSETP.GEU.AND P6, PT, R98, -126, PT ;  /* 0xc2fc00006200780b */ /* 0x000fc60003fce000 */
[----:B------:R-:W-:Y:S02]  /*1f810*/  @!P4 FMUL R94, R94, 0.5 ;  /* 0x3f0000005e5ec820 */ /* 0x000fe40000400000 */
[----:B------:R-:W3:Y:S01]  /*1f820*/  MUFU.EX2 R95, R95 ;  /* 0x0000005f005f7308 */ /* 0x000ee20000000800 */
[----:B------:R-:W-:-:S07]  /*1f830*/  @!P3 FMUL R91, R91, 0.5 ;  /* 0x3f0000005b5bb820 */ /* 0x000fce0000400000 */
[----:B------:R3:W3:Y:S01]  /*1f840*/  MUFU.EX2 R53, R91 ;  /* 0x0000005b00357308 */ /* 0x0006e20000000800 */
[----:B-1----:R-:W-:Y:S01]  /*1f850*/  @!P2 FMUL R90, R90, R90 ;  /* 0x0000005a5a5aa220 */ /* 0x002fe20000400000 */
[----:B------:R-:W-:Y:S01]  /*1f860*/  FSETP.GEU.AND P2, PT, R99, -126, PT ;  /* 0xc2fc00006300780b */ /* 0x000fe20003f4e000 */
[----:B------:R-:W-:-:S05]  /*1f870*/  @!P6 FMUL R98, R98, 0.5 ;  /* 0x3f0000006262e820 */ /* 0x000fca0000400000 */
[----:B------:R-:W1:Y:S01]  /*1f880*/  MUFU.EX2 R94, R94 ;  /* 0x0000005e005e7308 */ /* 0x000e620000000800 */
[----:B---3--:R-:W-:Y:S01]  /*1f890*/  @!P5 FMUL R95, R95, R95 ;  /* 0x0000005f5f5fd220 */ /* 0x008fe20000400000 */
[----:B------:R-:W-:Y:S01]  /*1f8a0*/  FSETP.GEU.AND P5, PT, R122, -126, PT ;  /* 0xc2fc00007a00780b */ /* 0x000fe20003fae000 */
[----:B------:R-:W3:Y:S01]  /*1f8b0*/  LDL.LU R91, [R1+0x2f8] ;  /* 0x0002f800015b7983 */ /* 0x000ee20000300800 */
[----:B------:R-:W-:-:S04]  /*1f8c0*/  @!P3 FMUL R53, R53, R53 ;  /* 0x000000353535b220 */ /* 0x000fc80000400000 */
[----:B------:R-:W1:Y:S01]  /*1f8d0*/  MUFU.EX2 R98, R98 ;  /* 0x0000006200627308 */ /* 0x000e620000000800 */
[----:B------:R-:W-:Y:S01]  /*1f8e0*/  FSETP.GEU.AND P3, PT, R102, -126, PT ;  /* 0xc2fc00006600780b */ /* 0x000fe20003f6e000 */
[----:B------:R-:W-:Y:S01]  /*1f8f0*/  @!P2 FMUL R99, R99, 0.5 ;  /* 0x3f0000006363a820 */ /* 0x000fe20000400000 */
[----:B------:R-:W-:Y:S01]  /*1f900*/  FADD R25, R26, R90 ;  /* 0x0000005a1a197221 */ /* 0x000fe20000000000 */
[----:B------:R-:W4:Y:S01]  /*1f910*/  LDL.LU R87, [R1+0x2ec] ;  /* 0x0002ec0001577983 */ /* 0x000f220000300800 */
[----:B-1----:R-:W-:Y:S01]  /*1f920*/  @!P4 FMUL R94, R94, R94 ;  /* 0x0000005e5e5ec220 */ /* 0x002fe20000400000 */
[----:B------:R-:W-:Y:S02]  /*1f930*/  FSETP.GEU.AND P4, PT, R106, -126, PT ;  /* 0xc2fc00006a00780b */ /* 0x000fe40003f8e000 */
[----:B------:R1:W1:Y:S01]  /*1f940*/  MUFU.EX2 R49, R99 ;  /* 0x0000006300317308 */ /* 0x0002620000000800 */
[----:B------:R-:W-:-:S05]  /*1f950*/  @!P5 FMUL R122, R122, 0.5 ;  /* 0x3f0000007a7ad820 */ /* 0x000fca0000400000 */
[----:B------:R-:W-:Y:S01]  /*1f960*/  @!P3 FMUL R102, R102, 0.5 ;  /* 0x3f0000006666b820 */ /* 0x000fe20000400000 */
[----:B------:R-:W-:Y:S01]  /*1f970*/  @!P6 FMUL R98, R98, R98 ;  /* 0x000000626262e220 */ /* 0x000fe20000400000 */
[----:B------:R-:W-:-:S03]  /*1f980*/  FSETP.GEU.AND P6, PT, R103, -126, PT ;  /* 0xc2fc00006700780b */ /* 0x000fc60003fce000 */
[----:B------:R-:W-:Y:S01]  /*1f990*/  @!P4 FMUL R106, R106, 0.5 ;  /* 0x3f0000006a6ac820 */ /* 0x000fe20000400000 */
[----:B------:R-:W1:Y:S02]  /*1f9a0*/  MUFU.EX2 R122, R122 ;  /* 0x0000007a007a7308 */ /* 0x000e640000000800 */
[----:B-1----:R-:W2:Y:S01]  /*1f9b0*/  LDL.LU R99, [R1+0x2e8] ;  /* 0x0002e80001637983 */ /* 0x002ea20000300800 */
[----:B------:R-:W-:-:S05]  /*1f9c0*/  @!P2 FMUL R49, R49, R49 ;  /* 0x000000313131a220 */ /* 0x000fca0000400000 */
[----:B------:R-:W1:Y:S01]  /*1f9d0*/  MUFU.EX2 R102, R102 ;  /* 0x0000006600667308 */ /* 0x000e620000000800 */
[----:B------:R-:W-:Y:S01]  /*1f9e0*/  FSETP.GEU.AND P2, PT, R138, -126, PT ;  /* 0xc2fc00008a00780b */ /* 0x000fe20003f4e000 */
[----:B------:R-:W-:-:S06]  /*1f9f0*/  @!P6 FMUL R103, R103, 0.5 ;  /* 0x3f0000006767e820 */ /* 0x000fcc0000400000 */
[----:B------:R-:W1:Y:S01]  /*1fa00*/  MUFU.EX2 R106, R106 ;  /* 0x0000006a006a7308 */ /* 0x000e620000000800 */
[----:B------:R-:W-:-:S07]  /*1fa10*/  @!P5 FMUL R122, R122, R122 ;  /* 0x0000007a7a7ad220 */ /* 0x000fce0000400000 */
[----:B------:R1:W1:Y:S02]  /*1fa20*/  MUFU.EX2 R51, R103 ;  /* 0x0000006700337308 */ /* 0x0002640000000800 */
[----:B-1----:R-:W-:Y:S01]  /*1fa30*/  @!P3 FMUL R102, R102, R102 ;  /* 0x000000666666b220 */ /* 0x002fe20000400000 */
[----:B------:R-:W-:Y:S01]  /*1fa40*/  FSETP.GEU.AND P5, PT, R139, -126, PT ;  /* 0xc2fc00008b00780b */ /* 0x000fe20003fae000 */
[----:B------:R-:W-:Y:S01]  /*1fa50*/  @!P2 FMUL R138, R138, 0.5 ;  /* 0x3f0000008a8aa820 */ /* 0x000fe20000400000 */
[----:B------:R-:W-:Y:S01]  /*1fa60*/  FSETP.GEU.AND P3, PT, R123, -126, PT ;  /* 0xc2fc00007b00780b */ /* 0x000fe20003f6e000 */
[----:B------:R-:W-:Y:S01]  /*1fa70*/  @!P4 FMUL R106, R106, R106 ;  /* 0x0000006a6a6ac220 */ /* 0x000fe20000400000 */
[----:B------:R-:W-:-:S03]  /*1fa80*/  FSETP.GEU.AND P4, PT, R107, -126, PT ;  /* 0xc2fc00006b00780b */ /* 0x000fc60003f8e000 */
[----:B------:R-:W1:Y:S01]  /*1fa90*/  MUFU.EX2 R138, R138 ;  /* 0x0000008a008a7308 */ /* 0x000e620000000800 */
[----:B------:R-:W-:Y:S01]  /*1faa0*/  FADD R0, R58, R122 ;  /* 0x0000007a3a007221 */ /* 0x000fe20000000000 */
[----:B------:R-:W3:Y:S01]  /*1fab0*/  LDL.LU R103, [R1+0x2dc] ;  /* 0x0002dc0001677983 */ /* 0x000ee20000300800 */
[----:B------:R-:W-:Y:S01]  /*1fac0*/  @!P6 FMUL R51, R51, R51 ;  /* 0x000000333333e220 */ /* 0x000fe20000400000 */
[----:B------:R-:W-:Y:S02]  /*1fad0*/  FSETP.GEU.AND P6, PT, R126, -126, PT ;  /* 0xc2fc00007e00780b */ /* 0x000fe40003fce000 */
[----:B------:R-:W-:Y:S02]  /*1fae0*/  @!P5 FMUL R139, R139, 0.5 ;  /* 0x3f0000008b8bd820 */ /* 0x000fe40000400000 */
[----:B------:R-:W-:Y:S02]  /*1faf0*/  @!P3 FMUL R123, R123, 0.5 ;  /* 0x3f0000007b7bb820 */ /* 0x000fe40000400000 */
[----:B------:R-:W-:Y:S01]  /*1fb00*/  @!P4 FMUL R107, R107, 0.5 ;  /* 0x3f0000006b6bc820 */ /* 0x000fe20000400000 */
[----:B------:R-:W1:Y:S08]  /*1fb10*/  MUFU.EX2 R29, R139 ;  /* 0x0000008b001d7308 */ /* 0x000e700000000800 */
[----:B------:R1:W1:Y:S02]  /*1fb20*/  MUFU.EX2 R37, R123 ;  /* 0x0000007b00257308 */ /* 0x0002640000000800 */
[----:B-1----:R-:W-:Y:S01]  /*1fb30*/  @!P2 FMUL R138, R138, R138 ;  /* 0x0000008a8a8aa220 */ /* 0x002fe20000400000 */
[----:B------:R-:W-:-:S05]  /*1fb40*/  @!P6 FMUL R126, R126, 0.5 ;  /* 0x3f0000007e7ee820 */ /* 0x000fca0000400000 */
[----:B------:R-:W1:Y:S01]  /*1fb50*/  MUFU.EX2 R45, R107 ;  /* 0x0000006b002d7308 */ /* 0x000e620000000800 */
[----:B------:R-:W-:Y:S01]  /*1fb60*/  FSETP.GEU.AND P2, PT, R110, -126, PT ;  /* 0xc2fc00006e00780b */ /* 0x000fe20003f4e000 */
[----:B------:R-:W-:Y:S01]  /*1fb70*/  @!P5 FMUL R29, R29, R29 ;  /* 0x0000001d1d1dd220 */ /* 0x000fe20000400000 */
[----:B------:R-:W-:Y:S01]  /*1fb80*/  FSETP.GEU.AND P5, PT, R114, -126, PT ;  /* 0xc2fc00007200780b */ /* 0x000fe20003fae000 */
[----:B------:R-:W-:Y:S01]  /*1fb90*/  FADD R33, R25, R0 ;  /* 0x0000000019217221 */ /* 0x000fe20000000000 */
[----:B------:R-:W4:Y:S03]  /*1fba0*/  LDL.LU R123, [R1+0x2d8] ;  /* 0x0002d800017b7983 */ /* 0x000f260000300800 */
[----:B------:R-:W1:Y:S01]  /*1fbb0*/  MUFU.EX2 R126, R126 ;  /* 0x0000007e007e7308 */ /* 0x000e620000000800 */
[----:B------:R-:W-:Y:S01]  /*1fbc0*/  @!P3 FMUL R37, R37, R37 ;  /* 0x000000252525b220 */ /* 0x000fe20000400000 */
[----:B------:R-:W-:-:S04]  /*1fbd0*/  FSETP.GEU.AND P3, PT, R111, -126, PT ;  /* 0xc2fc00006f00780b */ /* 0x000fc80003f6e000 */
[----:B------:R-:W-:Y:S01]  /*1fbe0*/  @!P2 FMUL R110, R110, 0.5 ;  /* 0x3f0000006e6ea820 */ /* 0x000fe20000400000 */
[----:B-1----:R-:W-:Y:S01]  /*1fbf0*/  @!P4 FMUL R45, R45, R45 ;  /* 0x0000002d2d2dc220 */ /* 0x002fe20000400000 */
[----:B------:R-:W-:Y:S01]  /*1fc00*/  FSETP.GEU.AND P4, PT, R142, -126, PT ;  /* 0xc2fc00008e00780b */ /* 0x000fe20003f8e000 */
[----:B------:R-:W-:-:S03]  /*1fc10*/  @!P5 FMUL R114, R114, 0.5 ;  /* 0x3f0000007272d820 */ /* 0x000fc60000400000 */
[----:B------:R-:W1:Y:S01]  /*1fc20*/  MUFU.EX2 R110, R110 ;  /* 0x0000006e006e7308 */ /* 0x000e620000000800 */
[----:B------:R-:W-:Y:S01]  /*1fc30*/  FADD R25, R42, R106 ;  /* 0x0000006a2a197221 */ /* 0x000fe20000000000 */
[----:B------:R-:W-:Y:S01]  /*1fc40*/  FADD R0, R5, R138 ;  /* 0x0000008a05007221 */ /* 0x000fe20000000000 */
[----:B------:R-:W-:Y:S01]  /*1fc50*/  @!P3 FMUL R111, R111, 0.5 ;  /* 0x3f0000006f6fb820 */ /* 0x000fe20000400000 */
[----:B------:R-:W4:Y:S01]  /*1fc60*/  LDL.LU R107, [R1+0x2cc] ;  /* 0x0002cc00016b7983 */ /* 0x000f220000300800 */
[----:B------:R-:W-:Y:S01]  /*1fc70*/  @!P6 FMUL R126, R126, R126 ;  /* 0x0000007e7e7ee220 */ /* 0x000fe20000400000 */
[----:B------:R-:W-:Y:S02]  /*1fc80*/  FSETP.GEU.AND P6, PT, R127, -126, PT ;  /* 0xc2fc00007f00780b */ /* 0x000fe40003fce000 */
[----:B------:R-:W1:Y:S01]  /*1fc90*/  MUFU.EX2 R47, R111 ;  /* 0x0000006f002f7308 */ /* 0x000e620000000800 */
[----:B------:R-:W-:-:S07]  /*1fca0*/  @!P4 FMUL R142, R142, 0.5 ;  /* 0x3f0000008e8ec820 */ /* 0x000fce0000400000 */
[----:B------:R-:W1:Y:S02]  /*1fcb0*/  MUFU.EX2 R114, R114 ;  /* 0x0000007200727308 */ /* 0x000e640000000800 */
[----:B-1----:R-:W-:Y:S01]  /*1fcc0*/  @!P2 FMUL R110, R110, R110 ;  /* 0x0000006e6e6ea220 */ /* 0x002fe20000400000 */
[----:B------:R-:W-:Y:S01]  /*1fcd0*/  FSETP.GEU.AND P2, PT, R115, -126, PT ;  /* 0xc2fc00007300780b */ /* 0x000fe20003f4e000 */
[----:B------:R-:W-:Y:S01]  /*1fce0*/  @!P6 FMUL R127, R127, 0.5 ;  /* 0x3f0000007f7fe820 */ /* 0x000fe20000400000 */
[----:B------:R-:W-:Y:S01]  /*1fcf0*/  FADD R31, R25, R0 ;  /* 0x00000000191f7221 */ /* 0x000fe20000000000 */
[----:B------:R-:W4:Y:S02]  /*1fd00*/  LDL.LU R139, [R1+0x2c8] ;  /* 0x0002c800018b7983 */ /* 0x000f240000300800 */
[----:B------:R-:W1:Y:S01]  /*1fd10*/  MUFU.EX2 R142, R142 ;  /* 0x0000008e008e7308 */ /* 0x000e620000000800 */
[----:B------:R-:W-:Y:S01]  /*1fd20*/  @!P3 FMUL R47, R47, R47 ;  /* 0x0000002f2f2fb220 */ /* 0x000fe20000400000 */
[----:B------:R-:W-:-:S06]  /*1fd30*/  FSETP.GEU.AND P3, PT, R143, -126, PT ;  /* 0xc2fc00008f00780b */ /* 0x000fcc0003f6e000 */
[----:B------:R-:W1:Y:S01]  /*1fd40*/  MUFU.EX2 R39, R127 ;  /* 0x0000007f00277308 */ /* 0x000e620000000800 */
[----:B------:R-:W-:Y:S01]  /*1fd50*/  @!P5 FMUL R114, R114, R114 ;  /* 0x000000727272d220 */ /* 0x000fe20000400000 */
[----:B------:R-:W-:Y:S01]  /*1fd60*/  FSETP.GEU.AND P5, PT, R118, -126, PT ;  /* 0xc2fc00007600780b */ /* 0x000fe20003fae000 */
[----:B------:R-:W-:Y:S01]  /*1fd70*/  @!P2 FMUL R115, R115, 0.5 ;  /* 0x3f0000007373a820 */ /* 0x000fe20000400000 */
[----:B------:R-:W-:Y:S01]  /*1fd80*/  FADD R25, R85, R53 ;  /* 0x0000003555197221 */ /* 0x000fe20000000000 */
[----:B------:R-:W-:Y:S01]  /*1fd90*/  FADD R0, R69, R37 ;  /* 0x0000002545007221 */ /* 0x000fe20000000000 */
[----:B------:R-:W-:Y:S01]  /*1fda0*/  FADD R82, R33, R31 ;  /* 0x0000001f21527221 */ /* 0x000fe20000000000 */
[----:B------:R-:W4:Y:S01]  /*1fdb0*/  LDL.LU R111, [R1+0x2bc] ;  /* 0x0002bc00016f7983 */ /* 0x000f220000300800 */
[----:B-1----:R-:W-:Y:S01]  /*1fdc0*/  @!P4 FMUL R142, R142, R142 ;  /* 0x0000008e8e8ec220 */ /* 0x002fe20000400000 */
[----:B------:R-:W-:Y:S01]  /*1fdd0*/  FSETP.GEU.AND P4, PT, R130, -126, PT ;  /* 0xc2fc00008200780b */ /* 0x000fe20003f8e000 */
[----:B------:R1:W1:Y:S01]  /*1fde0*/  MUFU.EX2 R41, R115 ;  /* 0x0000007300297308 */ /* 0x0002620000000800 */
[----:B------:R-:W-:Y:S01]  /*1fdf0*/  FADD R27, R25, R0 ;  /* 0x00000000191b7221 */ /* 0x000fe20000000000 */
[----:B------:R-:W-:Y:S01]  /*1fe00*/  FADD R25, R77, R45 ;  /* 0x0000002d4d197221 */ /* 0x000fe20000000000 */
[----:B------:R-:W-:Y:S01]  /*1fe10*/  FADD R0, R61, R29 ;  /* 0x0000001d3d007221 */ /* 0x000fe20000000000 */
[----:B------:R-:W-:Y:S01]  /*1fe20*/  @!P3 FMUL R143, R143, 0.5 ;  /* 0x3f0000008f8fb820 */ /* 0x000fe20000400000 */
[----:B------:R-:W-:Y:S01]  /*1fe30*/  @!P6 FMUL R39, R39, R39 ;  /* 0x000000272727e220 */ /* 0x000fe20000400000 */
[----:B------:R-:W-:Y:S01]  /*1fe40*/  FSETP.GEU.AND P6, PT, R146, -126, PT ;  /* 0xc2fc00009200780b */ /* 0x000fe20003fce000 */
[----:B------:R-:W-:Y:S01]  /*1fe50*/  @!P5 FMUL R118, R118, 0.5 ;  /* 0x3f0000007676d820 */ /* 0x000fe20000400000 */
[----:B------:R-:W-:Y:S01]  /*1fe60*/  FADD R0, R25, R0 ;  /* 0x0000000019007221 */ /* 0x000fe20000000000 */
[----:B------:R-:W1:Y:S03]  /*1fe70*/  MUFU.EX2 R31, R143 ;  /* 0x0000008f001f7308 */ /* 0x000e660000000800 */
[----:B------:R-:W-:Y:S01]  /*1fe80*/  @!P4 FMUL R130, R130, 0.5 ;  /* 0x3f0000008282c820 */ /* 0x000fe20000400000 */
[----:B------:R-:W-:Y:S01]  /*1fe90*/  FADD R80, R27, R0 ;  /* 0x000000001b507221 */ /* 0x000fe20000000000 */
[----:B------:R-:W-:Y:S01]  /*1fea0*/  FADD R25, R30, R94 ;  /* 0x0000005e1e197221 */ /* 0x000fe20000000000 */
[----:B------:R-:W-:Y:S01]  /*1feb0*/  FADD R0, R62, R126 ;  /* 0x0000007e3e007221 */ /* 0x000fe20000000000 */
[----:B-1----:R-:W4:Y:S01]  /*1fec0*/  LDL.LU R115, [R1+0x2b8] ;  /* 0x0002b80001737983 */ /* 0x002f220000300800 */
[----:B------:R-:W1:Y:S01]  /*1fed0*/  MUFU.EX2 R118, R118 ;  /* 0x0000007600767308 */ /* 0x000e620000000800 */
[----:B------:R-:W-:Y:S01]  /*1fee0*/  @!P2 FMUL R41, R41, R41 ;  /* 0x000000292929a220 */ /* 0x000fe20000400000 */
[----:B------:R-:W-:Y:S01]  /*1fef0*/  @!P6 FMUL R146, R146, 0.5 ;  /* 0x3f0000009292e820 */ /* 0x000fe20000400000 */
[----:B------:R-:W-:Y:S01]  /*1ff00*/  FADD R27, R25, R0 ;  /* 0x00000000191b7221 */ /* 0x000fe20000000000 */
[----:B------:R-:W-:-:S04]  /*1ff10*/  FSETP.GEU.AND P2, PT, R134, -126, PT ;  /* 0xc2fc00008600780b */ /* 0x000fc80003f4e000 */
[----:B------:R-:W1:Y:S01]  /*1ff20*/  MUFU.EX2 R130, R130 ;  /* 0x0000008200827308 */ /* 0x000e620000000800 */
[----:B------:R-:W-:Y:S01]  /*1ff30*/  FADD R25, R46, R110 ;  /* 0x0000006e2e197221 */ /* 0x000fe20000000000 */
[----:B------:R-:W-:Y:S01]  /*1ff40*/  FADD R0, R4, R142 ;  /* 0x0000008e04007221 */ /* 0x000fe20000000000 */
[----:B------:R-:W-:Y:S01]  /*1ff50*/  @!P3 FMUL R31, R31, R31 ;  /* 0x0000001f1f1fb220 */ /* 0x000fe20000400000 */
[----:B------:R-:W4:Y:S02]  /*1ff60*/  LDL.LU R127, [R1+0x2ac] ;  /* 0x0002ac00017f7983 */ /* 0x000f240000300800 */
[----:B------:R-:W-:Y:S02]  /*1ff70*/  FADD R0, R25, R0 ;  /* 0x0000000019007221 */ /* 0x000fe40000000000 */
[----:B------:R-:W1:Y:S01]  /*1ff80*/  MUFU.EX2 R146, R146 ;  /* 0x0000009200927308 */ /* 0x000e620000000800 */
[----:B------:R-:W-:Y:S01]  /*1ff90*/  FSETP.GEU.AND P3, PT, R131, -126, PT ;  /* 0xc2fc00008300780b */ /* 0x000fe20003f6e000 */
[----:B------:R-:W-:Y:S01]  /*1ffa0*/  FADD R79, R27, R0 ;  /* 0x000000001b4f7221 */ /* 0x000fe20000000000 */
[----:B------:R-:W-:Y:S01]  /*1ffb0*/  FADD R25, R10, R95 ;  /* 0x0000005f0a197221 */ /* 0x000fe20000000000 */
[----:B------:R-:W-:Y:S01]  /*1ffc0*/  FADD R0, R7, R39 ;  /* 0x0000002707007221 */ /* 0x000fe20000000000 */
[----:B-1----:R-:W-:Y:S01]  /*1ffd0*/  @!P5 FMUL R118, R118, R118 ;  /* 0x000000767676d220 */ /* 0x002fe20000400000 */
[----:B------:R-:W-:Y:S01]  /*1ffe0*/  FSETP.GEU.AND P5, PT, R150, -126, PT ;  /* 0xc2fc00009600780b */ /* 0x000fe20003fae000 */
[----:B------:R-:W-:Y:S01]  /*1fff0*/  @!P2 FMUL R134, R134, 0.5 ;  /* 0x3f0000008686a820 */ /* 0x000fe20000400000 */
[----:B------:R-:W-:Y:S01]  /*20000*/  FADD R43, R25, R0 ;  /* 0x00000000192b7221 */ /* 0x000fe20000000000 */
[----:B------:R-:W-:Y:S01]  /*20010*/  @!P4 FMUL R130, R130, R130 ;  /* 0x000000828282c220 */ /* 0x000fe20000400000 */
[----:B------:R-:W-:Y:S01]  /*20020*/  FSETP.GEU.AND P4, PT, R147, -126, PT ;  /* 0xc2fc00009300780b */ /* 0x000fe20003f8e000 */
[----:B------:R-:W-:Y:S01]  /*20030*/  FADD R25, R8, R47 ;  /* 0x0000002f08197221 */ /* 0x000fe20000000000 */
[----:B------:R-:W-:Y:S01]  /*20040*/  FADD R0, R63, R31 ;  /* 0x0000001f3f007221 */ /* 0x000fe20000000000 */
[----:B------:R-:W1:Y:S01]  /*20050*/  MUFU.EX2 R134, R134 ;  /* 0x0000008600867308 */ /* 0x000e620000000800 */
[----:B------:R-:W4:Y:S02]  /*20060*/  LDL.LU R143, [R1+0x2a8] ;  /* 0x0002a800018f7983 */ /* 0x000f240000300800 */
[----:B------:R-:W-:Y:S01]  /*20070*/  FADD R35, R25, R0 ;  /* 0x0000000019237221 */ /* 0x000fe20000000000 */
[----:B------:R-:W-:Y:S01]  /*20080*/  FADD R25, R34, R98 ;  /* 0x0000006222197221 */ /* 0x000fe20000000000 */
[----:B------:R-:W-:Y:S01]  /*20090*/  FADD R0, R66, R130 ;  /* 0x0000008242007221 */ /* 0x000fe20000000000 */
[----:B------:R-:W-:Y:S01]  /*200a0*/  @!P3 FMUL R131, R131, 0.5 ;  /* 0x3f0000008383b820 */ /* 0x000fe20000400000 */
[----:B------:R-:W-:Y:S01]  /*200b0*/  @!P6 FMUL R146, R146, R146 ;  /* 0x000000929292e220 */ /* 0x000fe20000400000 */
[----:B------:R-:W-:Y:S01]  /*200c0*/  @!P5 FMUL R150, R150, 0.5 ;  /* 0x3f0000009696d820 */ /* 0x000fe20000400000 */
[----:B------:R-:W-:Y:S01]  /*200d0*/  FADD R27, R25, R0 ;  /* 0x00000000191b7221 */ /* 0x000fe20000000000 */
[----:B------:R-:W-:Y:S01]  /*200e0*/  FADD R25, R50, R114 ;  /* 0x0000007232197221 */ /* 0x000fe20000000000 */
[----:B------:R-:W1:Y:S01]  /*200f0*/  MUFU.EX2 R33, R131 ;  /* 0x0000008300217308 */ /* 0x000e620000000800 */
[----:B------:R-:W-:Y:S01]  /*20100*/  FADD R0, R3, R146 ;  /* 0x0000009203007221 */ /* 0x000fe20000000000 */
[----:B------:R-:W-:-:S03]  /*20110*/  @!P4 FMUL R147, R147, 0.5 ;  /* 0x3f0000009393c820 */ /* 0x000fc60000400000 */
[----:B------:R-:W-:-:S03]  /*20120*/  FADD R0, R25, R0 ;  /* 0x0000000019007221 */ /* 0x000fc60000000000 */
[----:B------:R-:W1:Y:S02]  /*20130*/  MUFU.EX2 R25, R147 ;  /* 0x0000009300197308 */ /* 0x000e640000000800 */
[----:B-1----:R-:W-:Y:S01]  /*20140*/  @!P2 FMUL R134, R134, R134 ;  /* 0x000000868686a220 */ /* 0x002fe20000400000 */
[----:B------:R-:W-:-:S05]  /*20150*/  FSETP.GEU.AND P2, PT, R135, -126, PT ;  /* 0xc2fc00008700780b */ /* 0x000fca0003f4e000 */
[----:B------:R-:W1:Y:S01]  /*20160*/  MUFU.EX2 R150, R150 ;  /* 0x0000009600967308 */ /* 0x000e620000000800 */
[----:B------:R-:W-:Y:S01]  /*20170*/  @!P3 FMUL R33, R33, R33 ;  /* 0x000000212121b220 */ /* 0x000fe20000400000 */
[----:B------:R-:W-:Y:S01]  /*20180*/  FADD R76, R27, R0 ;  /* 0x000000001b4c7221 */ /* 0x000fe20000000000 */
[----:B------:R-:W-:Y:S01]  /*20190*/  FSETP.GEU.AND P3, PT, R59, -126, PT ;  /* 0xc2fc00003b00780b */ /* 0x000fe20003f6e000 */
[----:B------:R-:W-:Y:S01]  /*201a0*/  FADD R27, R81, R49 ;  /* 0x00000031511b7221 */ /* 0x000fe20000000000 */
[----:B------:R-:W-:Y:S01]  /*201b0*/  FADD R0, R65, R33 ;  /* 0x0000002141007221 */ /* 0x000fe20000000000 */
[----:B------:R-:W-:Y:S01]  /*201c0*/  FSETP.GEU.AND P6, PT, R55, -126, PT ;  /* 0xc2fc00003700780b */ /* 0x000fe20003fce000 */
[----:B------:R-:W-:Y:S01]  /*201d0*/  FADD R78, R43, R35 ;  /* 0x000000232b4e7221 */ /* 0x000fe20000000000 */
[----:B------:R-:W4:Y:S01]  /*201e0*/  LDL.LU R131, [R1+0x29c] ;  /* 0x00029c0001837983 */ /* 0x000f220000300800 */
[----:B------:R-:W-:Y:S01]  /*201f0*/  @!P4 FMUL R25, R25, R25 ;  /* 0x000000191919c220 */ /* 0x000fe20000400000 */
[----:B------:R-:W-:Y:S01]  /*20200*/  FSETP.GEU.AND P4, PT, R119, -126, PT ;  /* 0xc2fc00007700780b */ /* 0x000fe20003f8e000 */
[----:B------:R-:W-:Y:S01]  /*20210*/  @!P2 FMUL R135, R135, 0.5 ;  /* 0x3f0000008787a820 */ /* 0x000fe20000400000 */
[----:B------:R-:W-:Y:S01]  /*20220*/  FADD R43, R27, R0 ;  /* 0x000000001b2b7221 */ /* 0x000fe20000000000 */
[----:B------:R-:W-:Y:S01]  /*20230*/  FADD R27, R73, R41 ;  /* 0x00000029491b7221 */ /* 0x000fe20000000000 */
[----:B-1----:R-:W-:Y:S01]  /*20240*/  @!P5 FMUL R150, R150, R150 ;  /* 0x000000969696d220 */ /* 0x002fe20000400000 */
[----:B------:R-:W-:Y:S01]  /*20250*/  FSETP.GEU.AND P5, PT, R151, -126, PT ;  /* 0xc2fc00009700780b */ /* 0x000fe20003fae000 */
[----:B------:R-:W-:Y:S01]  /*20260*/  FADD R0, R57, R25 ;  /* 0x0000001939007221 */ /* 0x000fe20000000000 */
[----:B------:R1:W1:Y:S01]  /*20270*/  MUFU.EX2 R35, R135 ;  /* 0x0000008700237308 */ /* 0x0002620000000800 */
[----:B------:R-:W-:Y:S01]  /*20280*/  @!P3 FMUL R59, R59, 0.5 ;  /* 0x3f0000003b3bb820 */ /* 0x000fe20000400000 */
[----:B------:R-:W-:Y:S01]  /*20290*/  @!P6 FMUL R55, R55, 0.5 ;  /* 0x3f0000003737e820 */ /* 0x000fe20000400000 */
[----:B------:R-:W-:Y:S01]  /*202a0*/  FADD R0, R27, R0 ;  /* 0x000000001b007221 */ /* 0x000fe20000000000 */
[----:B------:R-:W-:-:S02]  /*202b0*/  FADD R27, R38, R102 ;  /* 0x00000066261b7221 */ /* 0x000fc40000000000 */
[----:B------:R-:W-:Y:S01]  /*202c0*/  @!P4 FMUL R119, R119, 0.5 ;  /* 0x3f0000007777c820 */ /* 0x000fe20000400000 */
[----:B------:R-:W4:Y:S01]  /*202d0*/  LDL.LU R147, [R1+0x298] ;  /* 0x0002980001937983 */ /* 0x000f220000300800 */
[----:B------:R-:W-:Y:S01]  /*202e0*/  FADD R74, R43, R0 ;  /* 0x000000002b4a7221 */ /* 0x000fe20000000000 */
[----:B------:R-:W-:Y:S02]  /*202f0*/  FADD R0, R6, R134 ;  /* 0x0000008606007221 */ /* 0x000fe40000000000 */
[----:B------:R-:W-:Y:S02]  /*20300*/  @!P5 FMUL R151, R151, 0.5 ;  /* 0x3f0000009797d820 */ /* 0x000fe40000400000 */
[----:B------:R-:W-:Y:S01]  /*20310*/  FADD R72, R27, R0 ;  /* 0x000000001b487221 */ /* 0x000fe20000000000 */
[----:B------:R1:W1:Y:S01]  /*20320*/  MUFU.EX2 R75, R55 ;  /* 0x00000037004b7308 */ /* 0x0002620000000800 */
[----:B------:R-:W-:Y:S01]  /*20330*/  FMUL R0, R68, UR60 ;  /* 0x0000003c44007c20 */ /* 0x000fe20008400000 */
[----:B-1----:R-:W4:Y:S06]  /*20340*/  LDL.LU R135, [R1+0x28c] ;  /* 0x00028c0001877983 */ /* 0x002f2c0000300800 */
[----:B------:R-:W1:Y:S01]  /*20350*/  MUFU.EX2 R59, R59 ;  /* 0x0000003b003b7308 */ /* 0x000e620000000800 */
[----:B------:R-:W-:Y:S01]  /*20360*/  @!P2 FMUL R35, R35, R35 ;  /* 0x000000232323a220 */ /* 0x000fe20000400000 */
[----:B------:R-:W-:-:S06]  /*20370*/  FSETP.GEU.AND P2, PT, R0, -126, PT ;  /* 0xc2fc00000000780b */ /* 0x000fcc0003f4e000 */
[----:B------:R-:W1:Y:S08]  /*20380*/  MUFU.EX2 R43, R119 ;  /* 0x00000077002b7308 */ /* 0x000e700000000800 */
[----:B------:R-:W1:Y:S01]  /*20390*/  MUFU.EX2 R27, R151 ;  /* 0x00000097001b7308 */ /* 0x000e620000000800 */
[----:B------:R-:W-:Y:S01]  /*203a0*/  FADD R68, R54, R118 ;  /* 0x0000007636447221 */ /* 0x000fe20000000000 */
[----:B------:R-:W-:Y:S01]  /*203b0*/  FADD R55, R2, R150 ;  /* 0x0000009602377221 */ /* 0x000fe20000000000 */
[----:B------:R-:W-:Y:S01]  /*203c0*/  @!P6 FMUL R75, R75, R75 ;  /* 0x0000004b4b4be220 */ /* 0x000fe20000400000 */
[----:B-1----:R-:W-:Y:S01]  /*203d0*/  @!P3 FMUL R59, R59, R59 ;  /* 0x0000003b3b3bb220 */ /* 0x002fe20000400000 */
[----:B------:R-:W-:Y:S01]  /*203e0*/  @!P2 FMUL R0, R0, 0.5 ;  /* 0x3f0000000000a820 */ /* 0x000fe20000400000 */
[----:B------:R-:W-:Y:S01]  /*203f0*/  FADD R71, R68, R55 ;  /* 0x0000003744477221 */ /* 0x000fe20000000000 */
[----:B------:R-:W-:Y:S01]  /*20400*/  FADD R68, R9, R51 ;  /* 0x0000003309447221 */ /* 0x000fe20000000000 */
[----:B------:R-:W-:Y:S01]  /*20410*/  FADD R55, R67, R35 ;  /* 0x0000002343377221 */ /* 0x000fe20000000000 */
[----:B------:R-:W-:Y:S01]  /*20420*/  @!P4 FMUL R43, R43, R43 ;  /* 0x0000002b2b2bc220 */ /* 0x000fe20000400000 */
[----:B------:R-:W4:Y:S02]  /*20430*/  LDL.LU R119, [R1+0x288] ;  /* 0x0002880001777983 */ /* 0x000f240000300800 */
[----:B------:R-:W-:Y:S01]  /*20440*/  FADD R70, R68, R55 ;  /* 0x0000003744467221 */ /* 0x000fe20000000000 */
[----:B------:R-:W-:Y:S01]  /*20450*/  FADD R68, R75, R43 ;  /* 0x0000002b4b447221 */ /* 0x000fe20000000000 */
[----:B------:R-:W-:Y:S01]  /*20460*/  @!P5 FMUL R27, R27, R27 ;  /* 0x0000001b1b1bd220 */ /* 0x000fe20000400000 */
[----:B------:R-:W1:Y:S01]  /*20470*/  MUFU.EX2 R0, R0 ;  /* 0x0000000000007308 */ /* 0x000e620000000800 */
[----:B------:R-:W4:Y:S02]  /*20480*/  LDL.LU R151, [R1+0x27c] ;  /* 0x00027c0001977983 */ /* 0x000f240000300800 */
[----:B------:R-:W-:-:S04]  /*20490*/  FADD R55, R59, R27 ;  /* 0x0000001b3b377221 */ /* 0x000fc80000000000 */
[----:B------:R-:W-:Y:S01]  /*204a0*/  FADD R55, R68, R55 ;  /* 0x0000003744377221 */ /* 0x000fe20000000000 */
[----:B------:R-:W-:-:S03]  /*204b0*/  FADD R68, R72, R71 ;  /* 0x0000004748447221 */ /* 0x000fc60000000000 */
[----:B------:R-:W-:Y:S01]  /*204c0*/  FADD R55, R70, R55 ;  /* 0x0000003746377221 */ /* 0x000fe20000000000 */
[----:B------:R-:W-:Y:S01]  /*204d0*/  FADD R71, R82, R76 ;  /* 0x0000004c52477221 */ /* 0x000fe20000000000 */
[----:B------:R-:W-:Y:S01]  /*204e0*/  FADD R70, R80, R74 ;  /* 0x0000004a50467221 */ /* 0x000fe20000000000 */
[----:B------:R-:W-:Y:S01]  /*204f0*/  FADD R68, R79, R68 ;  /* 0x000000444f447221 */ /* 0x000fe20000000000 */
[----:B------:R-:W-:Y:S01]  /*20500*/  FADD R55, R78, R55 ;  /* 0x000000374e377221 */ /* 0x000fe20000000000 */
[----:B------:R-:W4:Y:S02]  /*20510*/  LDL.LU R72, [R1+0x278] ;  /* 0x0002780001487983 */ /* 0x000f240000300800 */
[----:B------:R-:W-:Y:S01]  /*20520*/  FADD R68, R71, R68 ;  /* 0x0000004447447221 */ /* 0x000fe20000000000 */
[----:B------:R-:W-:Y:S01]  /*20530*/  FADD R55, R70, R55 ;  /* 0x0000003746377221 */ /* 0x000fe20000000000 */
[----:B------:R-:W4:Y:S01]  /*20540*/  LDL.LU R82, [R1+0x268] ;  /* 0x0002680001527983 */ /* 0x000f220000300800 */
[----:B-1----:R-:W-:-:S03]  /*20550*/  @!P2 FMUL R0, R0, R0 ;  /* 0x000000000000a220 */ /* 0x002fc60000400000 */
[----:B------:R-:W4:Y:S01]  /*20560*/  LDL.LU R76, [R1+0x26c] ;  /* 0x00026c00014c7983 */ /* 0x000f220000300800 */
[----:B------:R-:W-:-:S03]  /*20570*/  FADD R55, R68, R55 ;  /* 0x0000003744377221 */ /* 0x000fc60000000000 */
[----:B------:R-:W4:Y:S04]  /*20580*/  LDL.LU R80, [R1+0x258] ;  /* 0x0002580001507983 */ /* 0x000f280000300800 */
[----:B------:R-:W4:Y:S04]  /*20590*/  LDL.LU R74, [R1+0x25c] ;  /* 0x00025c00014a7983 */ /* 0x000f280000300800 */
[----:B------:R-:W4:Y:S01]  /*205a0*/  LDL.LU R78, [R1+0x24c] ;  /* 0x00024c00014e7983 */ /* 0x000f220000300800 */
[----:B------:R-:W-:-:S03]  /*205b0*/  FFMA R176, R0, R176, R55 ;  /* 0x000000b000b07223 */ /* 0x000fc60000000037 */
[----:B------:R-:W4:Y:S01]  /*205c0*/  LDL.LU R79, [R1+0x248] ;  /* 0x00024800014f7983 */ /* 0x000f220000300800 */
[----:B------:R-:W-:-:S03]  /*205d0*/  F2FP.F16.F32.PACK_AB R84, R167, R168 ;  /* 0x000000a8a754723e */ /* 0x000fc600000000ff */
[----:B------:R-:W4:Y:S04]  /*205e0*/  LDL.LU R70, [R1+0x23c] ;  /* 0x00023c0001467983 */ /* 0x000f280000300800 */
[----:B------:R-:W4:Y:S01]  /*205f0*/  LDL.LU R71, [R1+0x238] ;  /* 0x0002380001477983 */ /* 0x000f220000300800 */
[----:B------:R-:W-:-:S03]  /*20600*/  F2FP.F16.F32.PACK_AB R86, R164, R166 ;  /* 0x000000a6a456723e */ /* 0x000fc600000000ff */
[----:B------:R-:W4:Y:S04]  /*20610*/  LDL.LU R68, [R1+0x22c] ;  /* 0x00022c0001447983 */ /* 0x000f280000300800 */
[----:B------:R-:W4:Y:S04]  /*20620*/  LDL.LU R55, [R1+0x228] ;  /* 0x0002280001377983 */ /* 0x000f280000300800 */
[----:B------:R-:W4:Y:S04]  /*20630*/  LDL.LU R168, [R1+0x218] ;  /* 0x0002180001a87983 */ /* 0x000f280000300800 */
[----:B------:R-:W4:Y:S04]  /*20640*/  LDL.LU R167, [R1+0x21c] ;  /* 0x00021c0001a77983 */ /* 0x000f280000300800 */
[----:B------:R-:W4:Y:S04]  /*20650*/  LDL.LU R166, [R1+0x208] ;  /* 0x0002080001a67983 */ /* 0x000f280000300800 */
[----:B------:R-:W4:Y:S01]  /*20660*/  LDL.LU R164, [R1+0x20c] ;  /* 0x00020c0001a47983 */ /* 0x000f220000300800 */
[-C--:B---3--:R-:W-:Y:S01]  /*20670*/  FMUL R103, R103, R0.reuse ;  /* 0x0000000067677220 */ /* 0x088fe20000400000 */
[-C--:B--2---:R-:W-:Y:S01]  /*20680*/  FMUL R99, R99, R0.reuse ;  /* 0x0000000063637220 */ /* 0x084fe20000400000 */
[-C--:B----4-:R-:W-:Y:S01]  /*20690*/  FMUL R87, R87, R0.reuse ;  /* 0x0000000057577220 */ /* 0x090fe20000400000 */
        /* <DEDUP_REMOVED lines=44> */
[----:B------:R-:W-:-:S04]  /*20960*/  FMUL R164, R164, R0 ;  /* 0x00000000a4a47220 */ /* 0x000fc80000400000 */
        /* <DEDUP_REMOVED lines=65> */
[----:B------:R1:W-:Y:S04]  /*20d80*/  STL [R1+0x3a8], R178 ;  /* 0x0003a8b201007387 */ /* 0x0003e80000100800 */
[----:B------:R2:W-:Y:S01]  /*20d90*/  STL [R1+0x3ac], R174 ;  /* 0x0003acae01007387 */ /* 0x0005e20000100800 */
        /* <DEDUP_REMOVED lines=8> */
[----:B------:R4:W-:Y:S04]  /*20e20*/  STL [R1+0x3dc], R121 ;  /* 0x0003dc7901007387 */ /* 0x0009e80000100800 */
[----:B------:R4:W-:Y:S04]  /*20e30*/  STL [R1+0x3e8], R113 ;  /* 0x0003e87101007387 */ /* 0x0009e80000100800 */
[----:B-1----:R-:W4:Y:S04]  /*20e40*/  LDL.LU R178, [R1+0x8] ;  /* 0x0000080001b27983 */ /* 0x002f280000300800 */
[----:B------:R1:W-:Y:S04]  /*20e50*/  STL [R1+0x3ec], R105 ;  /* 0x0003ec6901007387 */ /* 0x0003e80000100800 */
[----:B--2---:R-:W2:Y:S04]  /*20e60*/  LDL.LU R174, [R1+0xc] ;  /* 0x00000c0001ae7983 */ /* 0x004ea80000300800 */
[----:B------:R1:W-:Y:S04]  /*20e70*/  STL [R1+0x3f8], R97 ;  /* 0x0003f86101007387 */ /* 0x0003e80000100800 */
[----:B---3--:R-:W3:Y:S04]  /*20e80*/  LDL.LU R173, [R1+0x18] ;  /* 0x0000180001ad7983 */ /* 0x008ee80000300800 */
[----:B------:R1:W-:Y:S04]  /*20e90*/  STL [R1+0x3fc], R89 ;  /* 0x0003fc5901007387 */ /* 0x0003e80000100800 */
[----:B------:R-:W3:Y:S04]  /*20ea0*/  LDL.LU R235, [R1+0x1c] ;  /* 0x00001c0001eb7983 */ /* 0x000ee80000300800 */
        /* <DEDUP_REMOVED lines=61> */
[----:B------:R1:W-:Y:S01]  /*21280*/  STL [R1+0x8], R178 ;  /* 0x000008b201007387 */ /* 0x0003e20000100800 */
[----:B--2---:R-:W-:-:S03]  /*21290*/  FMUL R174, R174, R0 ;  /* 0x00000000aeae7220 */ /* 0x004fc60000400000 */
[----:B-1----:R1:W5:Y:S01]  /*212a0*/  LDL.LU R178, [R1+0x40c] ;  /* 0x00040c0001b27983 */ /* 0x0023620000300800 */
[----:B---3--:R-:W-:-:S03]  /*212b0*/  FMUL R173, R173, R0 ;  /* 0x00000000adad7220 */ /* 0x008fc60000400000 */
[----:B------:R2:W-:Y:S01]  /*212c0*/  STL [R1+0xc], R174 ;  /* 0x00000cae01007387 */ /* 0x0005e20000100800 */
[-C--:B------:R-:W-:Y:S01]  /*212d0*/  FMUL R235, R235, R0.reuse ;  /* 0x00000000ebeb7220 */ /* 0x080fe20000400000 */
        /* <DEDUP_REMOVED lines=47> */
[----:B----4-:R-:W-:-:S03]  /*215d0*/  FMUL R149, R149, R0 ;  /* 0x0000000095957220 */ /* 0x010fc60000400000 */
        /* <DEDUP_REMOVED lines=53> */
[-C--:B------:R-:W-:Y:S01]  /*21930*/  FMUL R79, R79, R0.reuse ;  /* 0x000000004f4f7220 */ /* 0x080fe20000400000 */
[----:B------:R-:W-:Y:S02]  /*21940*/  ULEA UR7, UR6, UR7, 0x3 ;  /* 0x0000000706077291 */ /* 0x000fe4000f8e183f */
[----:B------:R-:W-:Y:S01]  /*21950*/  STL [R1+0x198], R89 ;  /* 0x0001985901007387 */ /* 0x000fe20000100800 */
        /* <DEDUP_REMOVED lines=9> */
[----:B------:R4:W-:Y:S01]  /*219f0*/  STL [R1+0x1bc], R79 ;  /* 0x0001bc4f01007387 */ /* 0x0009e20000100800 */
[----:B------:R-:W-:-:S03]  /*21a00*/  FMUL R70, R70, R0 ;  /* 0x0000000046467220 */ /* 0x000fc60000400000 */
[----:B------:R-:W-:Y:S01]  /*21a10*/  STL [R1+0x1c8], R78 ;  /* 0x0001c84e01007387 */ /* 0x000fe20000100800 */
[----:B------:R-:W-:-:S03]  /*21a20*/  FMUL R68, R68, R0 ;  /* 0x0000000044447220 */ /* 0x000fc60000400000 */
[----:B------:R-:W-:Y:S01]  /*21a30*/  STL [R1+0x1cc], R76 ;  /* 0x0001cc4c01007387 */ /* 0x000fe20000100800 */
[----:B------:R-:W-:Y:S01]  /*21a40*/  FMUL R55, R55, R0 ;  /* 0x0000000037377220 */ /* 0x000fe20000400000 */
[----:B------:R-:W-:Y:S02]  /*21a50*/  SHF.L.U32 R0, R175, 0x1f, RZ ;  /* 0x0000001faf007819 */ /* 0x000fe400000006ff */
[----:B------:R-:W-:Y:S02]  /*21a60*/  STL [R1+0x1d8], R74 ;  /* 0x0001d84a01007387 */ /* 0x000fe40000100800 */
[----:B------:R1:W1:Y:S02]  /*21a70*/  SYNCS.PHASECHK.TRANS64.TRYWAIT P2, [UR7+0x160000], R0 ;  /* 0x16000000ff0075a7 */ /* 0x0002640008040147 */
[----:B------:R-:W-:Y:S01]  /*21a80*/  STL [R1+0x1dc], R72 ;  /* 0x0001dc4801007387 */ /* 0x000fe20000100800 */
[----:B------:R-:W-:-:S03]  /*21a90*/  F2FP.F16.F32.PACK_AB R85, R85, R26 ;  /* 0x0000001a5555723e */ /* 0x000fc600000000ff */
[----:B------:R4:W-:Y:S01]  /*21aa0*/  STL [R1+0x1e8], R71 ;  /* 0x0001e84701007387 */ /* 0x0009e20000100800 */
[----:B--2---:R-:W-:-:S03]  /*21ab0*/  F2FP.F16.F32.PACK_AB R87, R10, R30 ;  /* 0x0000001e0a57723e */ /* 0x004fc600000000ff */
[----:B------:R-:W-:Y:S01]  /*21ac0*/  STL [R1+0x1ec], R70 ;  /* 0x0001ec4601007387 */ /* 0x000fe20000100800 */
[----:B------:R-:W-:Y:S02]  /*21ad0*/  F2FP.F16.F32.PACK_AB R81, R81, R34 ;  /* 0x000000225151723e */ /* 0x000fe400000000ff */
[----:B---3--:R-:W-:Y:S01]  /*21ae0*/  F2FP.F16.F32.PACK_AB R83, R9, R38 ;  /* 0x000000260953723e */ /* 0x008fe200000000ff */
[----:B------:R2:W-:Y:S01]  /*21af0*/  STL [R1+0x1f8], R68 ;  /* 0x0001f84401007387 */ /* 0x0005e20000100800 */
[----:B------:R-:W-:Y:S02]  /*21b00*/  F2FP.F16.F32.PACK_AB R77, R77, R42 ;  /* 0x0000002a4d4d723e */ /* 0x000fe400000000ff */
[----:B----4-:R-:W-:Y:S01]  /*21b10*/  F2FP.F16.F32.PACK_AB R79, R8, R46 ;  /* 0x0000002e084f723e */ /* 0x010fe200000000ff */
[----:B------:R3:W-:Y:S01]  /*21b20*/  STL [R1+0x1fc], R55 ;  /* 0x0001fc3701007387 */ /* 0x0007e20000100800 */
        /* <DEDUP_REMOVED lines=11> */
[----:B--2---:R-:W-:Y:S02]  /*21be0*/  F2FP.F16.F32.PACK_AB R68, R23, R152 ;  /* 0x000000981744723e */ /* 0x004fe400000000ff */
        /* <DEDUP_REMOVED lines=15> */
[----:B---3--:R-:W-:Y:S02]  /*21ce0*/  F2FP.F16.F32.PACK_AB R55, R95, R94 ;  /* 0x0000005e5f37723e */ /* 0x008fe400000000ff */
        /* <DEDUP_REMOVED lines=26> */
[----:B------:R-:W-:Y:S01]  /*21e90*/  F2FP.F16.F32.PACK_AB R26, R12, R148 ;  /* 0x000000940c1a723e */ /* 0x000fe200000000ff */
[----:B-1----:R-:W-:Y:S06]  /*21ea0*/  @!P0 BRA `(.L_x_27) ;  /* 0x0000000000048947 */ /* 0x002fec0003800000 */
[----:B------:R-:W-:Y:S01]  /*21eb0*/  BPT.TRAP 0x1 ;  /* 0x000000040000795c */ /* 0x000fe20000300000 */
.L_x_27:
[----:B------:R-:W-:Y:S05]  /*21ec0*/  @P2 BRA `(.L_x_28) ;  /* 0x0000000000082947 */ /* 0x000fea0003800000 */
[----:B------:R-:W1:Y:S02]  /*21ed0*/  SYNCS.PHASECHK.TRANS64.TRYWAIT P2, [UR7+0x160000], R0 ;  /* 0x16000000ff0075a7 */ /* 0x000e640008040147 */
[----:B-1----:R-:W-:Y:S05]  /*21ee0*/  @!P2 BRA `(.L_x_29) ;  /* 0x000001e4008ca947 */ /* 0x002fea0003800000 */
.L_x_28:
[----:B------:R-:W-:Y:S01]  /*21ef0*/  STL [R1+0x1d04], R72 ;  /* 0x001d044801007387 */ /* 0x000fe20000100800 */
[----:B------:R-:W-:-:S03]  /*21f00*/  R2UR UR7, R214 ;  /* 0x00000000d60772ca */ /* 0x000fc600000e0000 */
        /* <DEDUP_REMOVED lines=84> */
[----:B-----5:R-:W-:Y:S04]  /*22450*/  STL [R1+0x638], R182 ;  /* 0x000638b601007387 */ /* 0x020fe80000100800 */
        /* <DEDUP_REMOVED lines=14> */
[----:B------:R-:W3:Y:S04]  /*22540*/  LDL.LU.64 R88, [R1] ;  /* 0x0000000001587983 */ /* 0x000ee80000300a00 */
[----:B------:R-:W4:Y:S04]  /*22550*/  LDL.LU.64 R90, [R1+0x8] ;  /* 0x00000800015a7983 */ /* 0x000f280000300a00 */
[----:B------:R-:W3:Y:S04]  /*22560*/  LDL.LU.64 R92, [R1+0x10] ;  /* 0x00001000015c7983 */ /* 0x000ee80000300a00 */
        /* <DEDUP_REMOVED lines=28> */
[----:B--2---:R-:W2:Y:S04]  /*22730*/  LDL.LU.64 R150, [R1+0xf8] ;  /* 0x0000f80001967983 */ /* 0x004ea80000300a00 */
[----:B------:R-:W4:Y:S04]  /*22740*/  LDL.LU.64 R152, [R1+0x100] ;  /* 0x0001000001987983 */ /* 0x000f280000300a00 */
[----:B------:R-:W3:Y:S04]  /*22750*/  LDL.LU.64 R154, [R1+0x108] ;  /* 0x00010800019a7983 */ /* 0x000ee80000300a00 */
[----:B------:R-:W2:Y:S04]  /*22760*/  LDL.LU.64 R156, [R1+0x110] ;  /* 0x00011000019c7983 */ /* 0x000ea80000300a00 */
        /* <DEDUP_REMOVED lines=29> */
[----:B---3--:R-:W-:Y:S04]  /*22940*/  STL.64 [R1+0x22b0], R214 ;  /* 0x0022b0d601007387 */ /* 0x008fe80000100a00 */
[----:B----4-:R-:W-:Y:S04]  /*22950*/  STL.64 [R1+0x22a8], R212 ;  /* 0x0022a8d401007387 */ /* 0x010fe80000100a00 */
[----:B--2---:R-:W-:Y:S04]  /*22960*/  STL.64 [R1+0x22a0], R210 ;  /* 0x0022a0d201007387 */ /* 0x004fe80000100a00 */
        /* <DEDUP_REMOVED lines=61> */
[----:B--2---:R-:W2:Y:S04]  /*22d40*/  LDL.LU.64 R88, [R1+0x200] ;  /* 0x0002000001587983 */ /* 0x004ea80000300a00 */
        /* <DEDUP_REMOVED lines=63> */
[----:B------:R-:W-:Y:S01]  /*23140*/  ULEA UR7, UR6, UR7, 0xe ;  /* 0x0000000706077291 */ /* 0x000fe2000f8e703f */
[----:B------:R-:W-:-:S06]  /*23150*/  UMOV UR11, 0x40000040 ;  /* 0x40000040000b7882 */ /* 0x000fcc0000000000 */
[----:B------:R-:W-:Y:S01]  /*23160*/  UMOV UR10, UR7 ;  /* 0x00000007000a7c82 */ /* 0x000fe20008000000 */
[----:B--2---:R-:W-:-:S06]  /*23170*/  WARPGROUP.ARRIVE ;  /* 0x00000000000079c5 */ /* 0x004fcc0000000000 */
[----:B------:R-:W-:Y:S03]  /*23180*/  HGMMA.64x256x16.F32 R88, R84, gdesc[UR8].tnspB, R88, gsb0 ;  /* 0x43e0000854587df0 */ /* 0x000fe60008000858 */
[----:B------:R-:W-:Y:S02]  /*23190*/  WARPGROUP.DEPBAR.LE gsb0, 0x0 ;  /* 0x00008000000079c5 */ /* 0x000fe40000010000 */
[----:B------:R-:W-:Y:S01]  /*231a0*/  STL.64 [R1+0x200], R88 ;  /* 0x0002005801007387 */ /* 0x000fe20000100a00 */
[----:B-1----:R-:W-:Y:S01]  /*231b0*/  MOV R2, R214 ;  /* 0x000000d600027202 */ /* 0x002fe20000000f00 */
[----:B------:R-:W-:Y:S01]  /*231c0*/  IMAD.MOV.U32 R3, RZ, RZ, R213 ;  /* 0x000000ffff037224 */ /* 0x000fe200078e00d5 */
[----:B------:R-:W-:Y:S01]  /*231d0*/  MOV R0, R215 ;  /* 0x000000d700007202 */ /* 0x000fe20000000f00 */
[----:B------:R-:W-:Y:S01]  /*231e0*/  STL.64 [R1+0x208], R90 ;  /* 0x0002085a01007387 */ /* 0x000fe20000100a00 */
[----:B------:R-:W-:Y:S01]  /*231f0*/  MOV R4, R212 ;  /* 0x000000d400047202 */ /* 0x000fe20000000f00 */
        /* <DEDUP_REMOVED lines=58> */
[----:B------:R1:W-:Y:S01]  /*235a0*/  STL [R1+0x280], R120 ;  /* 0x0002807801007387 */ /* 0x0003e20000100800 */
        /* <DEDUP_REMOVED lines=60> */
[----:B------:R-:W-:-:S02]  /*23970*/  MOV R234, R122 ;  /* 0x0000007a00ea7202 */ /* 0x000fc40000000f00 */
[----:B------:R-:W-:Y:S01]  /*23980*/  MOV R235, R121 ;  /* 0x0000007900eb7202 */ /* 0x000fe20000000f00 */
        /* <DEDUP_REMOVED lines=50> */
[----:B------:R-:W-:Y:S01]  /*23cb0*/  UMOV UR11, 0x40000040 ;  /* 0x40000040000b7882 */ /* 0x000fe20000000000 */
[----:B--2---:R-:W-:-:S07]  /*23cc0*/  WARPGROUP.ARRIVE ;  /* 0x00000000000079c5 */ /* 0x004fce0000000000 */
        /* <DEDUP_REMOVED lines=183> */
[----:B------:R-:W-:Y:S01]  /*24840*/  MOV R235, R0 ;  /* 0x0000000000eb7202 */ /* 0x000fe20000000f00 */
[----:B------:R-:W-:Y:S01]  /*24850*/  UIADD3 UR10, UR7, 0x80, URZ ;  /* 0x00000080070a7890 */ /* 0x000fe2000fffe03f */
[----:B------:R-:W-:-:S04]  /*24860*/  UMOV UR11, 0x40000040 ;  /* 0x40000040000b7882 */ /* 0x000fc80000000000 */
        /* <DEDUP_REMOVED lines=270> */
[----:B------:R-:W-:-:S03]  /*25950*/  MOV R0, R215 ;  /* 0x000000d700007202 */ /* 0x000fc60000000f00 */
[----:B------:R-:W-:Y:S01]  /*25960*/  STL.64 [R1+0x250], R108 ;  /* 0x0002506c01007387 */ /* 0x000fe20000100a00 */
[----:B------:R-:W-:Y:S01]  /*25970*/  MOV R4, R212 ;  /* 0x000000d400047202 */ /* 0x000fe20000000f00 */
[----:B------:R-:W-:Y:S02]  /*25980*/  IMAD.MOV.U32 R3, RZ, RZ, R213 ;  /* 0x000000ffff037224 */ /* 0x000fe400078e00d5 */
[----:B------:R-:W-:Y:S01]  /*25990*/  STL.64 [R1+0x258], R110 ;  /* 0x0002586e01007387 */ /* 0x000fe20000100a00 */
[----:B------:R-:W-:Y:S01]  /*259a0*/  IMAD.MOV.U32 R6, RZ, RZ, R210 ;  /* 0x000000ffff067224 */ /* 0x000fe200078e00d2 */
[----:B------:R-:W-:Y:S02]  /*259b0*/  MOV R5, R211 ;  /* 0x000000d300057202 */ /* 0x000fe40000000f00 */
[----:B------:R1:W-:Y:S01]  /*259c0*/  STL [R1+0x260], R112 ;  /* 0x0002607001007387 */ /* 0x0003e20000100800 */
        /* <DEDUP_REMOVED lines=145> */
[----:B------:R-:W-:-:S03]  /*262e0*/  MOV R72, R113 ;  /* 0x0000007100487202 */ /* 0x000fc60000000f00 */
        /* <DEDUP_REMOVED lines=99> */
[----:B------:R-:W-:-:S03]  /*26920*/  MOV R135, R74 ;  /* 0x0000004a00877202 */ /* 0x000fc60000000f00 */
[----:B------:R-:W2:Y:S01]  /*26930*/  LDL.LU R131, [R1+0x25c] ;  /* 0x00025c0001837983 */ /* 0x000ea20000300800 */
[----:B------:R-:W-:-:S03]  /*26940*/  IMAD.MOV.U32 R136, RZ, RZ, R75 ;  /* 0x000000ffff887224 */ /* 0x000fc600078e004b */
        /* <DEDUP_REMOVED lines=78> */
[----:B------:R-:W-:Y:S01]  /*26e30*/  MOV R192, R44 ;  /* 0x0000002c00c07202 */ /* 0x000fe20000000f00 */
[----:B------:R-:W3:Y:S01]  /*26e40*/  LDL.LU R69, [R1+0x1cf0] ;  /* 0x001cf00001457983 */ /* 0x000ee20000300800 */
[----:B------:R-:W-:Y:S02]  /*26e50*/  MOV R194, R42 ;  /* 0x0000002a00c27202 */ /* 0x000fe40000000f00 */
[----:B------:R-:W-:Y:S01]  /*26e60*/  MOV R195, R41 ;  /* 0x0000002900c37202 */ /* 0x000fe20000000f00 */
[----:B------:R-:W3:Y:S01]  /*26e70*/  LDL.LU R70, [R1+0x1cec] ;  /* 0x001cec0001467983 */ /* 0x000ee20000300800 */
[----:B------:R-:W-:Y:S02]  /*26e80*/  MOV R197, R39 ;  /* 0x0000002700c57202 */ /* 0x000fe40000000f00 */
        /* <DEDUP_REMOVED lines=25> */
[----:B------:R-:W-:-:S06]  /*27020*/  MOV R234, R2 ;  /* 0x0000000200ea7202 */ /* 0x000fcc0000000f00 */
        /* <DEDUP_REMOVED lines=255> */
[----:B------:R-:W-:Y:S01]  /*28020*/  UMOV UR11, 0x40000040 ;  /* 0x40000040000b7882 */ /* 0x000fe20000000000 */
[----:B---3--:R-:W-:-:S07]  /*28030*/  WARPGROUP.ARRIVE ;  /* 0x00000000000079c5 */ /* 0x008fce0000000000 */
        /* <DEDUP_REMOVED lines=17> */
[----:B------:R-:W-:Y:S01]  /*28150*/  MOV R3, R213 ;  /* 0x000000d500037202 */ /* 0x000fe20000000f00 */
[----:B------:R-:W-:Y:S02]  /*28160*/  IMAD.MOV.U32 R5, RZ, RZ, R211 ;  /* 0x000000ffff057224 */ /* 0x000fe400078e00d3 */
[----:B------:R1:W-:Y:S01]  /*28170*/  STL [R1+0x260], R112 ;  /* 0x0002607001007387 */ /* 0x0003e20000100800 */
        /* <DEDUP_REMOVED lines=244> */
[----:B------:R-:W-:-:S03]  /*290c0*/  IMAD.MOV.U32 R134, RZ, RZ, R65 ;  /* 0x000000ffff867224 */ /* 0x000fc600078e0041 */
[----:B------:R-:W2:Y:S01]  /*290d0*/  LDL.LU R130, [R1+0x258] ;  /* 0x0002580001827983 */ /* 0x000ea20000300800 */
[----:B------:R-:W-:-:S03]  /*290e0*/  MOV R135, R66 ;  /* 0x0000004200877202 */ /* 0x000fc60000000f00 */
        /* <DEDUP_REMOVED lines=2782> */
[----:B------:R-:W-:Y:S04]  /*33ed0*/  STL.64 [R1], R88 ;  /* 0x0000005801007387 */ /* 0x000fe80000100a00 */
        /* <DEDUP_REMOVED lines=64> */
[----:B--2---:R1:W-:Y:S04]  /*342e0*/  STL [R1+0x81c], R150 ;  /* 0x00081c9601007387 */ /* 0x0043e80000100800 */
        /* <DEDUP_REMOVED lines=59> */
[----:B-1----:R-:W3:Y:S04]  /*346a0*/  LDL.LU.64 R150, [R1+0x3d8] ;  /* 0x0003d80001967983 */ /* 0x002ee80000300a00 */
        /* <DEDUP_REMOVED lines=32> */
[----:B------:R2:W-:Y:S04]  /*348b0*/  STL.64 [R1+0x3f8], R158 ;  /* 0x0003f89e01007387 */ /* 0x0005e80000100a00 */
[----:B-1----:R-:W3:Y:S04]  /*348c0*/  LDL.LU R150, [R1+0x81c] ;  /* 0x00081c0001967983 */ /* 0x002ee80000300800 */
[----:B--2---:R-:W2:Y:S04]  /*348d0*/  LDL.LU R158, [R1+0x398] ;  /* 0x00039800019e7983 */ /* 0x004ea80000300800 */
[----:B------:R-:W4:Y:S04]  /*348e0*/  LDL.LU R157, [R1+0x39c] ;  /* 0x00039c00019d7983 */ /* 0x000f280000300800 */
[----:B------:R-:W4:Y:S04]  /*348f0*/  LDL.LU R156, [R1+0x3a0] ;  /* 0x0003a000019c7983 */ /* 0x000f280000300800 */
        /* <DEDUP_REMOVED lines=15> */
[----:B------:R-:W3:Y:S01]  /*349f0*/  LDL.LU R9, [R1+0x3dc] ;  /* 0x0003dc0001097983 */ /* 0x000ee20000300800 */
[----:B------:R-:W-:-:S03]  /*34a00*/  MOV R235, R104 ;  /* 0x0000006800eb7202 */ /* 0x000fc60000000f00 */
[----:B------:R-:W3:Y:S01]  /*34a10*/  LDL.LU R8, [R1+0x3e0] ;  /* 0x0003e00001087983 */ /* 0x000ee20000300800 */
[----:B------:R-:W-:-:S03]  /*34a20*/  MOV R234, R105 ;  /* 0x0000006900ea7202 */ /* 0x000fc60000000f00 */
[----:B------:R-:W3:Y:S01]  /*34a30*/  LDL.LU R7, [R1+0x3e4] ;  /* 0x0003e40001077983 */ /* 0x000ee20000300800 */
[----:B------:R-:W-:Y:S01]  /*34a40*/  IMAD.MOV.U32 R233, RZ, RZ, R106 ;  /* 0x000000ffffe97224 */ /* 0x000fe200078e006a */
[----:B------:R-:W-:Y:S02]  /*34a50*/  MOV R232, R107 ;  /* 0x0000006b00e87202 */ /* 0x000fe40000000f00 */
[----:B------:R-:W3:Y:S01]  /*34a60*/  LDL.LU R6, [R1+0x3e8] ;  /* 0x0003e80001067983 */ /* 0x000ee20000300800 */
[----:B------:R-:W-:Y:S01]  /*34a70*/  MOV R231, R108 ;  /* 0x0000006c00e77202 */ /* 0x000fe20000000f00 */
[----:B------:R-:W-:Y:S02]  /*34a80*/  IMAD.MOV.U32 R230, RZ, RZ, R109 ;  /* 0x000000ffffe67224 */ /* 0x000fe400078e006d */
[----:B------:R-:W3:Y:S01]  /*34a90*/  LDL.LU R5, [R1+0x3ec] ;  /* 0x0003ec0001057983 */ /* 0x000ee20000300800 */
[----:B------:R-:W-:-:S03]  /*34aa0*/  MOV R229, R110 ;  /* 0x0000006e00e57202 */ /* 0x000fc60000000f00 */
[----:B------:R-:W3:Y:S01]  /*34ab0*/  LDL.LU R4, [R1+0x3f0] ;  /* 0x0003f00001047983 */ /* 0x000ee20000300800 */
[----:B------:R-:W-:Y:S01]  /*34ac0*/  MOV R228, R111 ;  /* 0x0000006f00e47202 */ /* 0x000fe20000000f00 */
[----:B------:R-:W-:Y:S02]  /*34ad0*/  IMAD.MOV.U32 R227, RZ, RZ, R112 ;  /* 0x000000ffffe37224 */ /* 0x000fe400078e0070 */
[----:B------:R-:W3:Y:S01]  /*34ae0*/  LDL.LU R3, [R1+0x3f4] ;  /* 0x0003f40001037983 */ /* 0x000ee20000300800 */
[----:B------:R-:W-:Y:S01]  /*34af0*/  MOV R226, R113 ;  /* 0x0000007100e27202 */ /* 0x000fe20000000f00 */
[----:B------:R-:W-:Y:S02]  /*34b00*/  IMAD.MOV.U32 R224, RZ, RZ, R115 ;  /* 0x000000ffffe07224 */ /* 0x000fe400078e0073 */
[----:B------:R-:W3:Y:S01]  /*34b10*/  LDL.LU R2, [R1+0x3f8] ;  /* 0x0003f80001027983 */ /* 0x000ee20000300800 */
[----:B------:R-:W-:-:S03]  /*34b20*/  MOV R225, R114 ;  /* 0x0000007200e17202 */ /* 0x000fc60000000f00 */
[----:B------:R-:W3:Y:S01]  /*34b30*/  LDL.LU R0, [R1+0x3fc] ;  /* 0x0003fc0001007983 */ /* 0x000ee20000300800 */
[----:B------:R-:W-:Y:S01]  /*34b40*/  MOV R223, R116 ;  /* 0x0000007400df7202 */ /* 0x000fe20000000f00 */
[----:B------:R-:W-:Y:S01]  /*34b50*/  IMAD.MOV.U32 R221, RZ, RZ, R118 ;  /* 0x000000ffffdd7224 */ /* 0x000fe200078e0076 */
[----:B------:R-:W-:Y:S01]  /*34b60*/  MOV R222, R117 ;  /* 0x0000007500de7202 */ /* 0x000fe20000000f00 */
[----:B------:R-:W-:Y:S01]  /*34b70*/  STL.64 [R1+0x810], R234 ;  /* 0x000810ea01007387 */ /* 0x000fe20000100a00 */
[----:B------:R-:W-:Y:S01]  /*34b80*/  MOV R220, R119 ;  /* 0x0000007700dc7202 */ /* 0x000fe20000000f00 */
[----:B------:R-:W-:Y:S02]  /*34b90*/  IMAD.MOV.U32 R218, RZ, RZ, R121 ;  /* 0x000000ffffda7224 */ /* 0x000fe400078e0079 */
[----:B------:R-:W-:Y:S01]  /*34ba0*/  STL.64 [R1+0x808], R232 ;  /* 0x000808e801007387 */ /* 0x000fe20000100a00 */
[----:B------:R-:W-:Y:S01]  /*34bb0*/  MOV R219, R120 ;  /* 0x0000007800db7202 */ /* 0x000fe20000000f00 */
[----:B------:R-:W-:-:S02]  /*34bc0*/  IMAD.MOV.U32 R216, RZ, RZ, R58 ;  /* 0x000000ffffd87224 */ /* 0x000fc400078e003a */
[----:B------:R-:W-:Y:S01]  /*34bd0*/  STL.64 [R1+0x800], R230 ;  /* 0x000800e601007387 */ /* 0x000fe20000100a00 */
[----:B------:R-:W-:-:S03]  /*34be0*/  MOV R217, R122 ;  /* 0x0000007a00d97202 */ /* 0x000fc60000000f00 */
[----:B------:R-:W-:Y:S01]  /*34bf0*/  STL.64 [R1+0x7f8], R228 ;  /* 0x0007f8e401007387 */ /* 0x000fe20000100a00 */
[----:B------:R-:W-:Y:S01]  /*34c00*/  MOV R214, R54 ;  /* 0x0000003600d67202 */ /* 0x000fe20000000f00 */
[----:B------:R-:W-:Y:S01]  /*34c10*/  IMAD.MOV.U32 R212, RZ, RZ, R61 ;  /* 0x000000ffffd47224 */ /* 0x000fe200078e003d */
[----:B------:R-:W-:Y:S01]  /*34c20*/  MOV R215, R59 ;  /* 0x0000003b00d77202 */ /* 0x000fe20000000f00 */
[----:B------:R-:W-:Y:S01]  /*34c30*/  STL.64 [R1+0x7f0], R226 ;  /* 0x0007f0e201007387 */ /* 0x000fe20000100a00 */
[----:B------:R-:W-:-:S03]  /*34c40*/  MOV R213, R60 ;  /* 0x0000003c00d57202 */ /* 0x000fc60000000f00 */
[----:B------:R-:W-:Y:S01]  /*34c50*/  STL.64 [R1+0x7e8], R224 ;  /* 0x0007e8e001007387 */ /* 0x000fe20000100a00 */
[----:B------:R-:W-:Y:S01]  /*34c60*/  MOV R211, R62 ;  /* 0x0000003e00d37202 */ /* 0x000fe20000000f00 */
[----:B------:R-:W-:Y:S01]  /*34c70*/  IMAD.MOV.U32 R209, RZ, RZ, R64 ;  /* 0x000000ffffd17224 */ /* 0x000fe200078e0040 */
[----:B------:R-:W-:Y:S01]  /*34c80*/  MOV R210, R63 ;  /* 0x0000003f00d27202 */ /* 0x000fe20000000f00 */
[----:B------:R-:W-:Y:S01]  /*34c90*/  STL.64 [R1+0x7e0], R222 ;  /* 0x0007e0de01007387 */ /* 0x000fe20000100a00 */
[----:B------:R-:W-:Y:S01]  /*34ca0*/  MOV R208, R65 ;  /* 0x0000004100d07202 */ /* 0x000fe20000000f00 */
[----:B------:R-:W-:Y:S02]  /*34cb0*/  IMAD.MOV.U32 R206, RZ, RZ, R67 ;  /* 0x000000ffffce7224 */ /* 0x000fe400078e0043 */
        /* <DEDUP_REMOVED lines=58> */
[----:B------:R-:W-:Y:S01]  /*35060*/  IMAD.MOV.U32 R168, RZ, RZ, R124 ;  /* 0x000000ffffa87224 */ /* 0x000fe200078e007c */
[----:B------:R-:W-:Y:S02]  /*35070*/  MOV R167, R125 ;  /* 0x0000007d00a77202 */ /* 0x000fe40000000f00 */
[----:B------:R-:W-:Y:S01]  /*35080*/  STL.64 [R1+0x738], R180 ;  /* 0x000738b401007387 */ /* 0x000fe20000100a00 */
[----:B------:R-:W-:Y:S01]  /*35090*/  MOV R166, R126 ;  /* 0x0000007e00a67202 */ /* 0x000fe20000000f00 */
[----:B------:R-:W-:-:S02]  /*350a0*/  IMAD.MOV.U32 R165, RZ, RZ, R127 ;  /* 0x000000ffffa57224 */ /* 0x000fc400078e007f */
        /* <DEDUP_REMOVED lines=9> */
[----:B------:R-:W-:Y:S04]  /*35140*/  STL.64 [R1+0x718], R172 ;  /* 0x000718ac01007387 */ /* 0x000fe80000100a00 */
[----:B------:R-:W-:Y:S04]  /*35150*/  STL.64 [R1+0x710], R170 ;  /* 0x000710aa01007387 */ /* 0x000fe80000100a00 */
[----:B------:R-:W-:Y:S04]  /*35160*/  STL.64 [R1+0x708], R168 ;  /* 0x000708a801007387 */ /* 0x000fe80000100a00 */
[----:B------:R-:W-:Y:S04]  /*35170*/  STL.64 [R1+0x700], R166 ;  /* 0x000700a601007387 */ /* 0x000fe80000100a00 */
[----:B------:R-:W-:Y:S04]  /*35180*/  STL.64 [R1+0x6f8], R164 ;  /* 0x0006f8a401007387 */ /* 0x000fe80000100a00 */
[----:B------:R-:W-:Y:S04]  /*35190*/  STL.64 [R1+0x6f0], R162 ;  /* 0x0006f0a201007387 */ /* 0x000fe80000100a00 */
[----:B------:R-:W-:Y:S04]  /*351a0*/  STL.64 [R1+0x6e8], R160 ;  /* 0x0006e8a001007387 */ /* 0x000fe80000100a00 */
[----:B--2---:R-:W-:Y:S04]  /*351b0*/  STL.64 [R1+0x6e0], R158 ;  /* 0x0006e09e01007387 */ /* 0x004fe80000100a00 */
[----:B----4-:R-:W-:Y:S04]  /*351c0*/  STL.64 [R1+0x6d8], R156 ;  /* 0x0006d89c01007387 */ /* 0x010fe80000100a00 */
[----:B---3--:R1:W-:Y:S04]  /*351d0*/  STL [R1+0x6d0], R150 ;  /* 0x0006d09601007387 */ /* 0x0083e80000100800 */
[----:B------:R-:W2:Y:S04]  /*351e0*/  LDL.LU.64 R108, [R1] ;  /* 0x00000000016c7983 */ /* 0x000ea80000300a00 */
        /* <DEDUP_REMOVED lines=93> */
[----:B------:R-:W3:Y:S04]  /*357c0*/  LDL.LU.64 R232, [R1+0x808] ;  /* 0x0008080001e87983 */ /* 0x000ee80000300a00 */
[----:B------:R-:W4:Y:S04]  /*357d0*/  LDL.LU.64 R230, [R1+0x800] ;  /* 0x0008000001e67983 */ /* 0x000f280000300a00 */
[----:B------:R-:W4:Y:S04]  /*357e0*/  LDL.LU.64 R228, [R1+0x7f8] ;  /* 0x0007f80001e47983 */ /* 0x000f280000300a00 */
[----:B------:R-:W4:Y:S04]  /*357f0*/  LDL.LU.64 R226, [R1+0x7f0] ;  /* 0x0007f00001e27983 */ /* 0x000f280000300a00 */
[----:B------:R-:W4:Y:S04]  /*35800*/  LDL.LU.64 R224, [R1+0x7e8] ;  /* 0x0007e80001e07983 */ /* 0x000f280000300a00 */
[----:B------:R-:W4:Y:S04]  /*35810*/  LDL.LU.64 R222, [R1+0x7e0] ;  /* 0x0007e00001de7983 */ /* 0x000f280000300a00 */
[----:B------:R-:W4:Y:S04]  /*35820*/  LDL.LU.64 R220, [R1+0x7d8] ;  /* 0x0007d80001dc7983 */ /* 0x000f280000300a00 */
[----:B------:R-:W4:Y:S04]  /*35830*/  LDL.LU.64 R218, [R1+0x7d0] ;  /* 0x0007d00001da7983 */ /* 0x000f280000300a00 */
[----:B------:R-:W2:Y:S04]  /*35840*/  LDL.LU.64 R216, [R1+0x7c8] ;  /* 0x0007c80001d87983 */ /* 0x000ea80000300a00 */
[----:B------:R-:W3:Y:S04]  /*35850*/  LDL.LU.64 R214, [R1+0x7c0] ;  /* 0x0007c00001d67983 */ /* 0x000ee80000300a00 */
[----:B------:R-:W4:Y:S04]  /*35860*/  LDL.LU.64 R212, [R1+0x7b8] ;  /* 0x0007b80001d47983 */ /* 0x000f280000300a00 */
[----:B------:R-:W2:Y:S04]  /*35870*/  LDL.LU.64 R210, [R1+0x7b0] ;  /* 0x0007b00001d27983 */ /* 0x000ea80000300a00 */
[----:B------:R-:W4:Y:S04]  /*35880*/  LDL.LU.64 R208, [R1+0x7a8] ;  /* 0x0007a80001d07983 */ /* 0x000f280000300a00 */
[----:B------:R-:W4:Y:S04]  /*35890*/  LDL.LU.64 R206, [R1+0x7a0] ;  /* 0x0007a00001ce7983 */ /* 0x000f280000300a00 */
[----:B------:R-:W4:Y:S04]  /*358a0*/  LDL.LU.64 R204, [R1+0x798] ;  /* 0x0007980001cc7983 */ /* 0x000f280000300a00 */
[----:B------:R-:W4:Y:S04]  /*358b0*/  LDL.LU.64 R202, [R1+0x790] ;  /* 0x0007900001ca7983 */ /* 0x000f280000300a00 */
[----:B------:R-:W4:Y:S01]  /*358c0*/  LDL.LU.64 R200, [R1+0x788] ;  /* 0x0007880001c87983 */ /* 0x000f220000300a00 */
[----:B------:R-:W-:-:S03]  /*358d0*/  MOV R28, R108 ;  /* 0x0000006c001c7202 */ /* 0x000fc60000000f00 */
[----:B------:R-:W4:Y:S01]  /*358e0*/  LDL.LU.64 R198, [R1+0x780] ;  /* 0x0007800001c67983 */ /* 0x000f220000300a00 */
[----:B------:R-:W-:-:S03]  /*358f0*/  IMAD.MOV.U32 R108, RZ, RZ, R188 ;  /* 0x000000ffff6c7224 */ /* 0x000fc600078e00bc */
[----:B------:R-:W4:Y:S01]  /*35900*/  LDL.LU.64 R196, [R1+0x778] ;  /* 0x0007780001c47983 */ /* 0x000f220000300a00 */
[----:B------:R-:W-:-:S03]  /*35910*/  MOV R106, R186 ;  /* 0x000000ba006a7202 */ /* 0x000fc60000000f00 */
[----:B------:R-:W4:Y:S01]  /*35920*/  LDL.LU.64 R194, [R1+0x770] ;  /* 0x0007700001c27983 */ /* 0x000f220000300a00 */
[----:B------:R-:W-:-:S03]  /*35930*/  MOV R107, R187 ;  /* 0x000000bb006b7202 */ /* 0x000fc60000000f00 */
[----:B------:R-:W4:Y:S01]  /*35940*/  LDL.LU.64 R192, [R1+0x768] ;  /* 0x0007680001c07983 */ /* 0x000f220000300a00 */
[----:B------:R-:W-:Y:S01]  /*35950*/  MOV R104, R184 ;  /* 0x000000b800687202 */ /* 0x000fe20000000f00 */
[----:B------:R-:W-:Y:S02]  /*35960*/  IMAD.MOV.U32 R105, RZ, RZ, R185 ;  /* 0x000000ffff697224 */ /* 0x000fe400078e00b9 */
[----:B------:R-:W4:Y:S01]  /*35970*/  LDL.LU.64 R190, [R1+0x760] ;  /* 0x0007600001be7983 */ /* 0x000f220000300a00 */
[----:B------:R-:W-:Y:S01]  /*35980*/  IMAD.MOV.U32 R102, RZ, RZ, R182 ;  /* 0x000000ffff667224 */ /* 0x000fe200078e00b6 */
[----:B------:R-:W-:Y:S02]  /*35990*/  MOV R103, R183 ;  /* 0x000000b700677202 */ /* 0x000fe40000000f00 */
[----:B------:R-:W4:Y:S01]  /*359a0*/  LDL.LU.64 R188, [R1+0x758] ;  /* 0x0007580001bc7983 */ /* 0x000f220000300a00 */
[----:B------:R-:W-:-:S03]  /*359b0*/  MOV R100, R180 ;  /* 0x000000b400647202 */ /* 0x000fc60000000f00 */
[----:B------:R-:W4:Y:S01]  /*359c0*/  LDL.LU.64 R186, [R1+0x750] ;  /* 0x0007500001ba7983 */ /* 0x000f220000300a00 */
[----:B------:R-:W-:Y:S01]  /*359d0*/  MOV R101, R181 ;  /* 0x000000b500657202 */ /* 0x000fe20000000f00 */
[----:B------:R-:W-:Y:S02]  /*359e0*/  IMAD.MOV.U32 R99, RZ, RZ, R179 ;  /* 0x000000ffff637224 */ /* 0x000fe400078e00b3 */
[----:B------:R-:W4:Y:S01]  /*359f0*/  LDL.LU.64 R184, [R1+0x748] ;  /* 0x0007480001b87983 */ /* 0x000f220000300a00 */
[----:B------:R-:W-:Y:S01]  /*35a00*/  MOV R98, R178 ;  /* 0x000000b200627202 */ /* 0x000fe20000000f00 */
[----:B------:R-:W-:Y:S02]  /*35a10*/  IMAD.MOV.U32 R96, RZ, RZ, R176 ;  /* 0x000000ffff607224 */ /* 0x000fe400078e00b0 */
[----:B------:R-:W4:Y:S01]  /*35a20*/  LDL.LU.64 R182, [R1+0x740] ;  /* 0x0007400001b67983 */ /* 0x000f220000300a00 */
[----:B------:R-:W-:-:S03]  /*35a30*/  MOV R97, R177 ;  /* 0x000000b100617202 */ /* 0x000fc60000000f00 */
[----:B------:R-:W4:Y:S01]  /*35a40*/  LDL.LU.64 R180, [R1+0x738] ;  /* 0x0007380001b47983 */ /* 0x000f220000300a00 */
[----:B------:R-:W-:Y:S01]  /*35a50*/  MOV R94, R174 ;  /* 0x000000ae005e7202 */ /* 0x000fe20000000f00 */
[----:B------:R-:W-:Y:S01]  /*35a60*/  IMAD.MOV.U32 R93, RZ, RZ, R173 ;  /* 0x000000ffff5d7224 */ /* 0x000fe200078e00ad */
[----:B------:R-:W-:Y:S01]  /*35a70*/  MOV R95, R175 ;  /* 0x000000af005f7202 */ /* 0x000fe20000000f00 */
        /* <DEDUP_REMOVED lines=18> */
[----:B------:R-:W2:Y:S01]  /*35ba0*/  LDL.LU.64 R166, [R1+0x700] ;  /* 0x0007000001a67983 */ /* 0x000ea20000300a00 */
[----:B------:R-:W-:Y:S01]  /*35bb0*/  MOV R80, R160 ;  /* 0x000000a000507202 */ /* 0x000fe20000000f00 */
[----:B------:R-:W-:Y:S02]  /*35bc0*/  IMAD.MOV.U32 R78, RZ, RZ, R158 ;  /* 0x000000ffff4e7224 */ /* 0x000fe400078e009e */
[----:B------:R-:W4:Y:S01]  /*35bd0*/  LDL.LU.64 R164, [R1+0x6f8] ;  /* 0x0006f80001a47983 */ /* 0x000f220000300a00 */
[----:B------:R-:W-:-:S03]  /*35be0*/  MOV R79, R159 ;  /* 0x0000009f004f7202 */ /* 0x000fc60000000f00 */
[----:B------:R-:W4:Y:S01]  /*35bf0*/  LDL.LU.64 R162, [R1+0x6f0] ;  /* 0x0006f00001a27983 */ /* 0x000f220000300a00 */
[----:B------:R-:W-:Y:S02]  /*35c00*/  MOV R76, R156 ;  /* 0x0000009c004c7202 */ /* 0x000fe40000000f00 */
[----:B------:R-:W-:Y:S01]  /*35c10*/  MOV R77, R157 ;  /* 0x0000009d004d7202 */ /* 0x000fe20000000f00 */
[----:B------:R-:W4:Y:S01]  /*35c20*/  LDL.LU.64 R160, [R1+0x6e8] ;  /* 0x0006e80001a07983 */ /* 0x000f220000300a00 */
[----:B------:R-:W-:-:S03]  /*35c30*/  MOV R70, R150 ;  /* 0x0000009600467202 */ /* 0x000fc60000000f00 */
[----:B------:R-:W4:Y:S04]  /*35c40*/  LDL.LU.64 R158, [R1+0x6e0] ;  /* 0x0006e000019e7983 */ /* 0x000f280000300a00 */
[----:B------:R-:W4:Y:S04]  /*35c50*/  LDL.LU.64 R156, [R1+0x6d8] ;  /* 0x0006d800019c7983 */ /* 0x000f280000300a00 */
[----:B------:R-:W3:Y:S01]  /*35c60*/  LDL.LU R150, [R1+0x6d0] ;  /* 0x0006d00001967983 */ /* 0x000ee20000300800 */
[----:B------:R-:W-:Y:S01]  /*35c70*/  MOV R29, R109 ;  /* 0x0000006d001d7202 */ /* 0x000fe20000000f00 */
[----:B------:R-:W-:Y:S01]  /*35c80*/  IMAD.MOV.U32 R30, RZ, RZ, R110 ;  /* 0x000000ffff1e7224 */ /* 0x000fe200078e006e */
[----:B------:R-:W-:Y:S01]  /*35c90*/  MOV R31, R111 ;  /* 0x0000006f001f7202 */ /* 0x000fe20000000f00 */
[----:B------:R-:W2:Y:S01]  /*35ca0*/  LDL.LU R109, [R1+0x144] ;  /* 0x00014400016d7983 */ /* 0x000ea20000300800 */
[----:B------:R-:W-:Y:S01]  /*35cb0*/  MOV R32, R112 ;  /* 0x0000007000207202 */ /* 0x000fe20000000f00 */
[----:B------:R-:W-:-:S02]  /*35cc0*/  IMAD.MOV.U32 R33, RZ, RZ, R113 ;  /* 0x000000ffff217224 */ /* 0x000fc400078e0071 */
[----:B------:R-:W4:Y:S01]  /*35cd0*/  LDL.LU R110, [R1+0x148] ;  /* 0x00014800016e7983 */ /* 0x000f220000300800 */
[----:B------:R-:W-:-:S03]  /*35ce0*/  MOV R34, R114 ;  /* 0x0000007200227202 */ /* 0x000fc60000000f00 */
[----:B------:R-:W4:Y:S01]  /*35cf0*/  LDL.LU R111, [R1+0x14c] ;  /* 0x00014c00016f7983 */ /* 0x000f220000300800 */
[----:B------:R-:W-:-:S03]  /*35d00*/  MOV R35, R115 ;  /* 0x0000007300237202 */ /* 0x000fc60000000f00 */
[----:B------:R-:W2:Y:S01]  /*35d10*/  LDL.LU R112, [R1+0x150] ;  /* 0x0001500001707983 */ /* 0x000ea20000300800 */
[----:B------:R-:W-:-:S03]  /*35d20*/  IMAD.MOV.U32 R36, RZ, RZ, R116 ;  /* 0x000000ffff247224 */ /* 0x000fc600078e0074 */
[----:B------:R-:W2:Y:S01]  /*35d30*/  LDL.LU R113, [R1+0x154] ;  /* 0x0001540001717983 */ /* 0x000ea20000300800 */
[----:B------:R-:W-:-:S03]  /*35d40*/  MOV R37, R117 ;  /* 0x0000007500257202 */ /* 0x000fc60000000f00 */
[----:B------:R-:W4:Y:S01]  /*35d50*/  LDL.LU R114, [R1+0x158] ;  /* 0x0001580001727983 */ /* 0x000f220000300800 */
[----:B------:R-:W-:-:S03]  /*35d60*/  MOV R38, R118 ;  /* 0x0000007600267202 */ /* 0x000fc60000000f00 */
[----:B------:R-:W4:Y:S01]  /*35d70*/  LDL.LU R115, [R1+0x15c] ;  /* 0x00015c0001737983 */ /* 0x000f220000300800 */
[----:B------:R-:W-:-:S03]  /*35d80*/  IMAD.MOV.U32 R39, RZ, RZ, R119 ;  /* 0x000000ffff277224 */ /* 0x000fc600078e0077 */
[----:B------:R-:W2:Y:S01]  /*35d90*/  LDL.LU R116, [R1+0x160] ;  /* 0x0001600001747983 */ /* 0x000ea20000300800 */
[----:B------:R-:W-:-:S03]  /*35da0*/  MOV R40, R120 ;  /* 0x0000007800287202 */ /* 0x000fc60000000f00 */
[----:B------:R-:W2:Y:S01]  /*35db0*/  LDL.LU R117, [R1+0x164] ;  /* 0x0001640001757983 */ /* 0x000ea20000300800 */
[----:B------:R-:W-:-:S03]  /*35dc0*/  MOV R41, R121 ;  /* 0x0000007900297202 */ /* 0x000fc60000000f00 */
[----:B------:R-:W4:Y:S01]  /*35dd0*/  LDL.LU R118, [R1+0x168] ;  /* 0x0001680001767983 */ /* 0x000f220000300800 */
[----:B------:R-:W-:-:S03]  /*35de0*/  IMAD.MOV.U32 R42, RZ, RZ, R122 ;  /* 0x000000ffff2a7224 */ /* 0x000fc600078e007a */
[----:B------:R-:W4:Y:S01]  /*35df0*/  LDL.LU R119, [R1+0x16c] ;  /* 0x00016c0001777983 */ /* 0x000f220000300800 */
[----:B------:R-:W-:-:S03]  /*35e00*/  MOV R43, R123 ;  /* 0x0000007b002b7202 */ /* 0x000fc60000000f00 */
[----:B------:R-:W2:Y:S01]  /*35e10*/  LDL.LU R120, [R1+0x170] ;  /* 0x0001700001787983 */ /* 0x000ea20000300800 */
[----:B------:R-:W-:-:S03]  /*35e20*/  MOV R44, R124 ;  /* 0x0000007c002c7202 */ /* 0x000fc60000000f00 */
[----:B------:R-:W2:Y:S01]  /*35e30*/  LDL.LU R121, [R1+0x174] ;  /* 0x0001740001797983 */ /* 0x000ea20000300800 */
[----:B------:R-:W-:-:S03]  /*35e40*/  IMAD.MOV.U32 R45, RZ, RZ, R125 ;  /* 0x000000ffff2d7224 */ /* 0x000fc600078e007d */
        /* <DEDUP_REMOVED lines=19> */
[----:B------:R-:W-:Y:S01]  /*35f80*/  IMAD.MOV.U32 R54, RZ, RZ, R134 ;  /* 0x000000ffff367224 */ /* 0x000fe200078e0086 */
[----:B------:R-:W-:Y:S02]  /*35f90*/  MOV R25, R56 ;  /* 0x0000003800197202 */ /* 0x000fe40000000f00 */
[----:B------:R-:W2:Y:S01]  /*35fa0*/  LDL.LU R132, [R1+0x1a0] ;  /* 0x0001a00001847983 */ /* 0x000ea20000300800 */
[----:B------:R-:W-:-:S03]  /*35fb0*/  MOV R55, R135 ;  /* 0x0000008700377202 */ /* 0x000fc60000000f00 */
[----:B------:R-:W2:Y:S01]  /*35fc0*/  LDL.LU R133, [R1+0x1a4] ;  /* 0x0001a40001857983 */ /* 0x000ea20000300800 */
[----:B------:R-:W-:Y:S01]  /*35fd0*/  MOV R26, R57 ;  /* 0x00000039001a7202 */ /* 0x000fe20000000f00 */
[----:B------:R-:W-:Y:S01]  /*35fe0*/  IMAD.MOV.U32 R57, RZ, RZ, R137 ;  /* 0x000000ffff397224 */ /* 0x000fe200078e0089 */
[----:B------:R-:W-:Y:S01]  /*35ff0*/  MOV R56, R136 ;  /* 0x0000008800387202 */ /* 0x000fe20000000f00 */
        /* <DEDUP_REMOVED lines=34> */
[----:B------:R-:W2:Y:S04]  /*36220*/  LDL.LU R152, [R1+0x1f0] ;  /* 0x0001f00001987983 */ /* 0x000ea80000300800 */
[----:B------:R-:W2:Y:S04]  /*36230*/  LDL.LU R153, [R1+0x1f4] ;  /* 0x0001f40001997983 */ /* 0x000ea80000300800 */
[----:B------:R-:W4:Y:S04]  /*36240*/  LDL.LU R154, [R1+0x1f8] ;  /* 0x0001f800019a7983 */ /* 0x000f280000300800 */
[----:B------:R-:W4:Y:S01]  /*36250*/  LDL.LU R155, [R1+0x1fc] ;  /* 0x0001fc00019b7983 */ /* 0x000f220000300800 */
[----:B---3--:R-:W-:-:S03]  /*36260*/  F2FP.F16.F32.PACK_AB R27, R27, R150 ;  /* 0x000000961b1b723e */ /* 0x008fc600000000ff */
[----:B------:R-:W3:Y:S04]  /*36270*/  LDL.LU R150, [R1+0x1e8] ;  /* 0x0001e80001967983 */ /* 0x000ee80000300800 */
[----:B----4-:R-:W-:Y:S04]  /*36280*/  STL.64 [R1+0x600], R154 ;  /* 0x0006009a01007387 */ /* 0x010fe80000100a00 */
[----:B--2---:R-:W-:Y:S04]  /*36290*/  STL.64 [R1+0x5f8], R152 ;  /* 0x0005f89801007387 */ /* 0x004fe80000100a00 */
[----:B---3--:R-:W-:Y:S04]  /*362a0*/  STL.64 [R1+0x5f0], R150 ;  /* 0x0005f09601007387 */ /* 0x008fe80000100a00 */
        /* <DEDUP_REMOVED lines=81> */
[----:B------:R1:W5:Y:S04]  /*367c0*/  LDL.LU R214, [R1+0x6cc] ;  /* 0x0006cc0001d67983 */ /* 0x0003680000300800 */
        /* <DEDUP_REMOVED lines=75> */
[----:B------:R1:W5:Y:S01]  /*36c80*/  LDL.LU R216, [R1+0x6bc] ;  /* 0x0006bc0001d87983 */ /* 0x0003620000300800 */
[----:B------:R-:W-:-:S02]  /*36c90*/  MOV R108, R173 ;  /* 0x000000ad006c7202 */ /* 0x000fc40000000f00 */
[----:B------:R-:W-:Y:S01]  /*36ca0*/  MOV R110, R171 ;  /* 0x000000ab006e7202 */ /* 0x000fe20000000f00 */
[----:B------:R1:W5:Y:S01]  /*36cb0*/  LDL.LU R215, [R1+0x6b8] ;  /* 0x0006b80001d77983 */ /* 0x0003620000300800 */
[----:B------:R-:W-:Y:S02]  /*36cc0*/  MOV R111, R169 ;  /* 0x000000a9006f7202 */ /* 0x000fe40000000f00 */
[----:B------:R-:W-:Y:S01]  /*36cd0*/  MOV R113, R234 ;  /* 0x000000ea00717202 */ /* 0x000fe20000000f00 */
[----:B------:R1:W5:Y:S01]  /*36ce0*/  LDL.LU R213, [R1+0x6b4] ;  /* 0x0006b40001d57983 */ /* 0x0003620000300800 */
[----:B------:R-:W-:Y:S02]  /*36cf0*/  MOV R114, R233 ;  /* 0x000000e900727202 */ /* 0x000fe40000000f00 */
        /* <DEDUP_REMOVED lines=40> */
[----:B------:R1:W5:Y:S04]  /*36f80*/  LDL.LU R199, [R1+0x67c] ;  /* 0x00067c0001c77983 */ /* 0x0003680000300800 */
        /* <DEDUP_REMOVED lines=28> */
[----:B------:R1:W5:Y:S01]  /*37150*/  LDL.LU R169, [R1+0x608] ;  /* 0x0006080001a97983 */ /* 0x0003620000300800 */
[----:B--2---:R-:W-:-:S06]  /*37160*/  WARPGROUP.ARRIVE ;  /* 0x00000000000079c5 */ /* 0x004fcc0000000000 */
[----:B------:R-:W-:Y:S01]  /*37170*/  HGMMA.64x256x16.F32 R40, R24, gdesc[UR8].tnspB, R40, gsb0 ;  /* 0x43e0000818287df0 */ /* 0x000fe20008000828 */
[----:B------:R-:W-:Y:S04]  /*37180*/  STL.64 [R1+0x430], R38 ;  /* 0x0004302601007387 */ /* 0x000fe80000100a00 */
[----:B------:R-:W-:Y:S04]  /*37190*/  STL.64 [R1+0x428], R36 ;  /* 0x0004282401007387 */ /* 0x000fe80000100a00 */
[----:B------:R-:W-:Y:S04]  /*371a0*/  STL.64 [R1+0x420], R34 ;  /* 0x0004202201007387 */ /* 0x000fe80000100a00 */
[----:B------:R-:W-:Y:S04]  /*371b0*/  STL.64 [R1+0x418], R32 ;  /* 0x0004182001007387 */ /* 0x000fe80000100a00 */
[----:B------:R-:W-:Y:S04]  /*371c0*/  STL.64 [R1+0x410], R30 ;  /* 0x0004101e01007387 */ /* 0x000fe80000100a00 */
[----:B------:R-:W-:Y:S01]  /*371d0*/  STL.64 [R1+0x408], R28 ;  /* 0x0004081c01007387 */ /* 0x000fe20000100a00 */
[----:B------:R-:W-:-:S03]  /*371e0*/  WARPGROUP.DEPBAR.LE gsb0, 0x0 ;  /* 0x00008000000079c5 */ /* 0x000fc60000010000 */
        /* <DEDUP_REMOVED lines=200> */
.L_x_30:
[----:B-----5:R-:W-:Y:S02]  /*37e70*/  R2UR UR10, R172 ;  /* 0x00000000ac0a72ca */ /* 0x020fe400000e0000 */
[----:B------:R-:W-:-:S13]  /*37e80*/  R2UR UR7, R174 ;  /* 0x00000000ae0772ca */ /* 0x000fda00000e0000 */
[----:B------:R-:W-:-:S04]  /*37e90*/  ULEA UR7, UR7, UR10, 0x3 ;  /* 0x0000000a07077291 */ /* 0x000fc8000f8e183f */
[----:B------:R-:W-:-:S04]  /*37ea0*/  UIADD3 UR7, UR7, 0x160028, URZ ;  /* 0x0016002807077890 */ /* 0x000fc8000fffe03f */
[----:B------:R-:W-:-:S09]  /*37eb0*/  UPRMT UR7, URZ, 0x654, UR7 ;  /* 0x000006543f077896 */ /* 0x000fd20008000007 */
[----:B------:R-:W-:Y:S01]  /*37ec0*/  SYNCS.ARRIVE.TRANS64.RED.A1T0 RZ, [UR7], RZ ;  /* 0x000000ffffff79a7 */ /* 0x000fe20008100407 */
[----:B------:R-:W-:Y:S05]  /*37ed0*/  @P1 BRA `(.L_x_31) ;  /* 0x0000000000041947 */ /* 0x000fea0003800000 */
[----:B------:R-:W-:Y:S01]  /*37ee0*/  BPT.TRAP 0x1 ;  /* 0x000000040000795c */ /* 0x000fe20000300000 */
.L_x_31:
[----:B------:R-:W-:-:S13]  /*37ef0*/  R2UR UR7, R174 ;  /* 0x00000000ae0772ca */ /* 0x000fda00000e0000 */
[----:B------:R-:W-:-:S04]  /*37f00*/  UIADD3 UR7, UR7, 0x1, URZ ;  /* 0x0000000107077890 */ /* 0x000fc8000fffe03f */
[----:B------:R-:W-:-:S04]  /*37f10*/  UISETP.NE.AND UP0, UPT, UR7, 0x5, UPT ;  /* 0x000000050700788c */ /* 0x000fc8000bf05270 */
[----:B------:R-:W-:Y:S01]  /*37f20*/  USEL UR7, UR7, URZ, UP0 ;  /* 0x0000003f07077287 */ /* 0x000fe20008000000 */
[----:B------:R-:W-:Y:S11]  /*37f30*/  @!P0 BRA `(.L_x_32) ;  /* 0x0000000000048947 */ /* 0x000ff60003800000 */
[----:B------:R-:W-:Y:S01]  /*37f40*/  BPT.TRAP 0x1 ;  /* 0x000000040000795c */ /* 0x000fe20000300000 */
.L_x_32:
[----:B------:R-:W-:-:S13]  /*37f50*/  R2UR UR10, R172 ;  /* 0x00000000ac0a72ca */ /* 0x000fda00000e0000 */
[----:B------:R-:W-:-:S04]  /*37f60*/  ULEA UR10, UR7, UR10, 0x3 ;  /* 0x0000000a070a7291 */ /* 0x000fc8000f8e183f */
[----:B------:R-:W-:-:S04]  /*37f70*/  UIADD3 UR10, UR10, 0x160028, URZ ;  /* 0x001600280a0a7890 */ /* 0x000fc8000fffe03f */
[----:B------:R-:W-:-:S09]  /*37f80*/  UPRMT UR10, URZ, 0x654, UR10 ;  /* 0x000006543f0a7896 */ /* 0x000fd2000800000a */
[----:B------:R-:W-:Y:S01]  /*37f90*/  SYNCS.ARRIVE.TRANS64.RED.A1T0 RZ, [UR10], RZ ;  /* 0x000000ffffff79a7 */ /* 0x000fe2000810040a */
[----:B------:R-:W-:Y:S05]  /*37fa0*/  @P1 BRA `(.L_x_33) ;  /* 0x0000000000041947 */ /* 0x000fea0003800000 */
[----:B------:R-:W-:Y:S01]  /*37fb0*/  BPT.TRAP 0x1 ;  /* 0x000000040000795c */ /* 0x000fe20000300000 */
.L_x_33:
[----:B------:R-:W-:Y:S01]  /*37fc0*/  UIADD3 UR6, UR6, 0x1, URZ ;  /* 0x0000000106067890 */ /* 0x000fe2000fffe03f */
[C---:B------:R-:W-:Y:S01]  /*37fd0*/  ISETP.GT.AND P2, PT, R173.reuse, 0x2, PT ;  /* 0x00000002ad00780c */ /* 0x040fe20003f44270 */
[----:B------:R-:W-:Y:S01]  /*37fe0*/  UIADD3 UR7, UR7, 0x1, URZ ;  /* 0x0000000107077890 */ /* 0x000fe2000fffe03f */
[----:B------:R-:W-:Y:S01]  /*37ff0*/  IADD3 R2, R173, -0x1, RZ ;  /* 0xffffffffad027810 */ /* 0x000fe20007ffe0ff */
[----:B------:R-:W-:Y:S01]  /*38000*/  UISETP.NE.AND UP2, UPT, UR6, 0x5, UPT ;  /* 0x000000050600788c */ /* 0x000fe2000bf45270 */
[----:B------:R-:W-:Y:S01]  /*38010*/  IMAD.MOV.U32 R170, RZ, RZ, R169 ;  /* 0x000000ffffaa7224 */ /* 0x000fe200078e00a9 */
[----:B------:R-:W-:Y:S01]  /*38020*/  UISETP.NE.AND UP0, UPT, UR7, 0x5, UPT ;  /* 0x000000050700788c */ /* 0x000fe2000bf05270 */
[----:B------:R-:W-:Y:S01]  /*38030*/  MOV R173, R2 ;  /* 0x0000000200ad7202 */ /* 0x000fe20000000f00 */
[----:B------:R-:W-:Y:S01]  /*38040*/  USEL UR10, URZ, 0x1, UP2 ;  /* 0x000000013f0a7887 */ /* 0x000fe20009000000 */
[----:B------:R-:W-:Y:S01]  /*38050*/  MOV R2, R171 ;  /* 0x000000ab00027202 */ /* 0x000fe20000000f00 */
[----:B------:R-:W-:-:S02]  /*38060*/  USEL UR7, UR7, URZ, UP0 ;  /* 0x0000003f07077287 */ /* 0x000fc40008000000 */
[----:B------:R-:W-:Y:S02]  /*38070*/  USEL UR61, UR6, URZ, UP2 ;  /* 0x0000003f063d7287 */ /* 0x000fe40009000000 */
[----:B------:R-:W-:Y:S02]  /*38080*/  LOP3.LUT R0, R175, UR10, RZ, 0x3c, !PT ;  /* 0x0000000aaf007c12 */ /* 0x000fe4000f8e3cff */
[----:B------:R-:W-:Y:S01]  /*38090*/  IMAD.U32 R174, RZ, RZ, UR7 ;  /* 0x00000007ffae7e24 */ /* 0x000fe2000f8e00ff */
[----:B------:R-:W-:Y:S07]  /*380a0*/  @P2 BRA `(.L_x_34) ;  /* 0xfffffe1c003c2947 */ /* 0x000fee000383ffff */
.L_x_23:
[----:B------:R-:W3:Y:S01]  /*380b0*/  SHFL.BFLY PT, R0, R177, 0x1, 0x1f ;  /* 0x0c201f00b1007f89 */ /* 0x000ee200000e0000 */
[----:B------:R-:W-:Y:S01]  /*380c0*/  BSSY B0, `(.L_x_35) ;  /* 0x0000025000007945 */ /* 0x000fe20003800000 */
[----:B------:R-:W-:Y:S02]  /*380d0*/  MOV R10, 0x7f800000 ;  /* 0x7f800000000a7802 */ /* 0x000fe40000000f00 */
[----:B------:R-:W4:Y:S01]  /*380e0*/  SHFL.BFLY PT, R2, R176, 0x1, 0x1f ;  /* 0x0c201f00b0027f89 */ /* 0x000f2200000e0000 */
[----:B------:R-:W-:Y:S02]  /*380f0*/  MOV R9, 0x3f800000 ;  /* 0x3f80000000097802 */ /* 0x000fe40000000f00 */
[----:B------:R-:W-:Y:S01]  /*38100*/  MOV R8, 0x7f800000 ;  /* 0x7f80000000087802 */ /* 0x000fe20000000f00 */
[----:B---3--:R-:W-:Y:S01]  /*38110*/  FADD R177, R0, R177 ;  /* 0x000000b100b17221 */ /* 0x008fe20000000000 */
[----:B----4-:R-:W-:-:S04]  /*38120*/  FADD R176, R2, R176 ;  /* 0x000000b002b07221 */ /* 0x010fc80000000000 */
[----:B------:R-:W3:Y:S04]  /*38130*/  SHFL.BFLY PT, R0, R177, 0x2, 0x1f ;  /* 0x0c401f00b1007f89 */ /* 0x000ee800000e0000 */
[----:B------:R-:W4:Y:S01]  /*38140*/  SHFL.BFLY PT, R11, R176, 0x2, 0x1f ;  /* 0x0c401f00b00b7f89 */ /* 0x000f2200000e0000 */
[C---:B---3--:R-:W-:Y:S01]  /*38150*/  FSETP.NE.AND P0, PT, R177.reuse, -R0, PT ;  /* 0x80000000b100720b */ /* 0x048fe20003f05000 */
[----:B------:R-:W-:Y:S01]  /*38160*/  FADD R177, R177, R0 ;  /* 0x00000000b1b17221 */ /* 0x000fe20000000000 */
[----:B------:R-:W-:Y:S02]  /*38170*/  IMAD.MOV.U32 R0, RZ, RZ, 0x3f800000 ;  /* 0x3f800000ff007424 */ /* 0x000fe400078e00ff */
[----:B----4-:R-:W-:-:S09]  /*38180*/  FADD R4, R176, R11 ;  /* 0x0000000bb0047221 */ /* 0x010fd20000000000 */
[----:B------:R-:W-:Y:S05]  /*38190*/  @!P0 BRA `(.L_x_36) ;  /* 0x00000000005c8947 */ /* 0x000fea0003800000 */
[----:B------:R-:W-:Y:S01]  /*381a0*/  MOV R0, R177 ;  /* 0x000000b100007202 */ /* 0x000fe20000000f00 */
[----:B------:R-:W-:Y:S04]  /*381b0*/  BSSY B1, `(.L_x_37) ;  /* 0x000000d000017945 */ /* 0x000fe80003800000 */
[----:B------:R-:W-:-:S05]  /*381c0*/  VIADD R2, R0, 0x1800000 ;  /* 0x0180000000027836 */ /* 0x000fca0000000000 */
[----:B------:R-:W-:-:S04]  /*381d0*/  LOP3.LUT R2, R2, 0x7f800000, RZ, 0xc0, !PT ;  /* 0x7f80000002027812 */ /* 0x000fc800078ec0ff */
[----:B------:R-:W-:-:S13]  /*381e0*/  ISETP.GT.U32.AND P0, PT, R2, 0x1ffffff, PT ;  /* 0x01ffffff0200780c */ /* 0x000fda0003f04070 */
[----:B------:R-:W-:Y:S05]  /*381f0*/  @P0 BRA `(.L_x_38) ;  /* 0x0000000000100947 */ /* 0x000fea0003800000 */
[----:B------:R-:W-:-:S07]  /*38200*/  MOV R7, 0x38220 ;  /* 0x0003822000077802 */ /* 0x000fce0000000f00 */
[----:B-12---:R-:W-:Y:S05]  /*38210*/  CALL.REL.NOINC `($__internal_0_$__cuda_sm20_rcp_rn_f32_slowpath) ;  /* 0x0000008400687944 */ /* 0x006fea0003c00000 */
[----:B------:R-:W-:Y:S01]  /*38220*/  MOV R2, R5 ;  /* 0x0000000500027202 */ /* 0x000fe20000000f00 */
[----:B------:R-:W-:Y:S06]  /*38230*/  BRA `(.L_x_39) ;  /* 0x0000000000107947 */ /* 0x000fec0003800000 */
.L_x_38:
[----:B------:R-:W3:Y:S02]  /*38240*/  MUFU.RCP R2, R0 ;  /* 0x0000000000027308 */ /* 0x000ee40000001000 */
[----:B---3--:R-:W-:-:S04]  /*38250*/  FFMA R3, R0, R2, -1 ;  /* 0xbf80000000037423 */ /* 0x008fc80000000002 */
[----:B------:R-:W-:-:S04]  /*38260*/  FADD.FTZ R3, -R3, -RZ ;  /* 0x800000ff03037221 */ /* 0x000fc80000010100 */
[----:B------:R-:W-:-:S07]  /*38270*/  FFMA R2, R2, R3, R2 ;  /* 0x0000000302027223 */ /* 0x000fce0000000002 */
.L_x_39:
[----:B------:R-:W-:Y:S05]  /*38280*/  BSYNC B1 ;  /* 0x0000000000017941 */ /* 0x000fea0003800000 */
.L_x_37:
[----:B------:R-:W-:Y:S01]  /*38290*/  FSETP.GEU.AND P0, PT, |R0|, 1.175494350822287508e-38, PT ;  /* 0x008000000000780b */ /* 0x000fe20003f0e200 */
[----:B------:R-:W-:-:S12]  /*382a0*/  ULDC UR4, c[0x0][0x600] ;  /* 0x0001800000047ab9 */ /* 0x000fd80000000800 */
[----:B------:R-:W-:-:S06]  /*382b0*/  @!P0 FMUL R0, R0, 16777216 ;  /* 0x4b80000000008820 */ /* 0x000fcc0000400000 */
[----:B------:R-:W3:Y:S02]  /*382c0*/  MUFU.LG2 R0, R0 ;  /* 0x0000000000007308 */ /* 0x000ee40000000c00 */
[----:B---3--:R-:W-:-:S04]  /*382d0*/  @!P0 FADD R0, R0, -24 ;  /* 0xc1c0000000008421 */ /* 0x008fc80000000000 */
[----:B------:R-:W-:-:S04]  /*382e0*/  FMUL R0, R0, 0.69314718246459960938 ;  /* 0x3f31721800007820 */ /* 0x000fc80000400000 */
[----:B------:R-:W-:Y:S01]  /*382f0*/  FFMA R8, R171, UR4, R0 ;  /* 0x00000004ab087c23 */ /* 0x000fe20008000000 */
[----:B------:R-:W-:-:S07]  /*38300*/  MOV R0, R2 ;  /* 0x0000000200007202 */ /* 0x000fce0000000f00 */
.L_x_36:
[----:B------:R-:W-:Y:S05]  /*38310*/  BSYNC B0 ;  /* 0x0000000000007941 */ /* 0x000fea0003800000 */
.L_x_35:
[----:B-12---:R-:W2:Y:S01]  /*38320*/  LDL.LU R64, [R1+0x200] ;  /* 0x0002000001407983 */ /* 0x006ea20000300800 */
[----:B------:R-:W-:-:S03]  /*38330*/  ULDC UR4, c[0x0][0x608] ;  /* 0x0001820000047ab9 */ /* 0x000fc60000000800 */
[----:B------:R-:W3:Y:S04]  /*38340*/  LDL.LU R60, [R1+0x204] ;  /* 0x00020400013c7983 */ /* 0x000ee80000300800 */
[----:B------:R-:W4:Y:S04]  /*38350*/  LDL.LU R56, [R1+0x210] ;  /* 0x0002100001387983 */ /* 0x000f280000300800 */
[----:B------:R-:W5:Y:S04]  /*38360*/  LDL.LU R52, [R1+0x214] ;  /* 0x0002140001347983 */ /* 0x000f680000300800 */
        /* <DEDUP_REMOVED lines=59> */
[----:B------:R-:W5:Y:S01]  /*38720*/  LDL.LU R2, [R1+0x3f4] ;  /* 0x0003f40001027983 */ /* 0x000f620000300800 */
[----:B------:R-:W-:Y:S01]  /*38730*/  FMUL R0, R0, UR4 ;  /* 0x0000000400007c20 */ /* 0x000fe20008400000 */
[----:B------:R-:W-:Y:S01]  /*38740*/  FSETP.NE.AND P0, PT, R176, -R11, PT ;  /* 0x8000000bb000720b */ /* 0x000fe20003f05000 */
[----:B------:R-:W-:Y:S02]  /*38750*/  BSSY B0, `(.L_x_40) ;  /* 0x00000fb000007945 */ /* 0x000fe40003800000 */
[-C--:B--2---:R-:W-:Y:S01]  /*38760*/  FMUL R64, R64, R0.reuse ;  /* 0x0000000040407220 */ /* 0x084fe20000400000 */
[-C--:B---3--:R-:W-:Y:S01]  /*38770*/  FMUL R60, R60, R0.reuse ;  /* 0x000000003c3c7220 */ /* 0x088fe20000400000 */
[-C--:B----4-:R-:W-:Y:S01]  /*38780*/  FMUL R56, R56, R0.reuse ;  /* 0x0000000038387220 */ /* 0x090fe20000400000 */
[-C--:B-----5:R-:W-:Y:S01]  /*38790*/  FMUL R52, R52, R0.reuse ;  /* 0x0000000034347220 */ /* 0x0a0fe20000400000 */
        /* <DEDUP_REMOVED lines=27> */
[----:B------:R-:W-:-:S02]  /*38950*/  FMUL R201, R40, R0 ;  /* 0x0000000028c97220 */ /* 0x000fc40000400000 */
[----:B------:R-:W2:Y:S01]  /*38960*/  LDL.LU R40, [R1] ;  /* 0x0000000001287983 */ /* 0x000ea20000300800 */
[----:B------:R-:W-:-:S03]  /*38970*/  FMUL R197, R39, R0 ;  /* 0x0000000027c57220 */ /* 0x000fc60000400000 */
[----:B------:R-:W3:Y:S01]  /*38980*/  LDL.LU R39, [R1+0x4] ;  /* 0x0000040001277983 */ /* 0x000ee20000300800 */
[----:B------:R-:W-:-:S03]  /*38990*/  FMUL R196, R38, R0 ;  /* 0x0000000026c47220 */ /* 0x000fc60000400000 */
[----:B------:R-:W4:Y:S01]  /*389a0*/  LDL.LU R38, [R1+0x10] ;  /* 0x0000100001267983 */ /* 0x000f220000300800 */
[----:B------:R-:W-:-:S03]  /*389b0*/  FMUL R193, R37, R0 ;  /* 0x0000000025c17220 */ /* 0x000fc60000400000 */
[----:B------:R-:W5:Y:S01]  /*389c0*/  LDL.LU R37, [R1+0x14] ;  /* 0x0000140001257983 */ /* 0x000f620000300800 */
[----:B------:R-:W-:-:S03]  /*389d0*/  FMUL R192, R36, R0 ;  /* 0x0000000024c07220 */ /* 0x000fc60000400000 */
[----:B------:R-:W2:Y:S01]  /*389e0*/  LDL.LU R36, [R1+0x20] ;  /* 0x0000200001247983 */ /* 0x000ea20000300800 */
[----:B------:R-:W-:-:S03]  /*389f0*/  FMUL R189, R35, R0 ;  /* 0x0000000023bd7220 */ /* 0x000fc60000400000 */
[----:B------:R-:W3:Y:S01]  /*38a00*/  LDL.LU R35, [R1+0x24] ;  /* 0x0000240001237983 */ /* 0x000ee20000300800 */
        /* <DEDUP_REMOVED lines=54> */
[-C--:B----4-:R-:W-:Y:S01]  /*38d70*/  FMUL R128, R38, R0.reuse ;  /* 0x0000000026807220 */ /* 0x090fe20000400000 */
[-C--:B-----5:R-:W-:Y:S01]  /*38d80*/  FMUL R127, R37, R0.reuse ;  /* 0x00000000257f7220 */ /* 0x0a0fe20000400000 */
[-C--:B--2---:R-:W-:Y:S01]  /*38d90*/  FMUL R124, R36, R0.reuse ;  /* 0x00000000247c7220 */ /* 0x084fe20000400000 */
        /* <DEDUP_REMOVED lines=19> */
[----:B------:R1:W-:Y:S01]  /*38ed0*/  STL [R1+0x4], R12 ;  /* 0x0000040c01007387 */ /* 0x0003e20000100800 */
[----:B------:R-:W-:-:S03]  /*38ee0*/  FMUL R3, R3, R0 ;  /* 0x0000000003037220 */ /* 0x000fc60000400000 */
[----:B------:R2:W-:Y:S01]  /*38ef0*/  STL [R1+0x14], R6 ;  /* 0x0000140601007387 */ /* 0x0005e20000100800 */
[----:B------:R-:W-:-:S03]  /*38f00*/  FMUL R2, R2, R0 ;  /* 0x0000000002027220 */ /* 0x000fc60000400000 */
[----:B------:R-:W3:Y:S04]  /*38f10*/  LDL.LU R38, [R1+0x104] ;  /* 0x0001040001267983 */ /* 0x000ee80000300800 */
[----:B------:R4:W-:Y:S04]  /*38f20*/  STL [R1], R3 ;  /* 0x0000000301007387 */ /* 0x0009e80000100800 */
[----:B------:R-:W5:Y:S04]  /*38f30*/  LDL.LU R37, [R1+0x110] ;  /* 0x0001100001257983 */ /* 0x000f680000300800 */
[----:B------:R4:W-:Y:S04]  /*38f40*/  STL [R1+0x40], R2 ;  /* 0x0000400201007387 */ /* 0x0009e80000100800 */
        /* <DEDUP_REMOVED lines=14> */
[----:B------:R-:W-:-:S03]  /*39030*/  FMUL R88, R18, R0 ;  /* 0x0000000012587220 */ /* 0x000fc60000400000 */
        /* <DEDUP_REMOVED lines=10> */
[----:B------:R-:W5:Y:S04]  /*390e0*/  LDL.LU R17, [R1+0x1b0] ;  /* 0x0001b00001117983 */ /* 0x000f680000300800 */
[----:B------:R-:W5:Y:S01]  /*390f0*/  LDL.LU R16, [R1+0x1b4] ;  /* 0x0001b40001107983 */ /* 0x000f620000300800 */
[----:B------:R-:W-:-:S03]  /*39100*/  FMUL R236, R7, R0 ;  /* 0x0000000007ec7220 */ /* 0x000fc60000400000 */
[----:B------:R-:W5:Y:S04]  /*39110*/  LDL.LU R15, [R1+0x1c0] ;  /* 0x0001c000010f7983 */ /* 0x000f680000300800 */
[----:B------:R-:W5:Y:S04]  /*39120*/  LDL.LU R14, [R1+0x1c4] ;  /* 0x0001c400010e7983 */ /* 0x000f680000300800 */
[----:B------:R-:W5:Y:S04]  /*39130*/  LDL.LU R13, [R1+0x1d0] ;  /* 0x0001d000010d7983 */ /* 0x000f680000300800 */
[----:B-1----:R-:W5:Y:S04]  /*39140*/  LDL.LU R12, [R1+0x1d4] ;  /* 0x0001d400010c7983 */ /* 0x002f680000300800 */
[----:B------:R-:W5:Y:S04]  /*39150*/  LDL.LU R7, [R1+0x1e0] ;  /* 0x0001e00001077983 */ /* 0x000f680000300800 */
[----:B--2---:R-:W2:Y:S04]  /*39160*/  LDL.LU R6, [R1+0x1e4] ;  /* 0x0001e40001067983 */ /* 0x004ea80000300800 */
[----:B----4-:R-:W4:Y:S04]  /*39170*/  LDL.LU R3, [R1+0x1f0] ;  /* 0x0001f00001037983 */ /* 0x010f280000300800 */
[----:B------:R-:W4:Y:S01]  /*39180*/  LDL.LU R2, [R1+0x1f4] ;  /* 0x0001f40001027983 */ /* 0x000f220000300800 */
[-C--:B------:R-:W-:Y:S01]  /*39190*/  FMUL R132, R40, R0.reuse ;  /* 0x0000000028847220 */ /* 0x080fe20000400000 */
[-C--:B------:R-:W-:Y:S01]  /*391a0*/  FMUL R131, R39, R0.reuse ;  /* 0x0000000027837220 */ /* 0x080fe20000400000 */
[-C--:B---3--:R-:W-:Y:S01]  /*391b0*/  FMUL R38, R38, R0.reuse ;  /* 0x0000000026267220 */ /* 0x088fe20000400000 */
[----:B-----5:R-:W-:-:S04]  /*391c0*/  FMUL R37, R37, R0 ;  /* 0x0000000025257220 */ /* 0x020fc80000400000 */
        /* <DEDUP_REMOVED lines=53> */
[----:B--2---:R-:W-:-:S03]  /*39520*/  FMUL R6, R6, R0 ;  /* 0x0000000006067220 */ /* 0x004fc60000400000 */
[----:B------:R1:W-:Y:S01]  /*39530*/  STL [R1+0x120], R7 ;  /* 0x0001200701007387 */ /* 0x0003e20000100800 */
[----:B----4-:R-:W-:-:S03]  /*39540*/  FMUL R3, R3, R0 ;  /* 0x0000000003037220 */ /* 0x010fc60000400000 */
[----:B------:R1:W-:Y:S01]  /*39550*/  STL [R1+0x104], R6 ;  /* 0x0001040601007387 */ /* 0x0003e20000100800 */
[----:B------:R-:W-:-:S03]  /*39560*/  FMUL R0, R2, R0 ;  /* 0x0000000002007220 */ /* 0x000fc60000400000 */
[----:B------:R1:W-:Y:S04]  /*39570*/  STL [R1+0x124], R3 ;  /* 0x0001240301007387 */ /* 0x0003e80000100800 */
[----:B------:R1:W-:Y:S01]  /*39580*/  STL [R1+0x114], R0 ;  /* 0x0001140001007387 */ /* 0x0003e20000100800 */
[----:B------:R-:W-:Y:S05]  /*39590*/  @!P0 BRA `(.L_x_41) ;  /* 0x0000000000588947 */ /* 0x000fea0003800000 */
[----:B-1----:R-:W-:Y:S01]  /*395a0*/  VIADD R0, R4, 0x1800000 ;  /* 0x0180000004007836 */ /* 0x002fe20000000000 */
[----:B------:R-:W-:Y:S04]  /*395b0*/  BSSY B1, `(.L_x_42) ;  /* 0x000000c000017945 */ /* 0x000fe80003800000 */
[----:B------:R-:W-:-:S04]  /*395c0*/  LOP3.LUT R0, R0, 0x7f800000, RZ, 0xc0, !PT ;  /* 0x7f80000000007812 */ /* 0x000fc800078ec0ff */
[----:B------:R-:W-:-:S13]  /*395d0*/  ISETP.GT.U32.AND P0, PT, R0, 0x1ffffff, PT ;  /* 0x01ffffff0000780c */ /* 0x000fda0003f04070 */
[----:B------:R-:W-:Y:S05]  /*395e0*/  @P0 BRA `(.L_x_43) ;  /* 0x0000000000100947 */ /* 0x000fea0003800000 */
[----:B------:R-:W-:Y:S02]  /*395f0*/  MOV R0, R4 ;  /* 0x0000000400007202 */ /* 0x000fe40000000f00 */
[----:B------:R-:W-:-:S07]  /*39600*/  MOV R7, 0x39620 ;  /* 0x0003962000077802 */ /* 0x000fce0000000f00 */
[----:B------:R-:W-:Y:S05]  /*39610*/  CALL.REL.NOINC `($__internal_0_$__cuda_sm20_rcp_rn_f32_slowpath) ;  /* 0x0000007000687944 */ /* 0x000fea0003c00000 */
[----:B------:R-:W-:Y:S05]  /*39620*/  BRA `(.L_x_44) ;  /* 0x0000000000107947 */ /* 0x000fea0003800000 */
.L_x_43:
[----:B------:R-:W1:Y:S02]  /*39630*/  MUFU.RCP R5, R4 ;  /* 0x0000000400057308 */ /* 0x000e640000001000 */
[----:B-1----:R-:W-:-:S04]  /*39640*/  FFMA R0, R4, R5, -1 ;  /* 0xbf80000004007423 */ /* 0x002fc80000000005 */
[----:B------:R-:W-:-:S04]  /*39650*/  FADD.FTZ R0, -R0, -RZ ;  /* 0x800000ff00007221 */ /* 0x000fc80000010100 */
[----:B------:R-:W-:-:S07]  /*39660*/  FFMA R5, R5, R0, R5 ;  /* 0x0000000005057223 */ /* 0x000fce0000000005 */
.L_x_44:
[----:B------:R-:W-:Y:S05]  /*39670*/  BSYNC B1 ;  /* 0x0000000000017941 */ /* 0x000fea0003800000 */
.L_x_42:
[----:B------:R-:W-:Y:S01]  /*39680*/  FSETP.GEU.AND P0, PT, |R4|, 1.175494350822287508e-38, PT ;  /* 0x008000000400780b */ /* 0x000fe20003f0e200 */
[----:B------:R-:W-:Y:S01]  /*39690*/  ULDC UR4, c[0x0][0x600] ;  /* 0x0001800000047ab9 */ /* 0x000fe20000000800 */
[----:B------:R-:W-:-:S11]  /*396a0*/  MOV R9, R5 ;  /* 0x0000000500097202 */ /* 0x000fd60000000f00 */
[----:B------:R-:W-:-:S06]  /*396b0*/  @!P0 FMUL R4, R4, 16777216 ;  /* 0x4b80000004048820 */ /* 0x000fcc0000400000 */
[----:B------:R-:W1:Y:S02]  /*396c0*/  MUFU.LG2 R4, R4 ;  /* 0x0000000400047308 */ /* 0x000e640000000c00 */
[----:B-1----:R-:W-:-:S04]  /*396d0*/  @!P0 FADD R4, R4, -24 ;  /* 0xc1c0000004048421 */ /* 0x002fc80000000000 */
[----:B------:R-:W-:-:S04]  /*396e0*/  FMUL R4, R4, 0.69314718246459960938 ;  /* 0x3f31721804047820 */ /* 0x000fc80000400000 */
[----:B------:R-:W-:-:S07]  /*396f0*/  FFMA R10, R169, UR4, R4 ;  /* 0x00000004a90a7c23 */ /* 0x000fce0008000004 */
.L_x_41:
[----:B------:R-:W-:Y:S05]  /*39700*/  BSYNC B0 ;  /* 0x0000000000007941 */ /* 0x000fea0003800000 */
.L_x_40:
[----:B-1----:R-:W2:Y:S01]  /*39710*/  LDL R0, [R1+0x400] ;  /* 0x0004000001007983 */ /* 0x002ea20000100800 */
[----:B------:R-:W-:Y:S01]  /*39720*/  ULDC UR4, c[0x0][0x608] ;  /* 0x0001820000047ab9 */ /* 0x000fe20000000800 */
[----:B------:R-:W-:Y:S02]  /*39730*/  R2UR UR6, R172 ;  /* 0x00000000ac0672ca */ /* 0x000fe400000e0000 */
        /* <DEDUP_REMOVED lines=8> */
[----:B------:R-:W3:Y:S04]  /*397c0*/  LDL.LU R82, [R1+0x248] ;  /* 0x0002480001527983 */ /* 0x000ee80000300800 */
[----:B------:R-:W5:Y:S04]  /*397d0*/  LDL.LU R57, [R1+0x24c] ;  /* 0x00024c0001397983 */ /* 0x000f680000300800 */
        /* <DEDUP_REMOVED lines=53> */
[----:B--2---:R-:W-:-:S03]  /*39b30*/  R2UR UR5, R0 ;  /* 0x00000000000572ca */ /* 0x004fc600000e0000 */
        /* <DEDUP_REMOVED lines=10> */
[----:B------:R-:W-:-:S03]  /*39be0*/  FMUL R9, R9, UR4 ;  /* 0x0000000409097c20 */ /* 0x000fc60008400000 */
[----:B------:R-:W2:Y:S04]  /*39bf0*/  LDL.LU R98, [R1+0x4c] ;  /* 0x00004c0001627983 */ /* 0x000ea80000300800 */
[----:B------:R-:W2:Y:S04]  /*39c00*/  LDL.LU R97, [R1+0x58] ;  /* 0x0000580001617983 */ /* 0x000ea80000300800 */
[----:B------:R-:W2:Y:S04]  /*39c10*/  LDL.LU R94, [R1+0x5c] ;  /* 0x00005c00015e7983 */ /* 0x000ea80000300800 */
[----:B------:R-:W2:Y:S01]  /*39c20*/  LDL.LU R93, [R1+0x68] ;  /* 0x00006800015d7983 */ /* 0x000ea20000300800 */
[----:B---3--:R-:W-:-:S03]  /*39c30*/  FMUL R228, R82, R9 ;  /* 0x0000000952e47220 */ /* 0x008fc60000400000 */
[----:B------:R-:W3:Y:S01]  /*39c40*/  LDL.LU R90, [R1+0x6c] ;  /* 0x00006c00015a7983 */ /* 0x000ee20000300800 */
[----:B----4-:R-:W-:-:S03]  /*39c50*/  FMUL R226, R81, R9 ;  /* 0x0000000951e27220 */ /* 0x010fc60000400000 */
[----:B------:R-:W4:Y:S01]  /*39c60*/  LDL.LU R89, [R1+0x78] ;  /* 0x0000780001597983 */ /* 0x000f220000300800 */
[----:B-----5:R-:W-:-:S03]  /*39c70*/  FMUL R224, R78, R9 ;  /* 0x000000094ee07220 */ /* 0x020fc60000400000 */
[----:B------:R-:W5:Y:S01]  /*39c80*/  LDL.LU R86, [R1+0x7c] ;  /* 0x00007c0001567983 */ /* 0x000f620000300800 */
[----:B------:R-:W-:-:S03]  /*39c90*/  FMUL R222, R77, R9 ;  /* 0x000000094dde7220 */ /* 0x000fc60000400000 */
[----:B------:R-:W5:Y:S04]  /*39ca0*/  LDL.LU R85, [R1+0x88] ;  /* 0x0000880001557983 */ /* 0x000f680000300800 */
[----:B------:R-:W5:Y:S01]  /*39cb0*/  LDL.LU R82, [R1+0x8c] ;  /* 0x00008c0001527983 */ /* 0x000f620000300800 */
[----:B------:R-:W-:-:S03]  /*39cc0*/  FMUL R220, R74, R9 ;  /* 0x000000094adc7220 */ /* 0x000fc60000400000 */
[----:B------:R-:W5:Y:S01]  /*39cd0*/  LDL.LU R81, [R1+0x98] ;  /* 0x0000980001517983 */ /* 0x000f620000300800 */
[----:B------:R-:W-:-:S03]  /*39ce0*/  FMUL R218, R73, R9 ;  /* 0x0000000949da7220 */ /* 0x000fc60000400000 */
        /* <DEDUP_REMOVED lines=39> */
[----:B------:R-:W5:Y:S01]  /*39f60*/  LDL.LU R29, [R1+0x118] ;  /* 0x00011800011d7983 */ /* 0x000f620000300800 */
[-C--:B------:R-:W-:Y:S01]  /*39f70*/  FMUL R162, R28, R9.reuse ;  /* 0x000000091ca27220 */ /* 0x080fe20000400000 */
[-C--:B------:R-:W-:Y:S02]  /*39f80*/  FMUL R161, R27, R9.reuse ;  /* 0x000000091ba17220 */ /* 0x080fe40000400000 */
[----:B------:R-:W5:Y:S04]  /*39f90*/  LDL.LU R27, [R1+0x11c] ;  /* 0x00011c00011b7983 */ /* 0x000f680000300800 */
[----:B------:R-:W5:Y:S01]  /*39fa0*/  LDL.LU R30, [R1+0x128] ;  /* 0x00012800011e7983 */ /* 0x000f620000300800 */
[----:B------:R-:W-:-:S03]  /*39fb0*/  FMUL R169, R31, R9 ;  /* 0x000000091fa97220 */ /* 0x000fc60000400000 */
        /* <DEDUP_REMOVED lines=35> */
[----:B------:R-:W5:Y:S04]  /*3a1f0*/  LDL.LU R5, [R1+0x1dc] ;  /* 0x0001dc0001057983 */ /* 0x000f680000300800 */
[----:B------:R-:W5:Y:S01]  /*3a200*/  LDL.LU R4, [R1+0x1e8] ;  /* 0x0001e80001047983 */ /* 0x000f620000300800 */
[----:B--2---:R-:W-:-:S03]  /*3a210*/  FMUL R133, R0, R9 ;  /* 0x0000000900857220 */ /* 0x004fc60000400000 */
[----:B------:R-:W2:Y:S04]  /*3a220*/  LDL.LU R3, [R1+0x1ec] ;  /* 0x0001ec0001037983 */ /* 0x000ea80000300800 */
[----:B------:R-:W2:Y:S04]  /*3a230*/  LDL.LU R2, [R1+0x1f8] ;  /* 0x0001f80001027983 */ /* 0x000ea80000300800 */
[----:B------:R-:W2:Y:S01]  /*3a240*/  LDL.LU R0, [R1+0x1fc] ;  /* 0x0001fc0001007983 */ /* 0x000ea20000300800 */
[----:B------:R-:W-:-:S06]  /*3a250*/  UIADD3 UR4, UR5, -0x1, URZ ;  /* 0xffffffff05047890 */ /* 0x000fcc000fffe03f */
[----:B------:R-:W-:Y:S01]  /*3a260*/  ISETP.NE.AND P0, PT, RZ, UR4, PT ;  /* 0x00000004ff007c0c */ /* 0x000fe2000bf05270 */
[----:B------:R-:W-:Y:S01]  /*3a270*/  ULEA UR4, UR5, UR6, 0x3 ;  /* 0x0000000605047291 */ /* 0x000fe2000f8e183f */
        /* <DEDUP_REMOVED lines=17> */
[-C--:B---3--:R-:W-:Y:S01]  /*3a390*/  FMUL R105, R90, R9.reuse ;  /* 0x000000095a697220 */ /* 0x088fe20000400000 */
[-C--:B------:R-:W-:Y:S01]  /*3a3a0*/  FMUL R18, R18, R9.reuse ;  /* 0x0000000912127220 */ /* 0x080fe20000400000 */
[-C--:B----4-:R-:W-:Y:S01]  /*3a3b0*/  FMUL R102, R89, R9.reuse ;  /* 0x0000000959667220 */ /* 0x090fe20000400000 */
[-C--:B------:R-:W-:Y:S01]  /*3a3c0*/  FMUL R25, R25, R9.reuse ;  /* 0x0000000919197220 */ /* 0x080fe20000400000 */
        /* <DEDUP_REMOVED lines=42> */
[----:B------:R-:W-:Y:S01]  /*3a670*/  STL [R1+0x24], R6 ;  /* 0x0000240601007387 */ /* 0x000fe20000100800 */
[----:B--2---:R-:W-:-:S03]  /*3a680*/  FMUL R3, R3, R9 ;  /* 0x0000000903037220 */ /* 0x004fc60000400000 */
[----:B------:R-:W-:Y:S01]  /*3a690*/  STL [R1+0x2c], R4 ;  /* 0x00002c0401007387 */ /* 0x000fe20000100800 */
[----:B------:R-:W-:-:S03]  /*3a6a0*/  FMUL R2, R2, R9 ;  /* 0x0000000902027220 */ /* 0x000fc60000400000 */
[----:B------:R-:W-:Y:S01]  /*3a6b0*/  STL [R1+0x20], R3 ;  /* 0x0000200301007387 */ /* 0x000fe20000100800 */
[----:B------:R-:W-:-:S03]  /*3a6c0*/  FMUL R0, R0, R9 ;  /* 0x0000000900007220 */ /* 0x000fc60000400000 */
[----:B------:R-:W-:Y:S04]  /*3a6d0*/  STL [R1+0x30], R2 ;  /* 0x0000300201007387 */ /* 0x000fe80000100800 */
[----:B------:R1:W-:Y:S02]  /*3a6e0*/  STL [R1+0x28], R0 ;  /* 0x0000280001007387 */ /* 0x0003e40000100800 */
[----:B-1----:R-:W-:-:S04]  /*3a6f0*/  SEL R0, RZ, 0x1, P0 ;  /* 0x00000001ff007807 */ /* 0x002fc80000000000 */
[----:B------:R-:W-:-:S04]  /*3a700*/  SHF.L.U32 R0, R0, 0x1f, RZ ;  /* 0x0000001f00007819 */ /* 0x000fc800000006ff */
[----:B------:R-:W1:Y:S01]  /*3a710*/  SYNCS.PHASECHK.TRANS64.TRYWAIT P0, [UR4+0x160098], R0 ;  /* 0x16009800ff0075a7 */ /* 0x000e620008000144 */
[----:B------:R-:W2:Y:S01]  /*3a720*/  S2R R2, SR_TID.X ;  /* 0x0000000000027919 */ /* 0x000ea20000002100 */
        /* <DEDUP_REMOVED lines=14> */
[----:B------:R-:W-:Y:S01]  /*3a810*/  FMUL R49, R5, R9 ;  /* 0x0000000905317220 */ /* 0x000fe20000400000 */
[----:B-12---:R-:W-:Y:S06]  /*3a820*/  @!P0 BRA `(.L_x_45) ;  /* 0x0000005c00548947 */ /* 0x006fec0003800000 */
.L_x_122:
[----:B------:R-:W-:Y:S01]  /*3a830*/  R2UR UR4, R216 ;  /* 0x00000000d80472ca */ /* 0x000fe200000e0000 */
[----:B------:R-:W-:Y:S01]  /*3a840*/  ULDC.64 UR8, c[0x0][0x208] ;  /* 0x0000820000087ab9 */ /* 0x000fe20000000a00 */
[C---:B------:R-:W-:Y:S01]  /*3a850*/  LOP3.LUT P0, RZ, R2.reuse, 0x3, RZ, 0xc0, !PT ;  /* 0x0000000302ff7812 */ /* 0x040fe2000780c0ff */
[----:B------:R-:W-:Y:S01]  /*3a860*/  BSSY B0, `(.L_x_46) ;  /* 0x000001a000007945 */ /* 0x000fe20003800000 */
[----:B------:R-:W-:-:S04]  /*3a870*/  LOP3.LUT R216, R2, 0x7f, RZ, 0xc0, !PT ;  /* 0x0000007f02d87812 */ /* 0x000fc800078ec0ff */
[----:B------:R-:W-:-:S05]  /*3a880*/  SHF.R.U32.HI R176, RZ, 0x5, R216 ;  /* 0x00000005ffb07819 */ /* 0x000fca00000116d8 */
[----:B------:R-:W-:Y:S02]  /*3a890*/  USHF.L.U32 UR42, UR4, 0x6, URZ ;  /* 0x00000006042a7899 */ /* 0x000fe4000800063f */
[----:B------:R-:W-:Y:S10]  /*3a8a0*/  @P0 BRA `(.L_x_47) ;  /* 0x0000000000540947 */ /* 0x000ff40003800000 */
[----:B------:R-:W2:Y:S01]  /*3a8b0*/  S2UR UR4, SR_CTAID.Y ;  /* 0x00000000000479c3 */ /* 0x000ea20000002600 */
[----:B------:R-:W-:Y:S01]  /*3a8c0*/  SHF.R.U32.HI R2, RZ, 0x2, R2 ;  /* 0x00000002ff027819 */ /* 0x000fe20000011602 */
[----:B-1----:R-:W-:Y:S01]  /*3a8d0*/  IMAD.SHL.U32 R0, R176, 0x10, RZ ;  /* 0x00000010b0007824 */ /* 0x002fe200078e00ff */
[----:B------:R-:W-:Y:S01]  /*3a8e0*/  ULDC.64 UR6, c[0x0][0x688] ;  /* 0x0001a20000067ab9 */ /* 0x000fe20000000a00 */
[----:B------:R-:W-:Y:S01]  /*3a8f0*/  ULDC UR10, c[0x0][0x288] ;  /* 0x0000a200000a7ab9 */ /* 0x000fe20000000800 */
[----:B------:R-:W-:-:S03]  /*3a900*/  LOP3.LUT R2, R2, 0x7, RZ, 0xc0, !PT ;  /* 0x0000000702027812 */ /* 0x000fc600078ec0ff */
[----:B------:R-:W1:Y:S01]  /*3a910*/  S2UR UR5, SR_CTAID.Z ;  /* 0x00000000000579c3 */ /* 0x000e620000002700 */
[----:B------:R-:W-:-:S04]  /*3a920*/  LOP3.LUT R0, R0, 0xfffffff0, R2, 0xe2, !PT ;  /* 0xfffffff000007812 */ /* 0x000fc800078ee202 */
[----:B------:R-:W-:-:S04]  /*3a930*/  IADD3 R2, R0, UR42, RZ ;  /* 0x0000002a00027c10 */ /* 0x000fc8000fffe0ff */
[C---:B------:R-:W-:Y:S02]  /*3a940*/  ISETP.GE.U32.AND P0, PT, R2.reuse, UR10, PT ;  /* 0x0000000a02007c0c */ /* 0x040fe4000bf06070 */
[----:B------:R-:W-:-:S04]  /*3a950*/  IADD3 R2, R2, 0x8, RZ ;  /* 0x0000000802027810 */ /* 0x000fc80007ffe0ff */
[----:B------:R-:W-:Y:S01]  /*3a960*/  ISETP.GE.U32.AND P1, PT, R2, UR10, PT ;  /* 0x0000000a02007c0c */ /* 0x000fe2000bf26070 */
[----:B--2---:R-:W-:-:S04]  /*3a970*/  UIMAD UR4, UR4, UR6, UR42 ;  /* 0x00000006040472a4 */ /* 0x004fc8000f8e022a */
[----:B-1----:R-:W-:-:S06]  /*3a980*/  UIMAD UR4, UR5, UR7, UR4 ;  /* 0x00000007050472a4 */ /* 0x002fcc000f8e0204 */
[----:B------:R-:W-:Y:S01]  /*3a990*/  IADD3 R0, P2, R0, UR4, RZ ;  /* 0x0000000400007c10 */ /* 0x000fe2000ff5e0ff */
[----:B------:R-:W-:-:S04]  /*3a9a0*/  ULDC.64 UR4, c[0x0][0x680] ;  /* 0x0001a00000047ab9 */ /* 0x000fc80000000a00 */
[----:B------:R-:W-:Y:S01]  /*3a9b0*/  IMAD.X R3, RZ, RZ, RZ, P2 ;  /* 0x000000ffff037224 */ /* 0x000fe200010e06ff */
[----:B------:R-:W-:-:S04]  /*3a9c0*/  LEA R2, P2, R0, UR4, 0x2 ;  /* 0x0000000400027c11 */ /* 0x000fc8000f8410ff */
[----:B------:R-:W-:-:S05]  /*3a9d0*/  LEA.HI.X R3, R0, UR5, R3, 0x2, P2 ;  /* 0x0000000500037c11 */ /* 0x000fca00090f1403 */
[----:B------:R2:W-:Y:S04]  /*3a9e0*/  @!P0 STG.E desc[UR8][R2.64], R8 ;  /* 0x0000000802008986 */ /* 0x0005e8000c101908 */
[----:B------:R2:W-:Y:S02]  /*3a9f0*/  @!P1 STG.E desc[UR8][R2.64+0x20], R10 ;  /* 0x0000200a02009986 */ /* 0x0005e4000c101908 */
.L_x_47:
[----:B------:R-:W-:Y:S05]  /*3aa00*/  BSYNC B0 ;  /* 0x0000000000007941 */ /* 0x000fea0003800000 */
.L_x_46:
[----:B------:R-:W-:Y:S02]  /*3aa10*/  ULDC.64 UR4, c[0x0][0x730] ;  /* 0x0001cc0000047ab9 */ /* 0x000fe40000000a00 */
[----:B------:R-:W-:-:S04]  /*3aa20*/  ISETP.NE.U32.AND P0, PT, RZ, UR4, PT ;  /* 0x00000004ff007c0c */ /* 0x000fc8000bf05070 */
[----:B------:R-:W-:-:S13]  /*3aa30*/  ISETP.NE.AND.EX P0, PT, RZ, UR5, PT, P0 ;  /* 0x00000005ff007c0c */ /* 0x000fda000bf05300 */
[----:B------:R-:W-:Y:S05]  /*3aa40*/  @P0 BRA `(.L_x_48) ;  /* 0x0000000000200947 */ /* 0x000fea0003800000 */
[----:B------:R-:W-:Y:S02]  /*3aa50*/  ULDC.64 UR4, c[0x0][0x728] ;  /* 0x0001ca0000047ab9 */ /* 0x000fe40000000a00 */
[----:B------:R-:W-:-:S04]  /*3aa60*/  ISETP.NE.U32.AND P0, PT, RZ, UR4, PT ;  /* 0x00000004ff007c0c */ /* 0x000fc8000bf05070 */
[----:B------:R-:W-:-:S13]  /*3aa70*/  ISETP.NE.AND.EX P0, PT, RZ, UR5, PT, P0 ;  /* 0x00000005ff007c0c */ /* 0x000fda000bf05300 */
[----:B------:R-:W-:Y:S05]  /*3aa80*/  @!P0 BRA `(.L_x_49) ;  /* 0x00000000000c8947 */ /* 0x000fea0003800000 */
[----:B-12---:R-:W1:Y:S02]  /*3aa90*/  LDC.64 R2, c[0x0][0x728] ;  /* 0x0001ca00ff027b82 */ /* 0x006e640000000a00 */
[----:B-1----:R4:W5:Y:S01]  /*3aaa0*/  LDG.E R51, desc[UR8][R2.64] ;  /* 0x0000000802337981 */ /* 0x002962000c1e1900 */
[----:B------:R-:W-:Y:S05]  /*3aab0*/  BRA `(.L_x_48) ;  /* 0x0000000000047947 */ /* 0x000fea0003800000 */
.L_x_49:
[----:B------:R-:W3:Y:S02]  /*3aac0*/  LDC R51, c[0x0][0x720] ;  /* 0x0001c800ff337b82 */ /* 0x000ee40000000800 */
.L_x_48:
[----:B-1----:R-:W-:-:S04]  /*3aad0*/  MOV R0, RZ ;  /* 0x000000ff00007202 */ /* 0x002fc80000000f00 */
[----:B------:R-:W-:-:S13]  /*3aae0*/  LOP3.LUT P0, RZ, R0, 0x1bf, RZ, 0xc0, !PT ;  /* 0x000001bf00ff7812 */ /* 0x000fda000780c0ff */
[----:B------:R-:W-:Y:S05]  /*3aaf0*/  @!P0 BRA `(.L_x_50) ;  /* 0x0000000000408947 */ /* 0x000fea0003800000 */
[----:B--2-4-:R-:W-:Y:S01]  /*3ab00*/  MOV R2, 0x0 ;  /* 0x0000000000027802 */ /* 0x014fe20000000f00 */
[----:B------:R-:W-:Y:S01]  /*3ab10*/  ULDC.64 UR4, c[0x4][0x70] ;  /* 0x01001c0000047ab9 */ /* 0x000fe20000000a00 */
[----:B------:R-:W-:Y:S01]  /*3ab20*/  ULDC.64 UR6, c[0x4][0x78] ;  /* 0x01001e0000067ab9 */ /* 0x000fe20000000a00 */
[----:B------:R-:W-:Y:S01]  /*3ab30*/  ULDC.64 UR8, c[0x4][0x8] ;  /* 0x0100020000087ab9 */ /* 0x000fe20000000a00 */
[----:B------:R-:W-:Y:S01]  /*3ab40*/  MOV R4, UR4 ;  /* 0x0000000400047c02 */ /* 0x000fe20008000f00 */
[----:B------:R-:W-:Y:S01]  /*3ab50*/  IMAD.U32 R6, RZ, RZ, UR6 ;  /* 0x00000006ff067e24 */ /* 0x000fe2000f8e00ff */
[----:B------:R-:W1:Y:S01]  /*3ab60*/  LDC.64 R2, c[0x4][R2] ;  /* 0x0100000002027b82 */ /* 0x000e620000000a00 */
[----:B------:R-:W-:Y:S01]  /*3ab70*/  MOV R5, UR5 ;  /* 0x0000000500057c02 */ /* 0x000fe20008000f00 */
[----:B------:R-:W-:Y:S01]  /*3ab80*/  IMAD.U32 R11, RZ, RZ, UR9 ;  /* 0x00000009ff0b7e24 */ /* 0x000fe2000f8e00ff */
[----:B------:R-:W-:Y:S01]  /*3ab90*/  MOV R7, UR7 ;  /* 0x0000000700077c02 */ /* 0x000fe20008000f00 */
[----:B------:R-:W-:Y:S01]  /*3aba0*/  IMAD.MOV.U32 R13, RZ, RZ, RZ ;  /* 0x000000ffff0d7224 */ /* 0x000fe200078e00ff */
[----:B------:R-:W-:-:S02]  /*3abb0*/  MOV R10, UR8 ;  /* 0x00000008000a7c02 */ /* 0x000fc40008000f00 */
[----:B------:R-:W-:Y:S02]  /*3abc0*/  MOV R8, 0x70 ;  /* 0x0000007000087802 */ /* 0x000fe40000000f00 */
[----:B------:R-:W-:-:S07]  /*3abd0*/  MOV R12, 0x1 ;  /* 0x00000001000c7802 */ /* 0x000fce0000000f00 */
[----:B------:R-:W-:-:S07]  /*3abe0*/  LEPC R20, `(.L_x_50) ;  /* 0x000000001014794e */ /* 0x000fce0000000000 */
[----:B-1-3-5:R-:W-:Y:S05]  /*3abf0*/  CALL.ABS.NOINC R2 ;  /* 0x0000000002007343 */ /* 0x02afea0003c00000 */
.L_x_50:
[----:B--2-4-:R-:W2:Y:S01]  /*3ac00*/  LDL R2, [R1+0x400] ;  /* 0x0004000001027983 */ /* 0x014ea20000100800 */
[----:B------:R-:W-:Y:S02]  /*3ac10*/  R2UR UR5, R172 ;  /* 0x00000000ac0572ca */ /* 0x000fe400000e0000 */
[----:B--2---:R-:W-:-:S11]  /*3ac20*/  R2UR UR4, R2 ;  /* 0x00000000020472ca */ /* 0x004fd600000e0000 */
[----:B------:R-:W-:Y:S02]  /*3ac30*/  MOV R2, UR5 ;  /* 0x0000000500027c02 */ /* 0x000fe40008000f00 */
[----:B------:R-:W-:-:S06]  /*3ac40*/  UIADD3 UR4, UR4, -0x1, URZ ;  /* 0xffffffff04047890 */ /* 0x000fcc000fffe03f */
[----:B------:R-:W-:-:S05]  /*3ac50*/  MOV R0, UR4 ;  /* 0x0000000400007c02 */ /* 0x000fca0008000f00 */
[----:B------:R-:W-:-:S05]  /*3ac60*/  IMAD R2, R0, 0x2200, R2 ;  /* 0x0000220000027824 */ /* 0x000fca00078e0202 */
[----:B------:R-:W-:-:S13]  /*3ac70*/  LOP3.LUT P0, RZ, R2, 0x1b0, RZ, 0xc0, !PT ;  /* 0x000001b002ff7812 */ /* 0x000fda000780c0ff */
[----:B------:R-:W-:Y:S05]  /*3ac80*/  @!P0 BRA `(.L_x_51) ;  /* 0x0000000000408947 */ /* 0x000fea0003800000 */
[----:B------:R-:W-:Y:S01]  /*3ac90*/  MOV R14, 0x0 ;  /* 0x00000000000e7802 */ /* 0x000fe20000000f00 */
[----:B------:R-:W-:Y:S01]  /*3aca0*/  ULDC.64 UR6, c[0x4][0x70] ;  /* 0x01001c0000067ab9 */ /* 0x000fe20000000a00 */
[----:B------:R-:W-:Y:S01]  /*3acb0*/  ULDC.64 UR8, c[0x4][0x78] ;  /* 0x01001e0000087ab9 */ /* 0x000fe20000000a00 */
[----:B------:R-:W-:Y:S01]  /*3acc0*/  ULDC.64 UR4, c[0x4][0x10] ;  /* 0x0100040000047ab9 */ /* 0x000fe20000000a00 */
[----:B------:R-:W-:Y:S01]  /*3acd0*/  IMAD.U32 R4, RZ, RZ, UR6 ;  /* 0x00000006ff047e24 */ /* 0x000fe2000f8e00ff */
[----:B------:R-:W-:Y:S01]  /*3ace0*/  MOV R5, UR7 ;  /* 0x0000000700057c02 */ /* 0x000fe20008000f00 */
[----:B------:R-:W1:Y:S01]  /*3acf0*/  LDC.64 R14, c[0x4][R14] ;  /* 0x010000000e0e7b82 */ /* 0x000e620000000a00 */
[----:B------:R-:W-:Y:S01]  /*3ad00*/  MOV R6, UR8 ;  /* 0x0000000800067c02 */ /* 0x000fe20008000f00 */
[----:B------:R-:W-:Y:S01]  /*3ad10*/  IMAD.U32 R7, RZ, RZ, UR9 ;  /* 0x00000009ff077e24 */ /* 0x000fe2000f8e00ff */
[----:B------:R-:W-:Y:S01]  /*3ad20*/  MOV R10, UR4 ;  /* 0x00000004000a7c02 */ /* 0x000fe20008000f00 */
[----:B------:R-:W-:Y:S01]  /*3ad30*/  IMAD.MOV.U32 R8, RZ, RZ, 0x70 ;  /* 0x00000070ff087424 */ /* 0x000fe200078e00ff */
[----:B------:R-:W-:-:S02]  /*3ad40*/  MOV R11, UR5 ;  /* 0x00000005000b7c02 */ /* 0x000fc40008000f00 */
[----:B------:R-:W-:Y:S02]  /*3ad50*/  MOV R12, 0x1 ;  /* 0x00000001000c7802 */ /* 0x000fe40000000f00 */
[----:B------:R-:W-:-:S07]  /*3ad60*/  MOV R13, RZ ;  /* 0x000000ff000d7202 */ /* 0x000fce0000000f00 */
[----:B------:R-:W-:-:S07]  /*3ad70*/  LEPC R20, `(.L_x_51) ;  /* 0x000000001014794e */ /* 0x000fce0000000000 */
[----:B-1-3-5:R-:W-:Y:S05]  /*3ad80*/  CALL.ABS.NOINC R14 ;  /* 0x000000000e007343 */ /* 0x02afea0003c00000 */
.L_x_51:
[----:B------:R-:W1:Y:S01]  /*3ad90*/  S2R R8, SR_TID.X ;  /* 0x0000000000087919 */ /* 0x000e620000002100 */
[----:B------:R-:W-:Y:S01]  /*3ada0*/  ULDC.64 UR4, c[0x0][0x730] ;  /* 0x0001cc0000047ab9 */ /* 0x000fe20000000a00 */
[----:B------:R-:W-:Y:S01]  /*3adb0*/  VIADD R216, R216, 0x1f ;  /* 0x0000001fd8d87836 */ /* 0x000fe20000000000 */
[----:B------:R-:W-:-:S04]  /*3adc0*/  ISETP.NE.U32.AND P0, PT, RZ, UR4, PT ;  /* 0x00000004ff007c0c */ /* 0x000fc8000bf05070 */
[----:B------:R-:W-:Y:S02]  /*3add0*/  ISETP.NE.AND.EX P0, PT, RZ, UR5, PT, P0 ;  /* 0x00000005ff007c0c */ /* 0x000fe4000bf05300 */
[----:B------:R-:W-:-:S11]  /*3ade0*/  ISETP.GT.U32.AND P1, PT, R216, 0x3e, PT ;  /* 0x0000003ed800780c */ /* 0x000fd60003f24070 */
[----:B---3-5:R-:W2:Y:S01]  /*3adf0*/  @P0 LDC R51, c[0x0][0x720] ;  /* 0x0001c800ff330b82 */ /* 0x028ea20000000800 */
[----:B-1----:R-:W-:Y:S02]  /*3ae00*/  SHF.L.U32 R7, R8, 0x5, RZ ;  /* 0x0000000508077819 */ /* 0x002fe400000006ff */
[----:B------:R-:W-:Y:S02]  /*3ae10*/  SHF.R.U32.HI R0, RZ, 0x1, R8 ;  /* 0x00000001ff007819 */ /* 0x000fe40000011608 */
[----:B------:R-:W-:-:S04]  /*3ae20*/  LOP3.LUT R3, R7, 0xc0, RZ, 0xc0, !PT ;  /* 0x000000c007037812 */ /* 0x000fc800078ec0ff */
[----:B------:R-:W-:Y:S02]  /*3ae30*/  LOP3.LUT R3, R3, 0x8, R0, 0xf8, !PT ;  /* 0x0000000803037812 */ /* 0x000fe400078ef800 */
[----:B------:R-:W-:Y:S01]  /*3ae40*/  SHF.L.U32 R0, R8, 0x2, RZ ;  /* 0x0000000208007819 */ /* 0x000fe200000006ff */
[-C--:B--2---:R-:W-:Y:S01]  /*3ae50*/  FMUL R4, R64, R51.reuse ;  /* 0x0000003340047220 */ /* 0x084fe20000400000 */
[-C--:B------:R-:W-:Y:S02]  /*3ae60*/  FMUL R60, R60, R51.reuse ;  /* 0x000000333c3c7220 */ /* 0x080fe40000400000 */
[----:B------:R-:W-:Y:S01]  /*3ae70*/  LOP3.LUT R3, R3, 0x18, R0, 0x78, !PT ;  /* 0x0000001803037812 */ /* 0x000fe200078e7800 */
[-C--:B------:R-:W-:Y:S01]  /*3ae80*/  FMUL R5, R23, R51.reuse ;  /* 0x0000003317057220 */ /* 0x080fe20000400000 */
[C---:B------:R-:W-:Y:S01]  /*3ae90*/  LOP3.LUT R0, R7.reuse, 0x20, RZ, 0xc0, !PT ;  /* 0x0000002007007812 */ /* 0x040fe200078ec0ff */
[-C--:B------:R-:W-:Y:S01]  /*3aea0*/  FMUL R26, R26, R51.reuse ;  /* 0x000000331a1a7220 */ /* 0x080fe20000400000 */
[----:B------:R-:W-:Y:S01]  /*3aeb0*/  LOP3.LUT R7, R7, 0x100, RZ, 0xc0, !PT ;  /* 0x0000010007077812 */ /* 0x000fe200078ec0ff */
[-C--:B------:R-:W-:Y:S01]  /*3aec0*/  FMUL R6, R56, R51.reuse ;  /* 0x0000003338067220 */ /* 0x080fe20000400000 */
[----:B------:R-:W-:Y:S01]  /*3aed0*/  FMUL R52, R52, R51 ;  /* 0x0000003334347220 */ /* 0x000fe20000400000 */
[----:B------:R-:W-:-:S02]  /*3aee0*/  IMAD R0, R176, 0x200, R0 ;  /* 0x00000200b0007824 */ /* 0x000fc400078e0200 */
[----:B------:R-:W-:Y:S01]  /*3aef0*/  FMUL R24, R24, R51 ;  /* 0x0000003318187220 */ /* 0x000fe20000400000 */
[----:B------:R-:W-:Y:S02]  /*3af00*/  F2FP.F16.F32.PACK_AB R4, R60, R4 ;  /* 0x000000043c04723e */ /* 0x000fe400000000ff */
[----:B------:R-:W-:Y:S02]  /*3af10*/  F2FP.F16.F32.PACK_AB R5, R26, R5 ;  /* 0x000000051a05723e */ /* 0x000fe400000000ff */
[----:B------:R-:W-:Y:S01]  /*3af20*/  IADD3 R3, R3, R0, R7 ;  /* 0x0000000003037210 */ /* 0x000fe20007ffe007 */
[----:B------:R-:W-:Y:S01]  /*3af30*/  FMUL R7, R19, R51 ;  /* 0x0000003313077220 */ /* 0x000fe20000400000 */
[----:B------:R-:W-:-:S04]  /*3af40*/  F2FP.F16.F32.PACK_AB R6, R52, R6 ;  /* 0x000000063406723e */ /* 0x000fc800000000ff */
[----:B------:R-:W-:Y:S01]  /*3af50*/  F2FP.F16.F32.PACK_AB R7, R24, R7 ;  /* 0x000000071807723e */ /* 0x000fe200000000ff */
[----:B------:R-:W-:Y:S06]  /*3af60*/  @P1 BRA `(.L_x_52) ;  /* 0x0000000000041947 */ /* 0x000fec0003800000 */
[----:B------:R-:W-:-:S04]  /*3af70*/  DEPBAR.LE SB0, 0x1 ;  /* 0x000080400000791a */ /* 0x000fc80000000000 */
.L_x_52:
[----:B------:R-:W2:Y:S04]  /*3af80*/  LDL.LU R11, [R1+0x4] ;  /* 0x00000400010b7983 */ /* 0x000ea80000300800 */
[----:B------:R-:W3:Y:S01]  /*3af90*/  LDL.LU R10, [R1] ;  /* 0x00000000010a7983 */ /* 0x000ee20000300800 */
[----:B------:R-:W-:Y:S05]  /*3afa0*/  WARPSYNC.ALL ;  /* 0x0000000000007948 */ /* 0x000fea0003800000 */
[----:B------:R-:W4:Y:S01]  /*3afb0*/  LDL.LU R23, [R1+0x14] ;  /* 0x0000140001177983 */ /* 0x000f220000300800 */
[----:B------:R-:W-:Y:S01]  /*3afc0*/  LEA R3, R3, R2, 0x1 ;  /* 0x0000000203037211 */ /* 0x000fe200078e08ff */
[----:B------:R-:W-:Y:S06]  /*3afd0*/  BAR.SYNC.DEFER_BLOCKING 0x1, 0x80 ;  /* 0x0042000000007b1d */ /* 0x000fec0000010000 */
[----:B------:R-:W4:Y:S04]  /*3afe0*/  LDL.LU R21, [R1+0x10] ;  /* 0x0000100001157983 */ /* 0x000f280000300800 */
[----:B------:R-:W4:Y:S04]  /*3aff0*/  LDL.LU R20, [R1+0x40] ;  /* 0x0000400001147983 */ /* 0x000f280000300800 */
[----:B------:R-:W4:Y:S04]  /*3b000*/  LDL.LU R19, [R1+0x34] ;  /* 0x0000340001137983 */ /* 0x000f280000300800 */
[----:B------:R-:W4:Y:S04]  /*3b010*/  LDL.LU R13, [R1+0x50] ;  /* 0x00005000010d7983 */ /* 0x000f280000300800 */
[----:B------:R-:W4:Y:S01]  /*3b020*/  LDL.LU R12, [R1+0x44] ;  /* 0x00004400010c7983 */ /* 0x000f220000300800 */
[----:B------:R-:W-:-:S03]  /*3b030*/  FMUL R55, R55, R51 ;  /* 0x0000003337377220 */ /* 0x000fc60000400000 */
[----:B------:R-:W4:Y:S04]  /*3b040*/  LDL.LU R9, [R1+0x60] ;  /* 0x0000600001097983 */ /* 0x000f280000300800 */
[----:B------:R1:W-:Y:S01]  /*3b050*/  STSM.16.M88.4 [R3], R4 ;  /* 0x0000000403007844 */ /* 0x0003e20000000200 */
[----:B------:R-:W-:-:S03]  /*3b060*/  FMUL R64, R76, R51 ;  /* 0x000000334c407220 */ /* 0x000fc60000400000 */
[----:B------:R-:W4:Y:S04]  /*3b070*/  LDL.LU R15, [R1+0x54] ;  /* 0x00005400010f7983 */ /* 0x000f280000300800 */
[----:B------:R-:W4:Y:S01]  /*3b080*/  LDL.LU R14, [R1+0x70] ;  /* 0x00007000010e7983 */ /* 0x000f220000300800 */
[----:B------:R-:W-:Y:S01]  /*3b090*/  LOP3.LUT P0, RZ, R8, 0x4, RZ, 0xc0, !PT ;  /* 0x0000000408ff7812 */ /* 0x000fe2000780c0ff */
[-C--:B------:R-:W-:Y:S01]  /*3b0a0*/  FMUL R62, R62, R51.reuse ;  /* 0x000000333e3e7220 */ /* 0x080fe20000400000 */
[----:B------:R-:W-:Y:S01]  /*3b0b0*/  MOV R52, 0x10 ;  /* 0x0000001000347802 */ /* 0x000fe20000000f00 */
[----:B------:R-:W-:Y:S01]  /*3b0c0*/  STL [R1+0x404], R172 ;  /* 0x000404ac01007387 */ /* 0x000fe20000100800 */
[-C--:B------:R-:W-:Y:S01]  /*3b0d0*/  FMUL R25, R25, R51.reuse ;  /* 0x0000003319197220 */ /* 0x080fe20000400000 */
[-C--:B------:R-:W-:Y:S01]  /*3b0e0*/  FMUL R22, R22, R51.reuse ;  /* 0x0000003316167220 */ /* 0x080fe20000400000 */
[----:B------:R-:W-:Y:S01]  /*3b0f0*/  SEL R52, R52, 0xfffffff0, !P0 ;  /* 0xfffffff034347807 */ /* 0x000fe20004000000 */
[-C--:B-1----:R-:W-:Y:S01]  /*3b100*/  FMUL R6, R58, R51.reuse ;  /* 0x000000333a067220 */ /* 0x082fe20000400000 */
[-C--:B------:R-:W-:Y:S01]  /*3b110*/  FMUL R4, R66, R51.reuse ;  /* 0x0000003342047220 */ /* 0x080fe20000400000 */
[-C--:B------:R-:W-:Y:S01]  /*3b120*/  FMUL R5, R18, R51.reuse ;  /* 0x0000003312057220 */ /* 0x080fe20000400000 */
[-C--:B------:R-:W-:Y:S01]  /*3b130*/  FMUL R7, R17, R51.reuse ;  /* 0x0000003311077220 */ /* 0x080fe20000400000 */
[----:B------:R-:W-:Y:S01]  /*3b140*/  IMAD R0, R52, 0x2, R3 ;  /* 0x0000000234007824 */ /* 0x000fe200078e0203 */
[----:B------:R-:W-:Y:S01]  /*3b150*/  F2FP.F16.F32.PACK_AB R6, R55, R6 ;  /* 0x000000063706723e */ /* 0x000fe200000000ff */
[-C--:B------:R-:W-:Y:S01]  /*3b160*/  FMUL R216, R16, R51.reuse ;  /* 0x0000003310d87220 */ /* 0x080fe20000400000 */
[----:B------:R-:W-:Y:S01]  /*3b170*/  F2FP.F16.F32.PACK_AB R4, R62, R4 ;  /* 0x000000043e04723e */ /* 0x000fe200000000ff */
[----:B------:R-:W-:Y:S01]  /*3b180*/  FMUL R66, R79, R51 ;  /* 0x000000334f427220 */ /* 0x000fe20000400000 */
[----:B------:R-:W-:Y:S01]  /*3b190*/  F2FP.F16.F32.PACK_AB R5, R25, R5 ;  /* 0x000000051905723e */ /* 0x000fe200000000ff */
[----:B------:R-:W-:Y:S01]  /*3b1a0*/  FMUL R79, R233, R51 ;  /* 0x00000033e94f7220 */ /* 0x000fe20000400000 */
[----:B------:R-:W-:Y:S01]  /*3b1b0*/  F2FP.F16.F32.PACK_AB R7, R22, R7 ;  /* 0x000000071607723e */ /* 0x000fe200000000ff */
[-C--:B------:R-:W-:Y:S01]  /*3b1c0*/  FMUL R176, R84, R51.reuse ;  /* 0x0000003354b07220 */ /* 0x080fe20000400000 */
[-C--:B------:R-:W-:Y:S01]  /*3b1d0*/  FMUL R84, R234, R51.reuse ;  /* 0x00000033ea547220 */ /* 0x080fe20000400000 */
[-C--:B------:R-:W-:Y:S01]  /*3b1e0*/  FMUL R58, R70, R51.reuse ;  /* 0x00000033463a7220 */ /* 0x080fe20000400000 */
[-C--:B------:R-:W-:Y:S01]  /*3b1f0*/  FMUL R70, R83, R51.reuse ;  /* 0x0000003353467220 */ /* 0x080fe20000400000 */
[----:B------:R1:W-:Y:S01]  /*3b200*/  STSM.16.M88.4 [R0], R4 ;  /* 0x0000000400007844 */ /* 0x0003e20000000200 */
        /* <DEDUP_REMOVED lines=157> */
[-C--:B--2---:R-:W-:Y:S01]  /*3bbe0*/  FMUL R76, R11, R51.reuse ;  /* 0x000000330b4c7220 */ /* 0x084fe20000400000 */
[-C--:B---3--:R-:W-:Y:S01]  /*3bbf0*/  FMUL R55, R10, R51.reuse ;  /* 0x000000330a377220 */ /* 0x088fe20000400000 */
[----:B------:R-:W2:Y:S01]  /*3bc00*/  LDL.LU R11, [R1+0x64] ;  /* 0x00006400010b7983 */ /* 0x000ea20000300800 */
[-C--:B-1----:R-:W-:Y:S01]  /*3bc10*/  FMUL R6, R29, R51.reuse ;  /* 0x000000331d067220 */ /* 0x082fe20000400000 */
[-C--:B------:R-:W-:Y:S01]  /*3bc20*/  FMUL R18, R37, R51.reuse ;  /* 0x0000003325127220 */ /* 0x080fe20000400000 */
[-C--:B------:R-:W-:Y:S01]  /*3bc30*/  FMUL R26, R41, R51.reuse ;  /* 0x00000033291a7220 */ /* 0x080fe20000400000 */
[----:B------:R-:W3:Y:S01]  /*3bc40*/  LDL.LU R10, [R1+0x80] ;  /* 0x00008000010a7983 */ /* 0x000ee20000300800 */
[-C--:B------:R-:W-:Y:S01]  /*3bc50*/  FMUL R62, R75, R51.reuse ;  /* 0x000000334b3e7220 */ /* 0x080fe20000400000 */
[----:B----4-:R-:W-:-:S02]  /*3bc60*/  FMUL R12, R12, R51 ;  /* 0x000000330c0c7220 */ /* 0x010fc40000400000 */
[----:B------:R-:W4:Y:S01]  /*3bc70*/  LDL.LU R8, [R1+0x74] ;  /* 0x0000740001087983 */ /* 0x000f220000300800 */
[-C--:B------:R-:W-:Y:S01]  /*3bc80*/  FMUL R7, R9, R51.reuse ;  /* 0x0000003309077220 */ /* 0x080fe20000400000 */
[-C--:B------:R-:W-:Y:S02]  /*3bc90*/  FMUL R4, R13, R51.reuse ;  /* 0x000000330d047220 */ /* 0x080fe40000400000 */
[----:B------:R1:W-:Y:S01]  /*3bca0*/  STL [R1+0xc], R12 ;  /* 0x00000c0c01007387 */ /* 0x0003e20000100800 */
[-C--:B------:R-:W-:Y:S01]  /*3bcb0*/  FMUL R13, R28, R51.reuse ;  /* 0x000000331c0d7220 */ /* 0x080fe20000400000 */
[-C--:B------:R-:W-:Y:S01]  /*3bcc0*/  FMUL R233, R20, R51.reuse ;  /* 0x0000003314e97220 */ /* 0x080fe20000400000 */
[-C--:B------:R-:W-:Y:S01]  /*3bcd0*/  FMUL R234, R21, R51.reuse ;  /* 0x0000003315ea7220 */ /* 0x080fe20000400000 */
[----:B------:R-:W4:Y:S01]  /*3bce0*/  LDL.LU R9, [R1+0x90] ;  /* 0x0000900001097983 */ /* 0x000f220000300800 */
[-C--:B------:R-:W-:Y:S01]  /*3bcf0*/  FMUL R230, R19, R51.reuse ;  /* 0x0000003313e67220 */ /* 0x080fe20000400000 */
[-C--:B------:R-:W-:Y:S01]  /*3bd00*/  FMUL R5, R27, R51.reuse ;  /* 0x000000331b057220 */ /* 0x080fe20000400000 */
[-C--:B------:R-:W-:Y:S01]  /*3bd10*/  FMUL R68, R80, R51.reuse ;  /* 0x0000003350447220 */ /* 0x080fe20000400000 */
[----:B------:R1:W-:Y:S01]  /*3bd20*/  STL [R1+0x8], R7 ;  /* 0x0000080701007387 */ /* 0x0003e20000100800 */
[-C--:B------:R-:W-:Y:S01]  /*3bd30*/  FMUL R19, R40, R51.reuse ;  /* 0x0000003328137220 */ /* 0x080fe20000400000 */
[-C--:B------:R-:W-:Y:S01]  /*3bd40*/  FMUL R27, R44, R51.reuse ;  /* 0x000000332c1b7220 */ /* 0x080fe20000400000 */
[-C--:B------:R-:W-:Y:S01]  /*3bd50*/  FMUL R75, R236, R51.reuse ;  /* 0x00000033ec4b7220 */ /* 0x080fe20000400000 */
[----:B-1----:R-:W4:Y:S01]  /*3bd60*/  LDL.LU R12, [R1+0x84] ;  /* 0x00008400010c7983 */ /* 0x002f220000300800 */
[-C--:B------:R-:W-:Y:S01]  /*3bd70*/  FMUL R80, R237, R51.reuse ;  /* 0x00000033ed507220 */ /* 0x080fe20000400000 */
[-C--:B------:R-:W-:Y:S01]  /*3bd80*/  FMUL R22, R39, R51.reuse ;  /* 0x0000003327167220 */ /* 0x080fe20000400000 */
[-C--:B------:R-:W-:Y:S01]  /*3bd90*/  FMUL R73, R73, R51.reuse ;  /* 0x0000003349497220 */ /* 0x080fe20000400000 */
[-C--:B------:R-:W-:Y:S01]  /*3bda0*/  FMUL R74, R74, R51.reuse ;  /* 0x000000334a4a7220 */ /* 0x080fe20000400000 */
[-C--:B------:R-:W-:Y:S01]  /*3bdb0*/  FMUL R53, R53, R51.reuse ;  /* 0x0000003335357220 */ /* 0x080fe20000400000 */
[-C--:B------:R-:W-:Y:S01]  /*3bdc0*/  FMUL R7, R30, R51.reuse ;  /* 0x000000331e077220 */ /* 0x080fe20000400000 */
[----:B------:R1:W-:Y:S01]  /*3bdd0*/  STL [R1+0x4], R13 ;  /* 0x0000040d01007387 */ /* 0x0003e20000100800 */
[-C--:B------:R-:W-:Y:S01]  /*3bde0*/  FMUL R54, R54, R51.reuse ;  /* 0x0000003336367220 */ /* 0x080fe20000400000 */
[-C--:B------:R-:W-:Y:S01]  /*3bdf0*/  FMUL R232, R232, R51.reuse ;  /* 0x00000033e8e87220 */ /* 0x080fe20000400000 */
[-C--:B------:R-:W-:Y:S01]  /*3be00*/  FMUL R231, R231, R51.reuse ;  /* 0x00000033e7e77220 */ /* 0x080fe20000400000 */
[-C--:B------:R-:W-:Y:S01]  /*3be10*/  FMUL R235, R235, R51.reuse ;  /* 0x00000033ebeb7220 */ /* 0x080fe20000400000 */
[----:B------:R-:W-:Y:S01]  /*3be20*/  @!PT LDS RZ, [RZ] ;  /* 0x00000000fffff984 */ /* 0x000fe20000000800 */
[----:B------:R-:W-:Y:S01]  /*3be30*/  @!PT LDS RZ, [RZ] ;  /* 0x00000000fffff984 */ /* 0x000fe20000000800 */
[----:B------:R-:W-:Y:S01]  /*3be40*/  @!PT LDS RZ, [RZ] ;  /* 0x00000000fffff984 */ /* 0x000fe20000000800 */
[----:B------:R-:W-:Y:S01]  /*3be50*/  @!PT LDS RZ, [RZ] ;  /* 0x00000000fffff984 */ /* 0x000fe20000000800 */
[----:B------:R1:W-:Y:S06]  /*3be60*/  MEMBAR.ALL.CTA ;  /* 0x0000000000007992 */ /* 0x0003ec0000008000 */
[----:B-1----:R-:W1:Y:S04]  /*3be70*/  FENCE.VIEW.ASYNC.S ;  /* 0x00000000000073c6 */ /* 0x002e680000000000 */
[----:B------:R-:W4:Y:S04]  /*3be80*/  LDL.LU R13, [R1+0xa0] ;  /* 0x0000a000010d7983 */ /* 0x000f280000300800 */
[----:B------:R1:W-:Y:S04]  /*3be90*/  STL [R1], R7 ;  /* 0x0000000701007387 */ /* 0x0003e80000100800 */
[----:B------:R-:W4:Y:S01]  /*3bea0*/  LDL.LU R16, [R1+0x94] ;  /* 0x0000940001107983 */ /* 0x000f220000300800 */
[-C--:B-1----:R-:W-:Y:S01]  /*3beb0*/  FMUL R7, R32, R51.reuse ;  /* 0x0000003320077220 */ /* 0x082fe20000400000 */
        /* <DEDUP_REMOVED lines=12> */
[----:B---3--:R-:W-:-:S04]  /*3bf80*/  FMUL R10, R10, R51 ;  /* 0x000000330a0a7220 */ /* 0x008fc80000400000 */
[----:B------:R1:W-:Y:S04]  /*3bf90*/  STL [R1+0x1c], R11 ;  /* 0x00001c0b01007387 */ /* 0x0003e80000100800 */
[----:B------:R-:W2:Y:S04]  /*3bfa0*/  LDL.LU R17, [R1+0xb0] ;  /* 0x0000b00001117983 */ /* 0x000ea80000300800 */
[----:B------:R3:W-:Y:S01]  /*3bfb0*/  STL [R1+0x18], R10 ;  /* 0x0000180a01007387 */ /* 0x0007e20000100800 */
[----:B-1----:R-:W-:-:S03]  /*3bfc0*/  FMUL R11, R31, R51 ;  /* 0x000000331f0b7220 */ /* 0x002fc60000400000 */
[----:B------:R-:W2:Y:S01]  /*3bfd0*/  LDL.LU R20, [R1+0xa4] ;  /* 0x0000a40001147983 */ /* 0x000ea20000300800 */
[----:B---3--:R-:W-:-:S03]  /*3bfe0*/  FMUL R10, R34, R51 ;  /* 0x00000033220a7220 */ /* 0x008fc60000400000 */
[----:B------:R1:W-:Y:S04]  /*3bff0*/  STL [R1+0x14], R11 ;  /* 0x0000140b01007387 */ /* 0x0003e80000100800 */
[----:B------:R-:W3:Y:S04]  /*3c000*/  LDL.LU R21, [R1+0xc0] ;  /* 0x0000c00001157983 */ /* 0x000ee80000300800 */
[----:B------:R1:W-:Y:S04]  /*3c010*/  STL [R1+0x10], R10 ;  /* 0x0000100a01007387 */ /* 0x0003e80000100800 */
[----:B------:R-:W3:Y:S04]  /*3c020*/  LDL.LU R24, [R1+0xb4] ;  /* 0x0000b40001187983 */ /* 0x000ee80000300800 */
[----:B------:R-:W3:Y:S01]  /*3c030*/  LDL.LU R25, [R1+0xd0] ;  /* 0x0000d00001197983 */ /* 0x000ee20000300800 */
[-C--:B-1----:R-:W-:Y:S01]  /*3c040*/  FMUL R11, R36, R51.reuse ;  /* 0x00000033240b7220 */ /* 0x082fe20000400000 */
[----:B------:R-:W-:-:S02]  /*3c050*/  FMUL R10, R33, R51 ;  /* 0x00000033210a7220 */ /* 0x000fc40000400000 */
[----:B------:R-:W3:Y:S04]  /*3c060*/  LDL.LU R28, [R1+0xc4] ;  /* 0x0000c400011c7983 */ /* 0x000ee80000300800 */
[----:B------:R-:W3:Y:S04]  /*3c070*/  LDL.LU R29, [R1+0xe0] ;  /* 0x0000e000011d7983 */ /* 0x000ee80000300800 */
[----:B------:R-:W3:Y:S04]  /*3c080*/  LDL.LU R32, [R1+0xd4] ;  /* 0x0000d40001207983 */ /* 0x000ee80000300800 */
[----:B------:R-:W3:Y:S04]  /*3c090*/  LDL.LU R33, [R1+0xf0] ;  /* 0x0000f00001217983 */ /* 0x000ee80000300800 */
[----:B------:R-:W3:Y:S04]  /*3c0a0*/  LDL.LU R36, [R1+0xe4] ;  /* 0x0000e40001247983 */ /* 0x000ee80000300800 */
[----:B------:R-:W3:Y:S01]  /*3c0b0*/  LDL.LU R37, [R1+0x100] ;  /* 0x0001000001257983 */ /* 0x000ee20000300800 */
[----:B------:R-:W-:-:S03]  /*3c0c0*/  FMUL R31, R46, R51 ;  /* 0x000000332e1f7220 */ /* 0x000fc60000400000 */
[----:B------:R-:W3:Y:S04]  /*3c0d0*/  LDL.LU R40, [R1+0xf4] ;  /* 0x0000f40001287983 */ /* 0x000ee80000300800 */
[----:B------:R-:W3:Y:S01]  /*3c0e0*/  LDL.LU R41, [R1+0x110] ;  /* 0x0001100001297983 */ /* 0x000ee20000300800 */
[----:B------:R-:W-:-:S03]  /*3c0f0*/  FMUL R34, R45, R51 ;  /* 0x000000332d227220 */ /* 0x000fc60000400000 */
        /* <DEDUP_REMOVED lines=9> */
[-C--:B----4-:R-:W-:Y:S01]  /*3c190*/  FMUL R8, R8, R51.reuse ;  /* 0x0000003308087220 */ /* 0x090fe20000400000 */
[-C--:B------:R-:W-:Y:S01]  /*3c1a0*/  FMUL R9, R9, R51.reuse ;  /* 0x0000003309097220 */ /* 0x080fe20000400000 */
[-C--:B------:R-:W-:Y:S01]  /*3c1b0*/  FMUL R12, R12, R51.reuse ;  /* 0x000000330c0c7220 */ /* 0x080fe20000400000 */
[-C--:B------:R-:W-:Y:S01]  /*3c1c0*/  FMUL R13, R13, R51.reuse ;  /* 0x000000330d0d7220 */ /* 0x080fe20000400000 */
[-C--:B------:R-:W-:Y:S01]  /*3c1d0*/  FMUL R16, R16, R51.reuse ;  /* 0x0000003310107220 */ /* 0x080fe20000400000 */
[-C--:B--2---:R-:W-:Y:S01]  /*3c1e0*/  FMUL R17, R17, R51.reuse ;  /* 0x0000003311117220 */ /* 0x084fe20000400000 */
[-C--:B------:R-:W-:Y:S01]  /*3c1f0*/  FMUL R20, R20, R51.reuse ;  /* 0x0000003314147220 */ /* 0x080fe20000400000 */
        /* <DEDUP_REMOVED lines=20> */
[----:B------:R1:W5:Y:S01]  /*3c340*/  LDL.LU R172, [R1+0x404] ;  /* 0x0004040001ac7983 */ /* 0x0003620000300800 */
[----:B------:R-:W-:Y:S01]  /*3c350*/  F2FP.F16.F32.PACK_AB R59, R59, R226 ;  /* 0x000000e23b3b723e */ /* 0x000fe200000000ff */
[----:B------:R-:W-:Y:S01]  /*3c360*/  BSSY B0, `(.L_x_53) ;  /* 0x0000016000007945 */ /* 0x000fe20003800000 */
[----:B------:R-:W-:Y:S02]  /*3c370*/  IADD3 R226, R3, 0x1000, RZ ;  /* 0x0000100003e27810 */ /* 0x000fe40007ffe0ff */
[----:B------:R-:W-:Y:S02]  /*3c380*/  F2FP.F16.F32.PACK_AB R56, R56, R229 ;  /* 0x000000e53838723e */ /* 0x000fe400000000ff */
[----:B------:R-:W-:Y:S02]  /*3c390*/  F2FP.F16.F32.PACK_AB R57, R57, R228 ;  /* 0x000000e43939723e */ /* 0x000fe400000000ff */
[----:B------:R-:W-:Y:S02]  /*3c3a0*/  F2FP.F16.F32.PACK_AB R58, R58, R227 ;  /* 0x000000e33a3a723e */ /* 0x000fe400000000ff */
[----:B------:R-:W-:-:S02]  /*3c3b0*/  LEA R52, R52, R226, 0x1 ;  /* 0x000000e234347211 */ /* 0x000fc400078e08ff */
[----:B------:R-:W-:Y:S02]  /*3c3c0*/  F2FP.F16.F32.PACK_AB R60, R60, R225 ;  /* 0x000000e13c3c723e */ /* 0x000fe400000000ff */
[----:B------:R-:W-:Y:S02]  /*3c3d0*/  F2FP.F16.F32.PACK_AB R61, R61, R224 ;  /* 0x000000e03d3d723e */ /* 0x000fe400000000ff */
[----:B------:R-:W-:Y:S02]  /*3c3e0*/  F2FP.F16.F32.PACK_AB R62, R62, R223 ;  /* 0x000000df3e3e723e */ /* 0x000fe400000000ff */
[----:B------:R-:W-:Y:S01]  /*3c3f0*/  F2FP.F16.F32.PACK_AB R63, R63, R222 ;  /* 0x000000de3f3f723e */ /* 0x000fe200000000ff */
[----:B------:R-:W-:Y:S06]  /*3c400*/  BAR.SYNC.DEFER_BLOCKING 0x1, 0x80 ;  /* 0x0042000000007b1d */ /* 0x000fec0000010000 */
[----:B-1----:R-:W-:Y:S05]  /*3c410*/  @P1 BRA `(.L_x_54) ;  /* 0x0000000000281947 */ /* 0x002fea0003800000 */
[----:B------:R-:W-:Y:S01]  /*3c420*/  S2UR UR44, SR_CTAID.Z ;  /* 0x00000000002c79c3 */ /* 0x000fe20000002700 */
[----:B------:R-:W-:Y:S01]  /*3c430*/  ULDC.64 UR4, c[0x0][0x198] ;  /* 0x0000660000047ab9 */ /* 0x000fe20000000a00 */
[----:B------:R-:W-:Y:S01]  /*3c440*/  R2UR UR40, R2 ;  /* 0x00000000022872ca */ /* 0x000fe200000e0000 */
[----:B------:R-:W-:Y:S01]  /*3c450*/  UIADD3 UR4, UP0, UR4, 0x670, URZ ;  /* 0x0000067004047890 */ /* 0x000fe2000ff1e03f */
[----:B------:R-:W-:-:S03]  /*3c460*/  UMOV UR41, URZ ;  /* 0x0000003f00297c82 */ /* 0x000fc60008000000 */
[----:B------:R-:W-:Y:S01]  /*3c470*/  UIADD3.X UR5, URZ, UR5, URZ, UP0, !UPT ;  /* 0x000000053f057290 */ /* 0x000fe200087fe43f */
[----:B------:R-:W1:Y:S08]  /*3c480*/  S2UR UR43, SR_CTAID.Y ;  /* 0x00000000002b79c3 */ /* 0x000e700000002600 */
[----:B-1----:R1:W-:Y:S01]  /*3c490*/  UTMASTG.4D [UR40], [UR4] ;  /* 0x00000028040073b5 */ /* 0x0023e20008018000 */
[----:B------:R0:W-:Y:S01]  /*3c4a0*/  UTMACMDFLUSH ;  /* 0x00000000000079b7 */ /* 0x0001e20000000000 */
[----:B-1----:R-:W-:-:S04]  /*3c4b0*/  DEPBAR.LE SB0, 0x1 ;  /* 0x000080400000791a */ /* 0x002fc80000000000 */
.L_x_54:
[----:B------:R-:W-:Y:S05]  /*3c4c0*/  BSYNC B0 ;  /* 0x0000000000007941 */ /* 0x000fea0003800000 */
.L_x_53:
[----:B------:R-:W-:Y:S01]  /*3c4d0*/  BAR.SYNC.DEFER_BLOCKING 0x1, 0x80 ;  /* 0x0042000000007b1d */ /* 0x000fe20000010000 */
[----:B------:R-:W-:Y:S02]  /*3c4e0*/  F2FP.F16.F32.PACK_AB R64, R221, R64 ;  /* 0x00000040dd40723e */ /* 0x000fe400000000ff */
[----:B------:R-:W-:Y:S02]  /*3c4f0*/  F2FP.F16.F32.PACK_AB R65, R220, R65 ;  /* 0x00000041dc41723e */ /* 0x000fe400000000ff */
[----:B------:R-:W-:Y:S01]  /*3c500*/  F2FP.F16.F32.PACK_AB R66, R219, R66 ;  /* 0x00000042db42723e */ /* 0x000fe200000000ff */
[----:B------:R-:W-:Y:S01]  /*3c510*/  BSSY B0, `(.L_x_55) ;  /* 0x000001c000007945 */ /* 0x000fe20003800000 */
[----:B------:R-:W-:Y:S02]  /*3c520*/  F2FP.F16.F32.PACK_AB R67, R218, R67 ;  /* 0x00000043da43723e */ /* 0x000fe400000000ff */
[----:B------:R-:W-:Y:S02]  /*3c530*/  F2FP.F16.F32.PACK_AB R68, R217, R68 ;  /* 0x00000044d944723e */ /* 0x000fe400000000ff */
[----:B------:R-:W-:-:S02]  /*3c540*/  F2FP.F16.F32.PACK_AB R69, R216, R69 ;  /* 0x00000045d845723e */ /* 0x000fc400000000ff */
[----:B------:R-:W-:Y:S02]  /*3c550*/  F2FP.F16.F32.PACK_AB R70, R215, R70 ;  /* 0x00000046d746723e */ /* 0x000fe400000000ff */
[----:B------:R-:W-:Y:S01]  /*3c560*/  F2FP.F16.F32.PACK_AB R71, R214, R71 ;  /* 0x00000047d647723e */ /* 0x000fe200000000ff */
[----:B------:R1:W-:Y:S04]  /*3c570*/  STSM.16.M88.4 [R3+0x1000], R56 ;  /* 0x0010003803007844 */ /* 0x0003e80000000200 */
[----:B------:R1:W-:Y:S01]  /*3c580*/  STSM.16.M88.4 [R0+0x1000], R60 ;  /* 0x0010003c00007844 */ /* 0x0003e20000000200 */
[----:B------:R-:W-:Y:S01]  /*3c590*/  @!PT LDS RZ, [RZ] ;  /* 0x00000000fffff984 */ /* 0x000fe20000000800 */
[----:B------:R-:W-:Y:S01]  /*3c5a0*/  @!PT LDS RZ, [RZ] ;  /* 0x00000000fffff984 */ /* 0x000fe20000000800 */
[----:B------:R-:W-:Y:S01]  /*3c5b0*/  @!PT LDS RZ, [RZ] ;  /* 0x00000000fffff984 */ /* 0x000fe20000000800 */
[----:B------:R-:W-:Y:S01]  /*3c5c0*/  @!PT LDS RZ, [RZ] ;  /* 0x00000000fffff984 */ /* 0x000fe20000000800 */
[----:B------:R2:W-:Y:S06]  /*3c5d0*/  MEMBAR.ALL.CTA ;  /* 0x0000000000007992 */ /* 0x0005ec0000008000 */
[----:B--2---:R-:W2:Y:S02]  /*3c5e0*/  FENCE.VIEW.ASYNC.S ;  /* 0x00000000000073c6 */ /* 0x004ea40000000000 */
[----:B--2---:R-:W-:Y:S06]  /*3c5f0*/  BAR.SYNC.DEFER_BLOCKING 0x1, 0x80 ;  /* 0x0042000000007b1d */ /* 0x004fec0000010000 */
[----:B------:R-:W-:Y:S05]  /*3c600*/  @P1 BRA `(.L_x_56) ;  /* 0x0000000000301947 */ /* 0x000fea0003800000 */
[----:B------:R-:W-:Y:S01]  /*3c610*/  S2UR UR12, SR_CTAID.Z ;  /* 0x00000000000c79c3 */ /* 0x000fe20000002700 */
[----:B------:R-:W-:Y:S01]  /*3c620*/  R2UR UR8, R2 ;  /* 0x00000000020872ca */ /* 0x000fe200000e0000 */
[----:B------:R-:W-:Y:S01]  /*3c630*/  ULDC.64 UR4, c[0x0][0x198] ;  /* 0x0000660000047ab9 */ /* 0x000fe20000000a00 */
[----:B------:R-:W-:Y:S01]  /*3c640*/  UMOV UR9, 0x20 ;  /* 0x0000002000097882 */ /* 0x000fe20000000000 */
[----:B------:R-:W-:Y:S01]  /*3c650*/  UIADD3 UR4, UP0, UR4, 0x670, URZ ;  /* 0x0000067004047890 */ /* 0x000fe2000ff1e03f */
[----:B------:R-:W-:-:S03]  /*3c660*/  UMOV UR10, UR42 ;  /* 0x0000002a000a7c82 */ /* 0x000fc60008000000 */
[----:B------:R-:W2:Y:S01]  /*3c670*/  S2UR UR11, SR_CTAID.Y ;  /* 0x00000000000b79c3 */ /* 0x000ea20000002600 */
[----:B------:R-:W-:-:S05]  /*3c680*/  UIADD3.X UR5, URZ, UR5, URZ, UP0, !UPT ;  /* 0x000000053f057290 */ /* 0x000fca00087fe43f */
[----:B------:R-:W-:-:S09]  /*3c690*/  UIADD3 UR8, UR8, 0x1000, URZ ;  /* 0x0000100008087890 */ /* 0x000fd2000fffe03f */
[----:B--2---:R2:W-:Y:S01]  /*3c6a0*/  UTMASTG.4D [UR8], [UR4] ;  /* 0x00000008040073b5 */ /* 0x0045e20008018000 */
[----:B------:R0:W-:Y:S01]  /*3c6b0*/  UTMACMDFLUSH ;  /* 0x00000000000079b7 */ /* 0x0001e20000000000 */
[----:B--2---:R-:W-:-:S04]  /*3c6c0*/  DEPBAR.LE SB0, 0x1 ;  /* 0x000080400000791a */ /* 0x004fc80000000000 */
.L_x_56:
[----:B------:R-:W-:Y:S05]  /*3c6d0*/  BSYNC B0 ;  /* 0x0000000000007941 */ /* 0x000fea0003800000 */
.L_x_55:
[----:B------:R-:W-:Y:S01]  /*3c6e0*/  BAR.SYNC.DEFER_BLOCKING 0x1, 0x80 ;  /* 0x0042000000007b1d */ /* 0x000fe20000010000 */
[----:B-1----:R-:W-:Y:S02]  /*3c6f0*/  F2FP.F16.F32.PACK_AB R56, R213, R212 ;  /* 0x000000d4d538723e */ /* 0x002fe400000000ff */
        /* <DEDUP_REMOVED lines=8> */
[----:B------:R1:W-:Y:S04]  /*3c780*/  STSM.16.M88.4 [R3], R64 ;  /* 0x0000004003007844 */ /* 0x0003e80000000200 */
[----:B------:R1:W-:Y:S01]  /*3c790*/  STSM.16.M88.4 [R0], R68 ;  /* 0x0000004400007844 */ /* 0x0003e20000000200 */
        /* <DEDUP_REMOVED lines=9> */
[----:B------:R-:W-:Y:S01]  /*3c830*/  ULDC.64 UR4, c[0x0][0x198] ;  /* 0x0000660000047ab9 */ /* 0x000fe20000000a00 */
[----:B------:R-:W-:Y:S01]  /*3c840*/  R2UR UR8, R2 ;  /* 0x00000000020872ca */ /* 0x000fe200000e0000 */
[----:B------:R-:W-:Y:S01]  /*3c850*/  UIADD3 UR4, UP0, UR4, 0x670, URZ ;  /* 0x0000067004047890 */ /* 0x000fe2000ff1e03f */
[----:B------:R-:W-:Y:S01]  /*3c860*/  UMOV UR9, 0x40 ;  /* 0x0000004000097882 */ /* 0x000fe20000000000 */
[----:B------:R-:W-:Y:S02]  /*3c870*/  UMOV UR10, UR42 ;  /* 0x0000002a000a7c82 */ /* 0x000fe40008000000 */
[----:B------:R-:W-:Y:S01]  /*3c880*/  UIADD3.X UR5, URZ, UR5, URZ, UP0, !UPT ;  /* 0x000000053f057290 */ /* 0x000fe200087fe43f */
[----:B------:R-:W2:Y:S08]  /*3c890*/  S2UR UR11, SR_CTAID.Y ;  /* 0x00000000000b79c3 */ /* 0x000eb00000002600 */
[----:B--2---:R2:W-:Y:S01]  /*3c8a0*/  UTMASTG.4D [UR8], [UR4] ;  /* 0x00000008040073b5 */ /* 0x0045e20008018000 */
[----:B------:R0:W-:Y:S01]  /*3c8b0*/  UTMACMDFLUSH ;  /* 0x00000000000079b7 */ /* 0x0001e20000000000 */
[----:B--2---:R-:W-:-:S04]  /*3c8c0*/  DEPBAR.LE SB0, 0x1 ;  /* 0x000080400000791a */ /* 0x004fc80000000000 */
.L_x_58:
[----:B------:R-:W-:Y:S05]  /*3c8d0*/  BSYNC B0 ;  /* 0x0000000000007941 */ /* 0x000fea0003800000 */
.L_x_57:
        /* <DEDUP_REMOVED lines=32> */
.L_x_60:
[----:B------:R-:W-:Y:S05]  /*3cae0*/  BSYNC B0 ;  /* 0x0000000000007941 */ /* 0x000fea0003800000 */
.L_x_59:
        /* <DEDUP_REMOVED lines=31> */
.L_x_62:
[----:B------:R-:W-:Y:S05]  /*3cce0*/  BSYNC B0 ;  /* 0x0000000000007941 */ /* 0x000fea0003800000 */
.L_x_61:
        /* <DEDUP_REMOVED lines=32> */
.L_x_64:
[----:B------:R-:W-:Y:S05]  /*3cef0*/  BSYNC B0 ;  /* 0x0000000000007941 */ /* 0x000fea0003800000 */
.L_x_63:
        /* <DEDUP_REMOVED lines=31> */
.L_x_66:
[----:B------:R-:W-:Y:S05]  /*3d0f0*/  BSYNC B0 ;  /* 0x0000000000007941 */ /* 0x000fea0003800000 */
.L_x_65:
        /* <DEDUP_REMOVED lines=32> */
.L_x_68:
[----:B------:R-:W-:Y:S05]  /*3d300*/  BSYNC B0 ;  /* 0x0000000000007941 */ /* 0x000fea0003800000 */
.L_x_67:
        /* <DEDUP_REMOVED lines=31> */
.L_x_70:
[----:B------:R-:W-:Y:S05]  /*3d500*/  BSYNC B0 ;  /* 0x0000000000007941 */ /* 0x000fea0003800000 */
.L_x_69:
        /* <DEDUP_REMOVED lines=32> */
.L_x_72:
[----:B------:R-:W-:Y:S05]  /*3d710*/  BSYNC B0 ;  /* 0x0000000000007941 */ /* 0x000fea0003800000 */
.L_x_71:
        /* <DEDUP_REMOVED lines=31> */
.L_x_74:
[----:B------:R-:W-:Y:S05]  /*3d910*/  BSYNC B0 ;  /* 0x0000000000007941 */ /* 0x000fea0003800000 */
.L_x_73:
[----:B-1----:R-:W2:Y:S04]  /*3d920*/  LDL.LU R64, [R1+0xc] ;  /* 0x00000c0001407983 */ /* 0x002ea80000300800 */
[----:B------:R-:W2:Y:S04]  /*3d930*/  LDL.LU R55, [R1+0x8] ;  /* 0x0000080001377983 */ /* 0x000ea80000300800 */
[----:B------:R-:W3:Y:S04]  /*3d940*/  LDL.LU R54, [R1+0x4] ;  /* 0x0000040001367983 */ /* 0x000ee80000300800 */
[----:B------:R-:W3:Y:S01]  /*3d950*/  LDL.LU R53, [R1] ;  /* 0x0000000001357983 */ /* 0x000ee20000300800 */
[----:B------:R-:W-:Y:S01]  /*3d960*/  BSSY B0, `(.L_x_75) ;  /* 0x0000020000007945 */ /* 0x000fe20003800000 */
[----:B------:R-:W-:Y:S01]  /*3d970*/  F2FP.F16.F32.PACK_AB R229, R232, R231 ;  /* 0x000000e7e8e5723e */ /* 0x000fe200000000ff */
[----:B------:R-:W-:Y:S01]  /*3d980*/  BAR.SYNC.DEFER_BLOCKING 0x1, 0x80 ;  /* 0x0042000000007b1d */ /* 0x000fe20000010000 */
[----:B------:R-:W-:-:S02]  /*3d990*/  F2FP.F16.F32.PACK_AB R230, R230, R4 ;  /* 0x00000004e6e6723e */ /* 0x000fc400000000ff */
[----:B------:R-:W-:Y:S02]  /*3d9a0*/  F2FP.F16.F32.PACK_AB R231, R5, R6 ;  /* 0x0000000605e7723e */ /* 0x000fe400000000ff */
[----:B------:R-:W-:Y:S02]  /*3d9b0*/  F2FP.F16.F32.PACK_AB R228, R234, R233 ;  /* 0x000000e9eae4723e */ /* 0x000fe400000000ff */
        /* <DEDUP_REMOVED lines=9> */
[----:B----4-:R-:W4:Y:S02]  /*3da50*/  FENCE.VIEW.ASYNC.S ;  /* 0x00000000000073c6 */ /* 0x010f240000000000 */
[----:B----4-:R-:W-:Y:S01]  /*3da60*/  BAR.SYNC.DEFER_BLOCKING 0x1, 0x80 ;  /* 0x0042000000007b1d */ /* 0x010fe20000010000 */
[----:B--2---:R-:W-:-:S02]  /*3da70*/  F2FP.F16.F32.PACK_AB R4, R64, R55 ;  /* 0x000000374004723e */ /* 0x004fc400000000ff */
[----:B---3--:R-:W-:-:S03]  /*3da80*/  F2FP.F16.F32.PACK_AB R5, R54, R53 ;  /* 0x000000353605723e */ /* 0x008fc600000000ff */
[----:B-1----:R-:W-:Y:S05]  /*3da90*/  @P1 BRA `(.L_x_76) ;  /* 0x0000000000301947 */ /* 0x002fea0003800000 */
[----:B------:R-:W-:Y:S01]  /*3daa0*/  S2UR UR12, SR_CTAID.Z ;  /* 0x00000000000c79c3 */ /* 0x000fe20000002700 */
[----:B------:R-:W-:Y:S01]  /*3dab0*/  R2UR UR8, R2 ;  /* 0x00000000020872ca */ /* 0x000fe200000e0000 */
[----:B------:R-:W-:Y:S01]  /*3dac0*/  ULDC.64 UR4, c[0x0][0x198] ;  /* 0x0000660000047ab9 */ /* 0x000fe20000000a00 */
[----:B------:R-:W-:Y:S01]  /*3dad0*/  UMOV UR9, 0x160 ;  /* 0x0000016000097882 */ /* 0x000fe20000000000 */
[----:B------:R-:W-:Y:S01]  /*3dae0*/  UIADD3 UR4, UP0, UR4, 0x670, URZ ;  /* 0x0000067004047890 */ /* 0x000fe2000ff1e03f */
[----:B------:R-:W-:-:S03]  /*3daf0*/  UMOV UR10, UR42 ;  /* 0x0000002a000a7c82 */ /* 0x000fc60008000000 */
[----:B------:R-:W1:Y:S01]  /*3db00*/  S2UR UR11, SR_CTAID.Y ;  /* 0x00000000000b79c3 */ /* 0x000e620000002600 */
[----:B------:R-:W-:-:S05]  /*3db10*/  UIADD3.X UR5, URZ, UR5, URZ, UP0, !UPT ;  /* 0x000000053f057290 */ /* 0x000fca00087fe43f */
[----:B------:R-:W-:-:S09]  /*3db20*/  UIADD3 UR8, UR8, 0x1000, URZ ;  /* 0x0000100008087890 */ /* 0x000fd2000fffe03f */
[----:B-1----:R1:W-:Y:S01]  /*3db30*/  UTMASTG.4D [UR8], [UR4] ;  /* 0x00000008040073b5 */ /* 0x0023e20008018000 */
[----:B------:R0:W-:Y:S01]  /*3db40*/  UTMACMDFLUSH ;  /* 0x00000000000079b7 */ /* 0x0001e20000000000 */
[----:B-1----:R-:W-:-:S04]  /*3db50*/  DEPBAR.LE SB0, 0x1 ;  /* 0x000080400000791a */ /* 0x002fc80000000000 */
.L_x_76:
[----:B------:R-:W-:Y:S05]  /*3db60*/  BSYNC B0 ;  /* 0x0000000000007941 */ /* 0x000fea0003800000 */
.L_x_75:
[----:B------:R-:W2:Y:S04]  /*3db70*/  LDL.LU R56, [R1+0x1c] ;  /* 0x00001c0001387983 */ /* 0x000ea80000300800 */
[----:B------:R-:W2:Y:S04]  /*3db80*/  LDL.LU R55, [R1+0x18] ;  /* 0x0000180001377983 */ /* 0x000ea80000300800 */
[----:B------:R-:W3:Y:S04]  /*3db90*/  LDL.LU R54, [R1+0x14] ;  /* 0x0000140001367983 */ /* 0x000ee80000300800 */
[----:B------:R-:W3:Y:S01]  /*3dba0*/  LDL.LU R53, [R1+0x10] ;  /* 0x0000100001357983 */ /* 0x000ee20000300800 */
        /* <DEDUP_REMOVED lines=21> */
[----:B------:R-:W-:Y:S01]  /*3dd00*/  ULDC.64 UR4, c[0x0][0x198] ;  /* 0x0000660000047ab9 */ /* 0x000fe20000000a00 */
[----:B------:R-:W-:Y:S01]  /*3dd10*/  R2UR UR8, R2 ;  /* 0x00000000020872ca */ /* 0x000fe200000e0000 */
[----:B------:R-:W-:Y:S01]  /*3dd20*/  UIADD3 UR4, UP0, UR4, 0x670, URZ ;  /* 0x0000067004047890 */ /* 0x000fe2000ff1e03f */
[----:B------:R-:W-:Y:S01]  /*3dd30*/  UMOV UR9, 0x180 ;  /* 0x0000018000097882 */ /* 0x000fe20000000000 */
[----:B------:R-:W-:Y:S02]  /*3dd40*/  UMOV UR10, UR42 ;  /* 0x0000002a000a7c82 */ /* 0x000fe40008000000 */
[----:B------:R-:W-:Y:S01]  /*3dd50*/  UIADD3.X UR5, URZ, UR5, URZ, UP0, !UPT ;  /* 0x000000053f057290 */ /* 0x000fe200087fe43f */
[----:B------:R-:W1:Y:S08]  /*3dd60*/  S2UR UR11, SR_CTAID.Y ;  /* 0x00000000000b79c3 */ /* 0x000e700000002600 */
[----:B-1----:R1:W-:Y:S01]  /*3dd70*/  UTMASTG.4D [UR8], [UR4] ;  /* 0x00000008040073b5 */ /* 0x0023e20008018000 */
[----:B------:R0:W-:Y:S01]  /*3dd80*/  UTMACMDFLUSH ;  /* 0x00000000000079b7 */ /* 0x0001e20000000000 */
[----:B-1----:R-:W-:-:S04]  /*3dd90*/  DEPBAR.LE SB0, 0x1 ;  /* 0x000080400000791a */ /* 0x002fc80000000000 */
.L_x_78:
[----:B------:R-:W-:Y:S05]  /*3dda0*/  BSYNC B0 ;  /* 0x0000000000007941 */ /* 0x000fea0003800000 */
.L_x_77:
        /* <DEDUP_REMOVED lines=32> */
.L_x_80:
[----:B------:R-:W-:Y:S05]  /*3dfb0*/  BSYNC B0 ;  /* 0x0000000000007941 */ /* 0x000fea0003800000 */
.L_x_79:
        /* <DEDUP_REMOVED lines=17> */
[----:B---3--:R-:W3:Y:S02]  /*3e0d0*/  FENCE.VIEW.ASYNC.S ;  /* 0x00000000000073c6 */ /* 0x008ee40000000000 */
[----:B---3--:R-:W-:Y:S06]  /*3e0e0*/  BAR.SYNC.DEFER_BLOCKING 0x1, 0x80 ;  /* 0x0042000000007b1d */ /* 0x008fec0000010000 */
        /* <DEDUP_REMOVED lines=8> */
[----:B------:R-:W3:Y:S08]  /*3e170*/  S2UR UR11, SR_CTAID.Y ;  /* 0x00000000000b79c3 */ /* 0x000ef00000002600 */
[----:B---3--:R3:W-:Y:S01]  /*3e180*/  UTMASTG.4D [UR8], [UR4] ;  /* 0x00000008040073b5 */ /* 0x0087e20008018000 */
[----:B------:R0:W-:Y:S01]  /*3e190*/  UTMACMDFLUSH ;  /* 0x00000000000079b7 */ /* 0x0001e20000000000 */
[----:B---3--:R-:W-:-:S04]  /*3e1a0*/  DEPBAR.LE SB0, 0x1 ;  /* 0x000080400000791a */ /* 0x008fc80000000000 */
.L_x_82:
[----:B------:R-:W-:Y:S05]  /*3e1b0*/  BSYNC B0 ;  /* 0x0000000000007941 */ /* 0x000fea0003800000 */
.L_x_81:
[----:B------:R-:W-:Y:S06]  /*3e1c0*/  BAR.SYNC.DEFER_BLOCKING 0x1, 0x80 ;  /* 0x0042000000007b1d */ /* 0x000fec0000010000 */
[----:B------:R-:W-:Y:S01]  /*3e1d0*/  BSSY B0, `(.L_x_83) ;  /* 0x0000016000007945 */ /* 0x000fe20003800000 */
        /* <DEDUP_REMOVED lines=8> */
[----:B----4-:R-:W-:Y:S06]  /*3e260*/  BAR.SYNC.DEFER_BLOCKING 0x1, 0x80 ;  /* 0x0042000000007b1d */ /* 0x010fec0000010000 */
[----:B------:R-:W-:Y:S05]  /*3e270*/  @P1 BRA `(.L_x_84) ;  /* 0x00000000002c1947 */ /* 0x000fea0003800000 */
[----:B------:R-:W-:Y:S01]  /*3e280*/  S2UR UR12, SR_CTAID.Z ;  /* 0x00000000000c79c3 */ /* 0x000fe20000002700 */
[----:B------:R-:W-:Y:S01]  /*3e290*/  R2UR UR8, R2 ;  /* 0x00000000020872ca */ /* 0x000fe200000e0000 */
[----:B------:R-:W-:Y:S01]  /*3e2a0*/  ULDC.64 UR4, c[0x0][0x198] ;  /* 0x0000660000047ab9 */ /* 0x000fe20000000a00 */
[----:B------:R-:W-:Y:S01]  /*3e2b0*/  UMOV UR9, 0x1e0 ;  /* 0x000001e000097882 */ /* 0x000fe20000000000 */
[----:B------:R-:W-:Y:S01]  /*3e2c0*/  UIADD3 UR4, UP0, UR4, 0x670, URZ ;  /* 0x0000067004047890 */ /* 0x000fe2000ff1e03f */
[----:B------:R-:W-:-:S03]  /*3e2d0*/  UMOV UR10, UR42 ;  /* 0x0000002a000a7c82 */ /* 0x000fc60008000000 */
[----:B------:R-:W4:Y:S01]  /*3e2e0*/  S2UR UR11, SR_CTAID.Y ;  /* 0x00000000000b79c3 */ /* 0x000f220000002600 */
[----:B------:R-:W-:-:S05]  /*3e2f0*/  UIADD3.X UR5, URZ, UR5, URZ, UP0, !UPT ;  /* 0x000000053f057290 */ /* 0x000fca00087fe43f */
[----:B------:R-:W-:-:S09]  /*3e300*/  UIADD3 UR8, UR8, 0x1000, URZ ;  /* 0x0000100008087890 */ /* 0x000fd2000fffe03f */
[----:B----4-:R4:W-:Y:S02]  /*3e310*/  UTMASTG.4D [UR8], [UR4] ;  /* 0x00000008040073b5 */ /* 0x0109e40008018000 */
[----:B----4-:R0:W-:Y:S02]  /*3e320*/  UTMACMDFLUSH ;  /* 0x00000000000079b7 */ /* 0x0101e40000000000 */
.L_x_84:
[----:B------:R-:W-:Y:S05]  /*3e330*/  BSYNC B0 ;  /* 0x0000000000007941 */ /* 0x000fea0003800000 */
.L_x_83:
[----:B--2---:R-:W2:Y:S01]  /*3e340*/  LDL.LU R0, [R1+0x400] ;  /* 0x0004000001007983 */ /* 0x004ea20000300800 */
[----:B-----5:R-:W-:Y:S01]  /*3e350*/  R2UR UR5, R172 ;  /* 0x00000000ac0572ca */ /* 0x020fe200000e0000 */
[----:B------:R-:W-:-:S04]  /*3e360*/  DEPBAR.LE SB0, 0x0 ;  /* 0x000080000000791a */ /* 0x000fc80000000000 */
[----:B--2---:R-:W-:-:S13]  /*3e370*/  R2UR UR4, R0 ;  /* 0x00000000000472ca */ /* 0x004fda00000e0000 */
[----:B------:R-:W-:-:S04]  /*3e380*/  UIADD3 UR4, UR4, -0x1, URZ ;  /* 0xffffffff04047890 */ /* 0x000fc8000fffe03f */
[----:B------:R-:W-:-:S04]  /*3e390*/  USHF.L.U32 UR4, UR4, 0x3, URZ ;  /* 0x0000000304047899 */ /* 0x000fc8000800063f */
[----:B------:R-:W-:-:S04]  /*3e3a0*/  ULOP3.LUT UR4, UR4, 0x8, URZ, 0xe2, !UPT ;  /* 0x0000000804047892 */ /* 0x000fc8000f8ee23f */
[----:B------:R-:W-:-:S06]  /*3e3b0*/  ULOP3.LUT UR4, UR4, 0x18, URZ, 0x3c, !UPT ;  /* 0x0000001804047892 */ /* 0x000fcc000f8e3c3f */
[----:B------:R-:W-:-:S04]  /*3e3c0*/  IMAD.U32 R0, RZ, RZ, UR4 ;  /* 0x00000004ff007e24 */ /* 0x000fc8000f8e00ff */
[----:B------:R-:W-:Y:S01]  /*3e3d0*/  SYNCS.ARRIVE.TRANS64.A1T0 RZ, [R0+UR5+0x160090], RZ ;  /* 0x160090ff00ff79a7 */ /* 0x000fe20008100005 */
[----:B------:R-:W-:Y:S05]  /*3e3e0*/  EXIT ;  /* 0x000000000000794d */ /* 0x000fea0003800000 */
.L_x_6:
[----:B------:R-:W-:-:S08]  /*3e3f0*/  UISETP.NE.AND UP0, UPT, UR6, 0x1, UPT ;  /* 0x000000010600788c */ /* 0x000fd0000bf05270 */
[----:B------:R-:W1:-:S00]  /*3e400*/  USETMAXREG.DEALLOC.CTAPOOL 0x18 ;  /* 0x00000018000079c8 */ /* 0x000e4000080e0500 */
[----:B------:R-:W-:-:S13]  /*3e410*/  PLOP3.LUT P0, PT, PT, PT, UP0, 0x80, 0x0 ;  /* 0x000000000000781c */ /* 0x000fda0003f0f008 */
[----:B------:R-:W-:Y:S05]  /*3e420*/  @P0 EXIT ;  /* 0x000000000000094d */ /* 0x000fea0003800000 */
[----:B------:R-:W2:Y:S01]  /*3e430*/  S2UR UR11, SR_CTAID.X ;  /* 0x00000000000b79c3 */ /* 0x000ea20000002500 */
[----:B------:R-:W-:Y:S01]  /*3e440*/  ELECT P3, URZ, PT ;  /* 0x00000000003f782f */ /* 0x000fe20003860000 */
[----:B------:R-:W-:Y:S01]  /*3e450*/  BSSY B0, `(.L_x_85) ;  /* 0x000004c000007945 */ /* 0x000fe20003800000 */
[----:B-1----:R-:W-:Y:S01]  /*3e460*/  MOV R0, RZ ;  /* 0x000000ff00007202 */ /* 0x002fe20000000f00 */
[----:B------:R-:W-:Y:S01]  /*3e470*/  IMAD.MOV.U32 R3, RZ, RZ, RZ ;  /* 0x000000ffff037224 */ /* 0x000fe200078e00ff */
[----:B------:R-:W-:-:S03]  /*3e480*/  MOV R7, RZ ;  /* 0x000000ff00077202 */ /* 0x000fc60000000f00 */
[----:B------:R-:W1:Y:S08]  /*3e490*/  S2UR UR60, SR_CTAID.Y ;  /* 0x00000000003c79c3 */ /* 0x000e700000002600 */
[----:B------:R-:W3:Y:S01]  /*3e4a0*/  S2UR UR61, SR_CTAID.Z ;  /* 0x00000000003d79c3 */ /* 0x000ee20000002700 */
[----:B--2---:R-:W-:Y:S01]  /*3e4b0*/  USHF.L.U32 UR11, UR11, 0x7, URZ ;  /* 0x000000070b0b7899 */ /* 0x004fe2000800063f */
[----:B------:R-:W-:Y:S11]  /*3e4c0*/  @!P3 BRA `(.L_x_86) ;  /* 0x000000040010b947 */ /* 0x000ff60003800000 */
[----:B------:R-:W2:Y:S01]  /*3e4d0*/  S2R R3, SR_CgaCtaId ;  /* 0x0000000000037919 */ /* 0x000ea20000008800 */
[----:B------:R-:W-:Y:S02]  /*3e4e0*/  MOV R2, 0x400 ;  /* 0x0000040000027802 */ /* 0x000fe40000000f00 */
[----:B------:R-:W-:Y:S02]  /*3e4f0*/  MOV R4, 0x1 ;  /* 0x0000000100047802 */ /* 0x000fe40000000f00 */
[----:B--2---:R-:W-:Y:S02]  /*3e500*/  LEA R3, R3, R2, 0x18 ;  /* 0x0000000203037211 */ /* 0x004fe400078ec0ff */
[----:B------:R-:W-:-:S04]  /*3e510*/  SHF.L.U32 R2, R4, 0x1f, RZ ;  /* 0x0000001f04027819 */ /* 0x000fc800000006ff */
[----:B------:R-:W2:Y:S02]  /*3e520*/  SYNCS.PHASECHK.TRANS64.TRYWAIT P0, [R3+URZ+0x160060], R2 ;  /* 0x16006002030075a7 */ /* 0x000ea4000800017f */
[----:B--2---:R-:W-:Y:S05]  /*3e530*/  @!P0 BRA `(.L_x_87) ;  /* 0x0000002000288947 */ /* 0x004fea0003800000 */
.L_x_123:
[----:B------:R-:W-:Y:S01]  /*3e540*/  ULOP3.LUT UR4, UR7, 0x2, URZ, 0xfc, !UPT ;  /* 0x0000000207047892 */ /* 0x000fe2000f8efc3f */
[----:B--2---:R-:W-:-:S03]  /*3e550*/  @P2 MOV R2, 0x10000 ;  /* 0x0001000000022802 */ /* 0x004fc60000000f00 */
[----:B------:R-:W-:Y:S01]  /*3e560*/  UPRMT UR4, UR4, 0x9910, URZ ;  /* 0x0000991004047896 */ /* 0x000fe2000800003f */
[----:B------:R2:W-:Y:S03]  /*3e570*/  @P2 SYNCS.ARRIVE.TRANS64 RZ, [R3+URZ+0x160050], R2 ;  /* 0x1600500203ff29a7 */ /* 0x0005e6000800003f */
[----:B------:R-:W-:-:S06]  /*3e580*/  UISETP.NE.AND UP0, UPT, UR4, 0x2, UPT ;  /* 0x000000020400788c */ /* 0x000fcc000bf05270 */
[----:B------:R-:W-:-:S13]  /*3e590*/  PLOP3.LUT P0, PT, PT, PT, UP0, 0x80, 0x0 ;  /* 0x000000000000781c */ /* 0x000fda0003f0f008 */
[----:B--2---:R-:W-:Y:S05]  /*3e5a0*/  @P0 BRA `(.L_x_88) ;  /* 0x0000000000040947 */ /* 0x004fea0003800000 */
[----:B-1-3--:R-:W-:Y:S01]  /*3e5b0*/  BPT.TRAP 0x1 ;  /* 0x000000040000795c */ /* 0x00afe20000300000 */
.L_x_88:
[----:B------:R-:W-:-:S04]  /*3e5c0*/  LOP3.LUT P0, RZ, R6, 0x1f, RZ, 0xc0, !PT ;  /* 0x0000001f06ff7812 */ /* 0x000fc8000780c0ff */
[----:B------:R-:W-:-:S13]  /*3e5d0*/  PLOP3.LUT P0, PT, P0, P2, PT, 0x2a, 0x0 ;  /* 0x000000000000781c */ /* 0x000fda0000704572 */
[----:B------:R-:W-:Y:S05]  /*3e5e0*/  @P0 BRA `(.L_x_89) ;  /* 0x0000000000040947 */ /* 0x000fea0003800000 */
[----:B-1-3--:R-:W-:Y:S01]  /*3e5f0*/  BPT.TRAP 0x1 ;  /* 0x000000040000795c */ /* 0x00afe20000300000 */
.L_x_89:
[----:B------:R-:W-:Y:S01]  /*3e600*/  R2UR UR8, R3 ;  /* 0x00000000030872ca */ /* 0x000fe200000e0000 */
[----:B------:R-:W-:Y:S01]  /*3e610*/  ULDC.64 UR4, c[0x0][0x198] ;  /* 0x0000660000047ab9 */ /* 0x000fe20000000a00 */
[----:B------:R-:W-:Y:S01]  /*3e620*/  UMOV UR14, 0x0 ;  /* 0x00000000000e7882 */ /* 0x000fe20000000000 */
[----:B------:R-:W-:Y:S01]  /*3e630*/  UIADD3 UR4, UP0, UR4, 0xf0, URZ ;  /* 0x000000f004047890 */ /* 0x000fe2000ff1e03f */
[----:B------:R-:W-:Y:S01]  /*3e640*/  IMAD.MOV.U32 R7, RZ, RZ, 0x40 ;  /* 0x00000040ff077424 */ /* 0x000fe200078e00ff */
[----:B------:R-:W-:Y:S01]  /*3e650*/  UMOV UR15, 0x10000000 ;  /* 0x10000000000f7882 */ /* 0x000fe20000000000 */
[----:B------:R-:W-:Y:S01]  /*3e660*/  UMOV UR10, URZ ;  /* 0x0000003f000a7c82 */ /* 0x000fe20008000000 */
[----:B------:R-:W-:Y:S01]  /*3e670*/  UIADD3.X UR5, URZ, UR5, URZ, UP0, !UPT ;  /* 0x000000053f057290 */ /* 0x000fe200087fe43f */
[----:B------:R-:W-:Y:S01]  /*3e680*/  MOV R3, 0x1 ;  /* 0x0000000100037802 */ /* 0x000fe20000000f00 */
[----:B-1----:R-:W-:Y:S01]  /*3e690*/  UMOV UR12, UR60 ;  /* 0x0000003c000c7c82 */ /* 0x002fe20008000000 */
[----:B---3--:R-:W-:Y:S01]  /*3e6a0*/  UMOV UR13, UR61 ;  /* 0x0000003d000d7c82 */ /* 0x008fe20008000000 */
[----:B------:R-:W-:Y:S01]  /*3e6b0*/  UMOV UR26, 0x40 ;  /* 0x00000040001a7882 */ /* 0x000fe20000000000 */
[----:B------:R-:W-:Y:S01]  /*3e6c0*/  UMOV UR27, UR11 ;  /* 0x0000000b001b7c82 */ /* 0x000fe20008000000 */
[----:B------:R-:W-:-:S02]  /*3e6d0*/  UIADD3 UR9, UR8, 0x160050, URZ ;  /* 0x0016005008097890 */ /* 0x000fc4000fffe03f */
[----:B------:R-:W-:Y:S02]  /*3e6e0*/  UIADD3 UR24, UR8, 0x2000, URZ ;  /* 0x0000200008187890 */ /* 0x000fe4000fffe03f */
[----:B------:R-:W-:Y:S01]  /*3e6f0*/  UIADD3 UR16, UR8, 0x4000, URZ ;  /* 0x0000400008107890 */ /* 0x000fe2000fffe03f */
[----:B------:R-:W-:Y:S01]  /*3e700*/  UMOV UR28, UR60 ;  /* 0x0000003c001c7c82 */ /* 0x000fe20008000000 */
[----:B------:R-:W-:Y:S01]  /*3e710*/  UMOV UR29, UR61 ;  /* 0x0000003d001d7c82 */ /* 0x000fe20008000000 */
[----:B------:R-:W-:Y:S01]  /*3e720*/  UMOV UR25, UR9 ;  /* 0x0000000900197c82 */ /* 0x000fe20008000000 */
[----:B------:R-:W-:Y:S01]  /*3e730*/  UMOV UR18, 0x80 ;  /* 0x0000008000127882 */ /* 0x000fe20000000000 */
[----:B------:R-:W-:Y:S01]  /*3e740*/  UMOV UR19, UR11 ;  /* 0x0000000b00137c82 */ /* 0x000fe20008000000 */
[----:B------:R-:W-:Y:S01]  /*3e750*/  UMOV UR20, UR60 ;  /* 0x0000003c00147c82 */ /* 0x000fe20008000000 */
[----:B------:R-:W-:Y:S01]  /*3e760*/  UMOV UR21, UR61 ;  /* 0x0000003d00157c82 */ /* 0x000fe20008000000 */
[----:B------:R1:W-:Y:S01]  /*3e770*/  UTMALDG.4D [UR8], [UR4], desc[UR14] ;  /* 0x00000e08040075b4 */ /* 0x0003e20008019000 */
[----:B------:R-:W-:Y:S01]  /*3e780*/  UIADD3 UR56, UR8, 0x6000, URZ ;  /* 0x0000600008387890 */ /* 0x000fe2000fffe03f */
[----:B------:R-:W-:Y:S01]  /*3e790*/  UMOV UR17, UR9 ;  /* 0x0000000900117c82 */ /* 0x000fe20008000000 */
[----:B------:R-:W-:Y:S01]  /*3e7a0*/  UIADD3 UR32, UR8, 0x8000, URZ ;  /* 0x0000800008207890 */ /* 0x000fe2000fffe03f */
[----:B------:R-:W-:Y:S01]  /*3e7b0*/  UMOV UR58, 0xc0 ;  /* 0x000000c0003a7882 */ /* 0x000fe20000000000 */
[----:B------:R-:W-:Y:S01]  /*3e7c0*/  UMOV UR59, UR11 ;  /* 0x0000000b003b7c82 */ /* 0x000fe20008000000 */
[----:B------:R2:W-:Y:S01]  /*3e7d0*/  UTMALDG.4D [UR24], [UR4], desc[UR14] ;  /* 0x00000e18040075b4 */ /* 0x0005e20008019000 */
[----:B------:R-:W-:Y:S01]  /*3e7e0*/  UMOV UR57, UR9 ;  /* 0x0000000900397c82 */ /* 0x000fe20008000000 */
[----:B------:R-:W-:Y:S01]  /*3e7f0*/  UMOV UR34, 0x100 ;  /* 0x0000010000227882 */ /* 0x000fe20000000000 */
[----:B------:R-:W-:Y:S01]  /*3e800*/  UMOV UR35, UR11 ;  /* 0x0000000b00237c82 */ /* 0x000fe20008000000 */
[----:B------:R-:W-:Y:S01]  /*3e810*/  UMOV UR36, UR60 ;  /* 0x0000003c00247c82 */ /* 0x000fe20008000000 */
[----:B------:R-:W-:Y:S01]  /*3e820*/  UMOV UR37, UR61 ;  /* 0x0000003d00257c82 */ /* 0x000fe20008000000 */
[----:B------:R-:W-:Y:S01]  /*3e830*/  UMOV UR33, UR9 ;  /* 0x0000000900217c82 */ /* 0x000fe20008000000 */
[----:B------:R3:W-:Y:S01]  /*3e840*/  UTMALDG.4D [UR16], [UR4], desc[UR14] ;  /* 0x00000e10040075b4 */ /* 0x0007e20008019000 */
[----:B------:R4:W-:Y:S01]  /*3e850*/  UTMALDG.4D [UR56], [UR4], desc[UR14] ;  /* 0x00000e38040075b4 */ /* 0x0009e20008019000 */
[----:B-1----:R-:W-:Y:S01]  /*3e860*/  UMOV UR10, 0x1c0 ;  /* 0x000001c0000a7882 */ /* 0x002fe20000000000 */
[----:B------:R4:W-:Y:S01]  /*3e870*/  UTMALDG.4D [UR32], [UR4], desc[UR14] ;  /* 0x00000e20040075b4 */ /* 0x0009e20008019000 */
[----:B--2---:R-:W-:Y:S01]  /*3e880*/  UIADD3 UR24, UR8, 0xa000, URZ ;  /* 0x0000a00008187890 */ /* 0x004fe2000fffe03f */
[----:B------:R-:W-:Y:S01]  /*3e890*/  UMOV UR26, 0x140 ;  /* 0x00000140001a7882 */ /* 0x000fe20000000000 */
[----:B---3--:R-:W-:-:S07]  /*3e8a0*/  UIADD3 UR16, UR8, 0xc000, URZ ;  /* 0x0000c00008107890 */ /* 0x008fce000fffe03f */
[----:B------:R4:W-:Y:S01]  /*3e8b0*/  UTMALDG.4D [UR24], [UR4], desc[UR14] ;  /* 0x00000e18040075b4 */ /* 0x0009e20008019000 */
[----:B------:R-:W-:Y:S01]  /*3e8c0*/  UIADD3 UR8, UR8, 0xe000, URZ ;  /* 0x0000e00008087890 */ /* 0x000fe2000fffe03f */
[----:B------:R-:W-:Y:S02]  /*3e8d0*/  UMOV UR18, 0x180 ;  /* 0x0000018000127882 */ /* 0x000fe40000000000 */
[----:B------:R4:W-:Y:S06]  /*3e8e0*/  UTMALDG.4D [UR16], [UR4], desc[UR14] ;  /* 0x00000e10040075b4 */ /* 0x0009ec0008019000 */
[----:B------:R4:W-:Y:S02]  /*3e8f0*/  UTMALDG.4D [UR8], [UR4], desc[UR14] ;  /* 0x00000e08040075b4 */ /* 0x0009e40008019000 */
[----:B----4-:R-:W-:Y:S01]  /*3e900*/  NOP ;  /* 0x0000000000007918 */ /* 0x010fe20000000000 */
.L_x_86:
[----:B-1-3--:R-:W-:Y:S05]  /*3e910*/  BSYNC B0 ;  /* 0x0000000000007941 */ /* 0x00afea0003800000 */
.L_x_85:
[----:B------:R-:W1:Y:S01]  /*3e920*/  LDC R2, c[0x0][0x28c] ;  /* 0x0000a300ff027b82 */ /* 0x000e620000000800 */
[----:B------:R-:W-:Y:S01]  /*3e930*/  BSSY B0, `(.L_x_90) ;  /* 0x000004c000007945 */ /* 0x000fe20003800000 */
[----:B-1----:R-:W-:-:S13]  /*3e940*/  ISETP.GT.AND P4, PT, R2, RZ, P3 ;  /* 0x000000ff0200720c */ /* 0x002fda0001f84270 */
[----:B------:R-:W-:Y:S05]  /*3e950*/  @!P4 BRA `(.L_x_91) ;  /* 0x000000040024c947 */ /* 0x000fea0003800000 */
[----:B------:R-:W1:Y:S01]  /*3e960*/  S2R R5, SR_CgaCtaId ;  /* 0x0000000000057919 */ /* 0x000e620000008800 */
[----:B------:R-:W-:-:S04]  /*3e970*/  MOV R0, 0x400 ;  /* 0x0000040000007802 */ /* 0x000fc80000000f00 */
[----:B-1----:R-:W-:Y:S02]  /*3e980*/  LEA R5, R5, R0, 0x18 ;  /* 0x0000000005057211 */ /* 0x002fe400078ec0ff */
[----:B------:R-:W-:-:S04]  /*3e990*/  MOV R0, 0x1 ;  /* 0x0000000100007802 */ /* 0x000fc80000000f00 */
[----:B------:R-:W-:-:S04]  /*3e9a0*/  SHF.L.U32 R0, R0, 0x1f, RZ ;  /* 0x0000001f00007819 */ /* 0x000fc800000006ff */
[----:B------:R-:W1:Y:S02]  /*3e9b0*/  SYNCS.PHASECHK.TRANS64.TRYWAIT P0, [R5+URZ+0x160028], R0 ;  /* 0x16002800050075a7 */ /* 0x000e64000800017f */
[----:B-1----:R-:W-:Y:S05]  /*3e9c0*/  @!P0 BRA `(.L_x_92) ;  /* 0x0000001c00188947 */ /* 0x002fea0003800000 */
.L_x_124:
[----:B------:R-:W-:Y:S01]  /*3e9d0*/  ULOP3.LUT UR4, UR7, 0x2, URZ, 0xfc, !UPT ;  /* 0x0000000207047892 */ /* 0x000fe2000f8efc3f */
[----:B-1----:R-:W-:-:S03]  /*3e9e0*/  @P2 IMAD.MOV.U32 R0, RZ, RZ, 0x40000 ;  /* 0x00040000ff002424 */ /* 0x002fc600078e00ff */
[----:B------:R-:W-:Y:S01]  /*3e9f0*/  UPRMT UR4, UR4, 0x9910, URZ ;  /* 0x0000991004047896 */ /* 0x000fe2000800003f */
[----:B------:R1:W-:Y:S03]  /*3ea00*/  @P2 SYNCS.ARRIVE.TRANS64 RZ, [R5+URZ+0x160000], R0 ;  /* 0x1600000005ff29a7 */ /* 0x0003e6000800003f */
[----:B------:R-:W-:-:S06]  /*3ea10*/  UISETP.NE.AND UP0, UPT, UR4, 0x2, UPT ;  /* 0x000000020400788c */ /* 0x000fcc000bf05270 */
[----:B------:R-:W-:-:S13]  /*3ea20*/  PLOP3.LUT P0, PT, PT, PT, UP0, 0x80, 0x0 ;  /* 0x000000000000781c */ /* 0x000fda0003f0f008 */
[----:B-1----:R-:W-:Y:S05]  /*3ea30*/  @P0 BRA `(.L_x_93) ;  /* 0x0000000000040947 */ /* 0x002fea0003800000 */
[----:B------:R-:W-:Y:S01]  /*3ea40*/  BPT.TRAP 0x1 ;  /* 0x000000040000795c */ /* 0x000fe20000300000 */
.L_x_93:
[----:B------:R-:W-:-:S04]  /*3ea50*/  LOP3.LUT P0, RZ, R6, 0x1f, RZ, 0xc0, !PT ;  /* 0x0000001f06ff7812 */ /* 0x000fc8000780c0ff */
[----:B------:R-:W-:-:S13]  /*3ea60*/  PLOP3.LUT P0, PT, P0, P2, PT, 0x2a, 0x0 ;  /* 0x000000000000781c */ /* 0x000fda0000704572 */
[----:B------:R-:W-:Y:S05]  /*3ea70*/  @P0 BRA `(.L_x_94) ;  /* 0x0000000000040947 */ /* 0x000fea0003800000 */
[----:B------:R-:W-:Y:S01]  /*3ea80*/  BPT.TRAP 0x1 ;  /* 0x000000040000795c */ /* 0x000fe20000300000 */
.L_x_94:
[----:B------:R-:W-:Y:S01]  /*3ea90*/  R2UR UR6, R5 ;  /* 0x00000000050672ca */ /* 0x000fe200000e0000 */
[----:B------:R-:W-:Y:S01]  /*3eaa0*/  ULDC.64 UR8, c[0x0][0x198] ;  /* 0x0000660000087ab9 */ /* 0x000fe20000000a00 */
[----:B------:R-:W-:Y:S01]  /*3eab0*/  UMOV UR19, URZ ;  /* 0x0000003f00137c82 */ /* 0x000fe20008000000 */
[----:B------:R-:W-:Y:S01]  /*3eac0*/  UIADD3 UR8, UP0, UR8, 0x1f0, URZ ;  /* 0x000001f008087890 */ /* 0x000fe2000ff1e03f */
[----:B------:R-:W-:Y:S01]  /*3ead0*/  MOV R0, 0x1 ;  /* 0x0000000100007802 */ /* 0x000fe20000000f00 */
[----:B------:R-:W-:Y:S01]  /*3eae0*/  UMOV UR4, 0x0 ;  /* 0x0000000000047882 */ /* 0x000fe20000000000 */
[----:B------:R-:W-:Y:S01]  /*3eaf0*/  UMOV UR5, 0x10000000 ;  /* 0x1000000000057882 */ /* 0x000fe20000000000 */
[----:B------:R-:W-:Y:S01]  /*3eb00*/  UIADD3.X UR9, URZ, UR9, URZ, UP0, !UPT ;  /* 0x000000093f097290 */ /* 0x000fe200087fe43f */
[----:B------:R-:W-:Y:S01]  /*3eb10*/  UMOV UR18, URZ ;  /* 0x0000003f00127c82 */ /* 0x000fe20008000000 */
[----:B------:R-:W-:Y:S01]  /*3eb20*/  UMOV UR20, UR60 ;  /* 0x0000003c00147c82 */ /* 0x000fe20008000000 */
[----:B------:R-:W-:Y:S01]  /*3eb30*/  UMOV UR21, UR61 ;  /* 0x0000003d00157c82 */ /* 0x000fe20008000000 */
[----:B------:R-:W-:-:S02]  /*3eb40*/  UMOV UR26, 0x40 ;  /* 0x00000040001a7882 */ /* 0x000fc40000000000 */
[----:B------:R-:W-:Y:S02]  /*3eb50*/  UIADD3 UR16, UR6, 0x20000, URZ ;  /* 0x0002000006107890 */ /* 0x000fe4000fffe03f */
[----:B------:R-:W-:Y:S02]  /*3eb60*/  UIADD3 UR17, UR6, 0x160000, URZ ;  /* 0x0016000006117890 */ /* 0x000fe4000fffe03f */
[----:B------:R-:W-:Y:S02]  /*3eb70*/  UIADD3 UR24, UR6, 0x28000, URZ ;  /* 0x0002800006187890 */ /* 0x000fe4000fffe03f */
[----:B------:R-:W-:Y:S01]  /*3eb80*/  UIADD3 UR56, UR6, 0x30000, URZ ;  /* 0x0003000006387890 */ /* 0x000fe2000fffe03f */
[----:B------:R-:W-:Y:S01]  /*3eb90*/  UMOV UR28, UR60 ;  /* 0x0000003c001c7c82 */ /* 0x000fe20008000000 */
[----:B------:R-:W-:Y:S01]  /*3eba0*/  UMOV UR29, UR61 ;  /* 0x0000003d001d7c82 */ /* 0x000fe20008000000 */
[----:B------:R-:W-:Y:S01]  /*3ebb0*/  UMOV UR27, UR19 ;  /* 0x00000013001b7c82 */ /* 0x000fe20008000000 */
[----:B------:R-:W-:Y:S01]  /*3ebc0*/  UMOV UR25, UR17 ;  /* 0x0000001100197c82 */ /* 0x000fe20008000000 */
[----:B------:R-:W-:Y:S01]  /*3ebd0*/  UIADD3 UR48, UR6, 0x38000, URZ ;  /* 0x0003800006307890 */ /* 0x000fe2000fffe03f */
[----:B------:R1:W-:Y:S01]  /*3ebe0*/  UTMALDG.4D [UR16], [UR8], desc[UR4] ;  /* 0x00000410080075b4 */ /* 0x0003e20008019000 */
[----:B------:R-:W-:-:S02]  /*3ebf0*/  UIADD3 UR40, UR6, 0x40000, URZ ;  /* 0x0004000006287890 */ /* 0x000fc4000fffe03f */
[----:B------:R-:W-:Y:S01]  /*3ec00*/  UIADD3 UR32, UR6, 0x48000, URZ ;  /* 0x0004800006207890 */ /* 0x000fe2000fffe03f */
[----:B------:R-:W-:Y:S01]  /*3ec10*/  UMOV UR58, 0x80 ;  /* 0x00000080003a7882 */ /* 0x000fe20000000000 */
[----:B------:R-:W-:Y:S01]  /*3ec20*/  UMOV UR59, UR19 ;  /* 0x00000013003b7c82 */ /* 0x000fe20008000000 */
[----:B------:R-:W-:Y:S01]  /*3ec30*/  UMOV UR57, UR17 ;  /* 0x0000001100397c82 */ /* 0x000fe20008000000 */
[----:B------:R2:W-:Y:S01]  /*3ec40*/  UTMALDG.4D [UR24], [UR8], desc[UR4] ;  /* 0x00000418080075b4 */ /* 0x0005e20008019000 */
[----:B------:R-:W-:Y:S01]  /*3ec50*/  UMOV UR50, 0xc0 ;  /* 0x000000c000327882 */ /* 0x000fe20000000000 */
[----:B------:R-:W-:Y:S01]  /*3ec60*/  UMOV UR52, UR60 ;  /* 0x0000003c00347c82 */ /* 0x000fe20008000000 */
[----:B------:R-:W-:Y:S01]  /*3ec70*/  UMOV UR53, UR61 ;  /* 0x0000003d00357c82 */ /* 0x000fe20008000000 */
[----:B------:R-:W-:Y:S01]  /*3ec80*/  UMOV UR51, UR19 ;  /* 0x0000001300337c82 */ /* 0x000fe20008000000 */
[----:B------:R-:W-:Y:S01]  /*3ec90*/  UMOV UR49, UR17 ;  /* 0x0000001100317c82 */ /* 0x000fe20008000000 */
[----:B------:R-:W-:Y:S01]  /*3eca0*/  UMOV UR42, 0x100 ;  /* 0x00000100002a7882 */ /* 0x000fe20000000000 */
[----:B------:R-:W-:Y:S01]  /*3ecb0*/  UMOV UR44, UR60 ;  /* 0x0000003c002c7c82 */ /* 0x000fe20008000000 */
[----:B------:R-:W-:Y:S01]  /*3ecc0*/  UMOV UR45, UR61 ;  /* 0x0000003d002d7c82 */ /* 0x000fe20008000000 */
[----:B------:R3:W-:Y:S01]  /*3ecd0*/  UTMALDG.4D [UR56], [UR8], desc[UR4] ;  /* 0x00000438080075b4 */ /* 0x0007e20008019000 */
[----:B------:R-:W-:Y:S01]  /*3ece0*/  UMOV UR43, UR19 ;  /* 0x00000013002b7c82 */ /* 0x000fe20008000000 */
[----:B------:R-:W-:Y:S01]  /*3ecf0*/  UMOV UR41, UR17 ;  /* 0x0000001100297c82 */ /* 0x000fe20008000000 */
[----:B------:R-:W-:Y:S01]  /*3ed00*/  UMOV UR34, 0x140 ;  /* 0x0000014000227882 */ /* 0x000fe20000000000 */
[----:B------:R-:W-:Y:S01]  /*3ed10*/  UMOV UR36, UR60 ;  /* 0x0000003c00247c82 */ /* 0x000fe20008000000 */
[----:B------:R-:W-:Y:S01]  /*3ed20*/  UMOV UR37, UR61 ;  /* 0x0000003d00257c82 */ /* 0x000fe20008000000 */
[----:B------:R-:W-:Y:S01]  /*3ed30*/  UMOV UR35, UR19 ;  /* 0x0000001300237c82 */ /* 0x000fe20008000000 */
[----:B------:R-:W-:Y:S01]  /*3ed40*/  UMOV UR33, UR17 ;  /* 0x0000001100217c82 */ /* 0x000fe20008000000 */
[----:B------:R3:W-:Y:S01]  /*3ed50*/  UTMALDG.4D [UR48], [UR8], desc[UR4] ;  /* 0x00000430080075b4 */ /* 0x0007e20008019000 */
[----:B-1----:R-:W-:Y:S01]  /*3ed60*/  UIADD3 UR16, UR6, 0x58000, URZ ;  /* 0x0005800006107890 */ /* 0x002fe2000fffe03f */
[----:B------:R-:W-:Y:S01]  /*3ed70*/  UMOV UR18, 0x1c0 ;  /* 0x000001c000127882 */ /* 0x000fe20000000000 */
[----:B------:R3:W-:Y:S01]  /*3ed80*/  UTMALDG.4D [UR40], [UR8], desc[UR4] ;  /* 0x00000428080075b4 */ /* 0x0007e20008019000 */
[----:B--2---:R-:W-:Y:S01]  /*3ed90*/  UIADD3 UR24, UR6, 0x50000, URZ ;  /* 0x0005000006187890 */ /* 0x004fe2000fffe03f */
[----:B------:R-:W-:Y:S01]  /*3eda0*/  UMOV UR26, 0x180 ;  /* 0x00000180001a7882 */ /* 0x000fe20000000000 */
[----:B------:R3:W-:Y:S07]  /*3edb0*/  UTMALDG.4D [UR32], [UR8], desc[UR4] ;  /* 0x00000420080075b4 */ /* 0x0007ee0008019000 */
[----:B------:R3:W-:Y:S01]  /*3edc0*/  UTMALDG.4D [UR24], [UR8], desc[UR4] ;  /* 0x00000418080075b4 */ /* 0x0007e20008019000 */
[----:B------:R3:W-:Y:S02]  /*3edd0*/  UTMALDG.4D [UR16], [UR8], desc[UR4] ;  /* 0x00000410080075b4 */ /* 0x0007e40008019000 */
[----:B---3--:R-:W-:Y:S01]  /*3ede0*/  NOP ;  /* 0x0000000000007918 */ /* 0x008fe20000000000 */
.L_x_91:
[----:B------:R-:W-:Y:S05]  /*3edf0*/  BSYNC B0 ;  /* 0x0000000000007941 */ /* 0x000fea0003800000 */
.L_x_90:
[----:B------:R-:W-:Y:S04]  /*3ee00*/  BSSY B0, `(.L_x_95) ;  /* 0x000004e000007945 */ /* 0x000fe80003800000 */
[----:B------:R-:W-:Y:S05]  /*3ee10*/  @!P3 BRA `(.L_x_96) ;  /* 0x000000040030b947 */ /* 0x000fea0003800000 */
[----:B------:R-:W1:Y:S01]  /*3ee20*/  S2R R5, SR_CgaCtaId ;  /* 0x0000000000057919 */ /* 0x000e620000008800 */
[----:B------:R-:W-:-:S04]  /*3ee30*/  MOV R4, 0x400 ;  /* 0x0000040000047802 */ /* 0x000fc80000000f00 */
[----:B-1----:R-:W-:Y:S02]  /*3ee40*/  LEA R8, R5, R4, 0x18 ;  /* 0x0000000405087211 */ /* 0x002fe400078ec0ff */
[----:B------:R-:W-:-:S03]  /*3ee50*/  MOV R5, 0x1 ;  /* 0x0000000100057802 */ /* 0x000fc60000000f00 */
[----:B------:R-:W-:Y:S01]  /*3ee60*/  IMAD R4, R3, 0x8, R8 ;  /* 0x0000000803047824 */ /* 0x000fe200078e0208 */
[----:B------:R-:W-:-:S04]  /*3ee70*/  SHF.L.U32 R5, R5, 0x1f, RZ ;  /* 0x0000001f05057819 */ /* 0x000fc800000006ff */
[----:B------:R-:W1:Y:S02]  /*3ee80*/  SYNCS.PHASECHK.TRANS64.TRYWAIT P0, [R4+URZ+0x160060], R5 ;  /* 0x16006005040075a7 */ /* 0x000e64000800017f */
[----:B-1----:R-:W-:Y:S05]  /*3ee90*/  @!P0 BRA `(.L_x_97) ;  /* 0x0000001400f88947 */ /* 0x002fea0003800000 */
.L_x_125:
[----:B------:R-:W-:Y:S01]  /*3eea0*/  ULOP3.LUT UR4, UR7, 0x2, URZ, 0xfc, !UPT ;  /* 0x0000000207047892 */ /* 0x000fe2000f8efc3f */
[----:B-1----:R-:W-:-:S03]  /*3eeb0*/  @P2 MOV R5, 0x10000 ;  /* 0x0001000000052802 */ /* 0x002fc60000000f00 */
[----:B------:R-:W-:Y:S01]  /*3eec0*/  UPRMT UR4, UR4, 0x9910, URZ ;  /* 0x0000991004047896 */ /* 0x000fe2000800003f */
[----:B------:R1:W-:Y:S03]  /*3eed0*/  @P2 SYNCS.ARRIVE.TRANS64 RZ, [R4+URZ+0x160050], R5 ;  /* 0x1600500504ff29a7 */ /* 0x0003e6000800003f */
[----:B------:R-:W-:-:S06]  /*3eee0*/  UISETP.NE.AND UP0, UPT, UR4, 0x2, UPT ;  /* 0x000000020400788c */ /* 0x000fcc000bf05270 */
[----:B------:R-:W-:-:S13]  /*3eef0*/  PLOP3.LUT P0, PT, PT, PT, UP0, 0x80, 0x0 ;  /* 0x000000000000781c */ /* 0x000fda0003f0f008 */
[----:B-1----:R-:W-:Y:S05]  /*3ef00*/  @P0 BRA `(.L_x_98) ;  /* 0x0000000000040947 */ /* 0x002fea0003800000 */
[----:B------:R-:W-:Y:S01]  /*3ef10*/  BPT.TRAP 0x1 ;  /* 0x000000040000795c */ /* 0x000fe20000300000 */
.L_x_98:
[----:B------:R-:W-:-:S04]  /*3ef20*/  LOP3.LUT P0, RZ, R6, 0x1f, RZ, 0xc0, !PT ;  /* 0x0000001f06ff7812 */ /* 0x000fc8000780c0ff */
[----:B------:R-:W-:-:S13]  /*3ef30*/  PLOP3.LUT P0, PT, P0, P2, PT, 0x2a, 0x0 ;  /* 0x000000000000781c */ /* 0x000fda0000704572 */
[----:B------:R-:W-:Y:S05]  /*3ef40*/  @P0 BRA `(.L_x_99) ;  /* 0x0000000000040947 */ /* 0x000fea0003800000 */
[----:B------:R-:W-:Y:S01]  /*3ef50*/  BPT.TRAP 0x1 ;  /* 0x000000040000795c */ /* 0x000fe20000300000 */
.L_x_99:
[----:B------:R-:W-:Y:S01]  /*3ef60*/  R2UR UR48, R3 ;  /* 0x00000000033072ca */ /* 0x000fe200000e0000 */
[----:B------:R-:W-:Y:S01]  /*3ef70*/  ULDC.64 UR8, c[0x0][0x198] ;  /* 0x0000660000087ab9 */ /* 0x000fe20000000a00 */
[----:B------:R-:W-:Y:S01]  /*3ef80*/  R2UR UR6, R8 ;  /* 0x00000000080672ca */ /* 0x000fe200000e0000 */
[----:B------:R-:W-:Y:S01]  /*3ef90*/  UIADD3 UR8, UP0, UR8, 0xf0, URZ ;  /* 0x000000f008087890 */ /* 0x000fe2000ff1e03f */
[----:B------:R-:W-:Y:S01]  /*3efa0*/  R2UR UR51, R7 ;  /* 0x00000000073372ca */ /* 0x000fe200000e0000 */
[----:B------:R-:W-:Y:S01]  /*3efb0*/  UMOV UR4, 0x0 ;  /* 0x0000000000047882 */ /* 0x000fe20000000000 */
[----:B------:R-:W-:Y:S01]  /*3efc0*/  R2UR UR49, R4 ;  /* 0x00000000043172ca */ /* 0x000fe200000e0000 */
[----:B------:R-:W-:Y:S01]  /*3efd0*/  UIADD3.X UR9, URZ, UR9, URZ, UP0, !UPT ;  /* 0x000000093f097290 */ /* 0x000fe200087fe43f */
[----:B------:R-:W-:Y:S01]  /*3efe0*/  UMOV UR5, 0x10000000 ;  /* 0x1000000000057882 */ /* 0x000fe20000000000 */
[----:B------:R-:W-:Y:S01]  /*3eff0*/  UMOV UR50, URZ ;  /* 0x0000003f00327c82 */ /* 0x000fe20008000000 */
[----:B------:R-:W-:Y:S01]  /*3f000*/  UMOV UR52, UR60 ;  /* 0x0000003c00347c82 */ /* 0x000fe20008000000 */
[----:B------:R-:W-:Y:S01]  /*3f010*/  UMOV UR53, UR61 ;  /* 0x0000003d00357c82 */ /* 0x000fe20008000000 */
[----:B------:R-:W-:Y:S01]  /*3f020*/  UMOV UR26, 0x40 ;  /* 0x00000040001a7882 */ /* 0x000fe20000000000 */
[----:B------:R-:W-:-:S02]  /*3f030*/  UMOV UR28, UR60 ;  /* 0x0000003c001c7c82 */ /* 0x000fc40008000000 */
[----:B------:R-:W-:Y:S02]  /*3f040*/  ULEA UR48, UR48, UR6, 0x10 ;  /* 0x0000000630307291 */ /* 0x000fe4000f8e803f */
[----:B------:R-:W-:Y:S02]  /*3f050*/  UIADD3 UR51, UR11, UR51, URZ ;  /* 0x000000330b337290 */ /* 0x000fe4000fffe03f */
[----:B------:R-:W-:Y:S02]  /*3f060*/  UIADD3 UR49, UR49, 0x160050, URZ ;  /* 0x0016005031317890 */ /* 0x000fe4000fffe03f */
[----:B------:R-:W-:Y:S02]  /*3f070*/  UIADD3 UR24, UR48, 0x2000, URZ ;  /* 0x0000200030187890 */ /* 0x000fe4000fffe03f */
        /* <DEDUP_REMOVED lines=8> */
[----:B------:R-:W-:Y:S01]  /*3f100*/  UTMALDG.4D [UR48], [UR8], desc[UR4] ;  /* 0x00000430080075b4 */ /* 0x000fe20008019000 */
        /* <DEDUP_REMOVED lines=8> */
[----:B------:R-:W-:-:S02]  /*3f190*/  UIADD3 UR32, UR48, 0x8000, URZ ;  /* 0x0000800030207890 */ /* 0x000fc4000fffe03f */
[----:B------:R-:W-:Y:S01]  /*3f1a0*/  UIADD3 UR56, UR48, 0xa000, URZ ;  /* 0x0000a00030387890 */ /* 0x000fe2000fffe03f */
        /* <DEDUP_REMOVED lines=9> */
[----:B------:R2:W-:Y:S01]  /*3f240*/  UTMALDG.4D [UR16], [UR8], desc[UR4] ;  /* 0x00000410080075b4 */ /* 0x0005e20008019000 */
[----:B------:R3:W-:Y:S01]  /*3f250*/  UTMALDG.4D [UR32], [UR8], desc[UR4] ;  /* 0x00000420080075b4 */ /* 0x0007e20008019000 */
[----:B-1----:R-:W-:Y:S01]  /*3f260*/  UIADD3 UR24, UR48, 0xc000, URZ ;  /* 0x0000c00030187890 */ /* 0x002fe2000fffe03f */
[----:B------:R-:W-:Y:S01]  /*3f270*/  UMOV UR26, 0x180 ;  /* 0x00000180001a7882 */ /* 0x000fe20000000000 */
[----:B------:R3:W-:Y:S07]  /*3f280*/  UTMALDG.4D [UR56], [UR8], desc[UR4] ;  /* 0x00000438080075b4 */ /* 0x0007ee0008019000 */
[----:B------:R3:W-:Y:S01]  /*3f290*/  UTMALDG.4D [UR24], [UR8], desc[UR4] ;  /* 0x00000418080075b4 */ /* 0x0007e20008019000 */
[----:B--2---:R-:W-:Y:S01]  /*3f2a0*/  UIADD3 UR16, UR48, 0xe000, URZ ;  /* 0x0000e00030107890 */ /* 0x004fe2000fffe03f */
[----:B------:R-:W-:-:S08]  /*3f2b0*/  UMOV UR18, 0x1c0 ;  /* 0x000001c000127882 */ /* 0x000fd00000000000 */
[----:B------:R3:W-:Y:S02]  /*3f2c0*/  UTMALDG.4D [UR16], [UR8], desc[UR4] ;  /* 0x00000410080075b4 */ /* 0x0007e40008019000 */
[----:B---3--:R-:W-:Y:S01]  /*3f2d0*/  NOP ;  /* 0x0000000000007918 */ /* 0x008fe20000000000 */
.L_x_96:
[----:B------:R-:W-:Y:S05]  /*3f2e0*/  BSYNC B0 ;  /* 0x0000000000007941 */ /* 0x000fea0003800000 */
.L_x_95:
[----:B------:R-:W-:Y:S01]  /*3f2f0*/  BSSY B0, `(.L_x_100) ;  /* 0x0000050000007945 */ /* 0x000fe20003800000 */
[----:B------:R-:W-:-:S03]  /*3f300*/  MOV R8, RZ ;  /* 0x000000ff00087202 */ /* 0x000fc60000000f00 */
[----:B------:R-:W-:Y:S05]  /*3f310*/  @!P4 BRA `(.L_x_101) ;  /* 0x000000040034c947 */ /* 0x000fea0003800000 */
[----:B------:R-:W1:Y:S01]  /*3f320*/  S2R R4, SR_CgaCtaId ;  /* 0x0000000000047919 */ /* 0x000e620000008800 */
[----:B------:R-:W-:-:S04]  /*3f330*/  MOV R3, 0x400 ;  /* 0x0000040000037802 */ /* 0x000fc80000000f00 */
[----:B-1----:R-:W-:Y:S01]  /*3f340*/  LEA R5, R4, R3, 0x18 ;  /* 0x0000000304057211 */ /* 0x002fe200078ec0ff */
[----:B------:R-:W-:-:S03]  /*3f350*/  IMAD.MOV.U32 R4, RZ, RZ, 0x1 ;  /* 0x00000001ff047424 */ /* 0x000fc600078e00ff */
[----:B------:R-:W-:Y:S02]  /*3f360*/  LEA R3, R0, R5, 0x3 ;  /* 0x0000000500037211 */ /* 0x000fe400078e18ff */
[----:B------:R-:W-:-:S04]  /*3f370*/  SHF.L.U32 R4, R4, 0x1f, RZ ;  /* 0x0000001f04047819 */ /* 0x000fc800000006ff */
[----:B------:R-:W1:Y:S02]  /*3f380*/  SYNCS.PHASECHK.TRANS64.TRYWAIT P0, [R3+URZ+0x160028], R4 ;  /* 0x16002804030075a7 */ /* 0x000e64000800017f */
[----:B-1----:R-:W-:Y:S05]  /*3f390*/  @!P0 BRA `(.L_x_102) ;  /* 0x0000001000cc8947 */ /* 0x002fea0003800000 */
.L_x_126:
        /* <DEDUP_REMOVED lines=8> */
.L_x_103:
[----:B------:R-:W-:-:S04]  /*3f420*/  LOP3.LUT P0, RZ, R6, 0x1f, RZ, 0xc0, !PT ;  /* 0x0000001f06ff7812 */ /* 0x000fc8000780c0ff */
[----:B------:R-:W-:-:S13]  /*3f430*/  PLOP3.LUT P0, PT, P0, P2, PT, 0x2a, 0x0 ;  /* 0x000000000000781c */ /* 0x000fda0000704572 */
[----:B------:R-:W-:Y:S05]  /*3f440*/  @P0 BRA `(.L_x_104) ;  /* 0x0000000000040947 */ /* 0x000fea0003800000 */
[----:B------:R-:W-:Y:S01]  /*3f450*/  BPT.TRAP 0x1 ;  /* 0x000000040000795c */ /* 0x000fe20000300000 */
.L_x_104:
[C---:B------:R-:W-:Y:S01]  /*3f460*/  IMAD R5, R0.reuse, 0x40000, R5 ;  /* 0x0004000000057824 */ /* 0x040fe200078e0205 */
[----:B------:R-:W-:Y:S01]  /*3f470*/  R2UR UR49, R3 ;  /* 0x00000000033172ca */ /* 0x000fe200000e0000 */
[----:B------:R-:W-:Y:S01]  /*3f480*/  ULDC.64 UR8, c[0x0][0x198] ;  /* 0x0000660000087ab9 */ /* 0x000fe20000000a00 */
[----:B------:R-:W-:Y:S01]  /*3f490*/  UMOV UR51, URZ ;  /* 0x0000003f00337c82 */ /* 0x000fe20008000000 */
[----:B------:R-:W-:Y:S01]  /*3f4a0*/  UIADD3 UR8, UP0, UR8, 0x2f0, URZ ;  /* 0x000002f008087890 */ /* 0x000fe2000ff1e03f */
[----:B------:R-:W-:Y:S01]  /*3f4b0*/  R2UR UR6, R5 ;  /* 0x00000000050672ca */ /* 0x000fe200000e0000 */
[----:B------:R-:W-:Y:S01]  /*3f4c0*/  UMOV UR4, 0x0 ;  /* 0x0000000000047882 */ /* 0x000fe20000000000 */
[----:B------:R-:W-:Y:S01]  /*3f4d0*/  UMOV UR5, 0x10000000 ;  /* 0x1000000000057882 */ /* 0x000fe20000000000 */
[----:B------:R-:W-:Y:S01]  /*3f4e0*/  UIADD3.X UR9, URZ, UR9, URZ, UP0, !UPT ;  /* 0x000000093f097290 */ /* 0x000fe200087fe43f */
[----:B------:R-:W-:Y:S01]  /*3f4f0*/  IADD3 R0, R0, 0x1, RZ ;  /* 0x0000000100007810 */ /* 0x000fe20007ffe0ff */
[----:B------:R-:W-:Y:S01]  /*3f500*/  UMOV UR50, URZ ;  /* 0x0000003f00327c82 */ /* 0x000fe20008000000 */
[----:B------:R-:W-:Y:S01]  /*3f510*/  UMOV UR52, UR60 ;  /* 0x0000003c00347c82 */ /* 0x000fe20008000000 */
[----:B------:R-:W-:Y:S01]  /*3f520*/  UMOV UR53, UR61 ;  /* 0x0000003d00357c82 */ /* 0x000fe20008000000 */
[----:B------:R-:W-:Y:S01]  /*3f530*/  UMOV UR26, 0x40 ;  /* 0x00000040001a7882 */ /* 0x000fe20000000000 */
[----:B------:R-:W-:Y:S01]  /*3f540*/  UIADD3 UR49, UR49, 0x160000, URZ ;  /* 0x0016000031317890 */ /* 0x000fe2000fffe03f */
[----:B------:R-:W-:Y:S01]  /*3f550*/  MOV R8, 0x1 ;  /* 0x0000000100087802 */ /* 0x000fe20000000f00 */
[----:B------:R-:W-:Y:S01]  /*3f560*/  UMOV UR28, UR60 ;  /* 0x0000003c001c7c82 */ /* 0x000fe20008000000 */
[----:B------:R-:W-:Y:S01]  /*3f570*/  UMOV UR29, UR61 ;  /* 0x0000003d001d7c82 */ /* 0x000fe20008000000 */
[----:B------:R-:W-:-:S02]  /*3f580*/  UIADD3 UR48, UR6, 0x20000, URZ ;  /* 0x0002000006307890 */ /* 0x000fc4000fffe03f */
[----:B------:R-:W-:Y:S02]  /*3f590*/  UIADD3 UR24, UR6, 0x28000, URZ ;  /* 0x0002800006187890 */ /* 0x000fe4000fffe03f */
[----:B------:R-:W-:Y:S02]  /*3f5a0*/  UIADD3 UR40, UR6, 0x30000, URZ ;  /* 0x0003000006287890 */ /* 0x000fe4000fffe03f */
[----:B------:R-:W-:Y:S01]  /*3f5b0*/  UIADD3 UR16, UR6, 0x38000, URZ ;  /* 0x0003800006107890 */ /* 0x000fe2000fffe03f */
        /* <DEDUP_REMOVED lines=35> */
.L_x_101:
[----:B------:R-:W-:Y:S05]  /*3f7f0*/  BSYNC B0 ;  /* 0x0000000000007941 */ /* 0x000fea0003800000 */
.L_x_100:
[----:B------:R-:W-:-:S13]  /*3f800*/  ISETP.GE.AND P0, PT, R2, 0x101, PT ;  /* 0x000001010200780c */ /* 0x000fda0003f06270 */
[----:B------:R-:W-:Y:S05]  /*3f810*/  @!P0 EXIT ;  /* 0x000000000000894d */ /* 0x000fea0003800000 */
[----:B------:R-:W-:Y:S01]  /*3f820*/  VIADD R2, R2, 0xff ;  /* 0x000000ff02027836 */ /* 0x000fe20000000000 */
[----:B------:R-:W-:Y:S01]  /*3f830*/  LOP3.LUT P0, RZ, R6, 0x1f, RZ, 0xc0, !PT ;  /* 0x0000001f06ff7812 */ /* 0x000fe2000780c0ff */
[----:B------:R-:W-:Y:S03]  /*3f840*/  BSSY B0, `(.L_x_105) ;  /* 0x00000ac000007945 */ /* 0x000fe60003800000 */
[----:B------:R-:W-:Y:S02]  /*3f850*/  SHF.R.S32.HI R3, RZ, 0x1f, R2 ;  /* 0x0000001fff037819 */ /* 0x000fe40000011402 */
[----:B------:R-:W-:Y:S02]  /*3f860*/  PLOP3.LUT P0, PT, P0, P2, PT, 0x2a, 0x0 ;  /* 0x000000000000781c */ /* 0x000fe40000704572 */
[----:B------:R-:W-:Y:S02]  /*3f870*/  LEA.HI R3, R3, R2, RZ, 0x8 ;  /* 0x0000000203037211 */ /* 0x000fe400078f40ff */
[----:B------:R-:W-:-:S02]  /*3f880*/  MOV R2, UR7 ;  /* 0x0000000700027c02 */ /* 0x000fc40008000f00 */
[----:B------:R-:W-:Y:S02]  /*3f890*/  SHF.R.S32.HI R3, RZ, 0x8, R3 ;  /* 0x00000008ff037819 */ /* 0x000fe40000011403 */
[----:B------:R-:W-:Y:S02]  /*3f8a0*/  LOP3.LUT R2, R2, 0x2, RZ, 0xfc, !PT ;  /* 0x0000000202027812 */ /* 0x000fe400078efcff */
[----:B------:R-:W-:Y:S01]  /*3f8b0*/  SHF.L.U32 R4, R3, 0x1, RZ ;  /* 0x0000000103047819 */ /* 0x000fe200000006ff */
[----:B------:R-:W-:-:S07]  /*3f8c0*/  IMAD.MOV.U32 R3, RZ, RZ, 0x1 ;  /* 0x00000001ff037424 */ /* 0x000fce00078e00ff */
.L_x_116:
[----:B------:R-:W-:Y:S04]  /*3f8d0*/  BSSY B1, `(.L_x_106) ;  /* 0x000004e000017945 */ /* 0x000fe80003800000 */
[----:B------:R-:W-:Y:S05]  /*3f8e0*/  @!P3 BRA `(.L_x_107) ;  /* 0x000000040030b947 */ /* 0x000fea0003800000 */
[----:B------:R-:W1:Y:S01]  /*3f8f0*/  S2R R6, SR_CgaCtaId ;  /* 0x0000000000067919 */ /* 0x000e620000008800 */
[----:B------:R-:W-:-:S04]  /*3f900*/  MOV R5, 0x400 ;  /* 0x0000040000057802 */ /* 0x000fc80000000f00 */
[----:B-1----:R-:W-:Y:S02]  /*3f910*/  LEA R7, R6, R5, 0x18 ;  /* 0x0000000506077211 */ /* 0x002fe400078ec0ff */
[----:B------:R-:W-:Y:S02]  /*3f920*/  SHF.L.U32 R5, R3, 0x1f, RZ ;  /* 0x0000001f03057819 */ /* 0x000fe400000006ff */
[----:B------:R-:W-:-:S04]  /*3f930*/  LEA R6, R0, R7, 0x3 ;  /* 0x0000000700067211 */ /* 0x000fc800078e18ff */
[----:B------:R-:W1:Y:S02]  /*3f940*/  SYNCS.PHASECHK.TRANS64.TRYWAIT P4, [R6+URZ+0x160028], R5 ;  /* 0x16002805060075a7 */ /* 0x000e64000808017f */
[----:B-1----:R-:W-:Y:S05]  /*3f950*/  @!P4 BRA `(.L_x_108) ;  /* 0x0000000c0070c947 */ /* 0x002fea0003800000 */
.L_x_127:
[----:B-1----:R-:W-:-:S04]  /*3f960*/  @P2 MOV R5, 0x40000 ;  /* 0x0004000000052802 */ /* 0x002fc80000000f00 */
[----:B------:R1:W-:Y:S02]  /*3f970*/  @P2 SYNCS.ARRIVE.TRANS64 RZ, [R6+URZ+0x160000], R5 ;  /* 0x1600000506ff29a7 */ /* 0x0003e4000800003f */
[----:B-1----:R-:W-:-:S04]  /*3f980*/  PRMT R5, R2, 0x9910, RZ ;  /* 0x0000991002057816 */ /* 0x002fc800000000ff */
[----:B------:R-:W-:-:S13]  /*3f990*/  ISETP.NE.AND P4, PT, R5, 0x2, PT ;  /* 0x000000020500780c */ /* 0x000fda0003f85270 */
[----:B------:R-:W-:Y:S05]  /*3f9a0*/  @P4 BRA `(.L_x_109) ;  /* 0x0000000000044947 */ /* 0x000fea0003800000 */
[----:B------:R-:W-:Y:S01]  /*3f9b0*/  BPT.TRAP 0x1 ;  /* 0x000000040000795c */ /* 0x000fe20000300000 */
.L_x_109:
[----:B------:R-:W-:Y:S05]  /*3f9c0*/  @P0 BRA `(.L_x_110) ;  /* 0x0000000000040947 */ /* 0x000fea0003800000 */
[----:B------:R-:W-:Y:S01]  /*3f9d0*/  BPT.TRAP 0x1 ;  /* 0x000000040000795c */ /* 0x000fe20000300000 */
.L_x_110:
[----:B------:R-:W-:Y:S01]  /*3f9e0*/  IMAD R7, R0, 0x40000, R7 ;  /* 0x0004000000077824 */ /* 0x000fe200078e0207 */
[----:B------:R-:W-:Y:S01]  /*3f9f0*/  R2UR UR57, R6 ;  /* 0x00000000063972ca */ /* 0x000fe200000e0000 */
[----:B------:R-:W-:Y:S01]  /*3fa00*/  ULDC.64 UR8, c[0x0][0x198] ;  /* 0x0000660000087ab9 */ /* 0x000fe20000000a00 */
[----:B------:R-:W-:Y:S01]  /*3fa10*/  R2UR UR59, R8 ;  /* 0x00000000083b72ca */ /* 0x000fe200000e0000 */
[----:B------:R-:W-:Y:S01]  /*3fa20*/  UIADD3 UR8, UP0, UR8, 0x1f0, URZ ;  /* 0x000001f008087890 */ /* 0x000fe2000ff1e03f */
[----:B------:R-:W-:Y:S01]  /*3fa30*/  R2UR UR6, R7 ;  /* 0x00000000070672ca */ /* 0x000fe200000e0000 */
[----:B------:R-:W-:Y:S01]  /*3fa40*/  UMOV UR4, 0x0 ;  /* 0x0000000000047882 */ /* 0x000fe20000000000 */
[----:B------:R-:W-:Y:S01]  /*3fa50*/  UMOV UR5, 0x10000000 ;  /* 0x1000000000057882 */ /* 0x000fe20000000000 */
[----:B------:R-:W-:Y:S01]  /*3fa60*/  UIADD3.X UR9, URZ, UR9, URZ, UP0, !UPT ;  /* 0x000000093f097290 */ /* 0x000fe200087fe43f */
[----:B------:R-:W-:Y:S01]  /*3fa70*/  IADD3 R5, R0, 0x1, RZ ;  /* 0x0000000100057810 */ /* 0x000fe20007ffe0ff */
[----:B------:R-:W-:Y:S01]  /*3fa80*/  UMOV UR58, URZ ;  /* 0x0000003f003a7c82 */ /* 0x000fe20008000000 */
[----:B------:R-:W-:Y:S01]  /*3fa90*/  UMOV UR26, 0x40 ;  /* 0x00000040001a7882 */ /* 0x000fe20000000000 */
[----:B------:R-:W-:Y:S01]  /*3faa0*/  UMOV UR28, UR60 ;  /* 0x0000003c001c7c82 */ /* 0x000fe20008000000 */
[----:B------:R-:W-:Y:S01]  /*3fab0*/  UMOV UR29, UR61 ;  /* 0x0000003d001d7c82 */ /* 0x000fe20008000000 */
[----:B------:R-:W-:Y:S01]  /*3fac0*/  UIADD3 UR57, UR57, 0x160000, URZ ;  /* 0x0016000039397890 */ /* 0x000fe2000fffe03f */
[----:B------:R-:W-:Y:S01]  /*3fad0*/  ISETP.NE.AND P4, PT, R5, 0x5, PT ;  /* 0x000000050500780c */ /* 0x000fe20003f85270 */
[----:B------:R-:W-:-:S02]  /*3fae0*/  USHF.L.U32 UR59, UR59, 0x8, URZ ;  /* 0x000000083b3b7899 */ /* 0x000fc4000800063f */
[----:B------:R-:W-:Y:S01]  /*3faf0*/  UIADD3 UR56, UR6, 0x20000, URZ ;  /* 0x0002000006387890 */ /* 0x000fe2000fffe03f */
[----:B------:R-:W-:Y:S01]  /*3fb00*/  SEL R0, RZ, 0x1, P4 ;  /* 0x00000001ff007807 */ /* 0x000fe20002000000 */
[----:B------:R-:W-:Y:S02]  /*3fb10*/  UIADD3 UR24, UR6, 0x28000, URZ ;  /* 0x0002800006187890 */ /* 0x000fe4000fffe03f */
[----:B------:R-:W-:Y:S01]  /*3fb20*/  UIADD3 UR48, UR6, 0x30000, URZ ;  /* 0x0003000006307890 */ /* 0x000fe2000fffe03f */
[----:B------:R-:W-:Y:S01]  /*3fb30*/  LOP3.LUT R3, R3, R0, RZ, 0x3c, !PT ;  /* 0x0000000003037212 */ /* 0x000fe200078e3cff */
[----:B------:R-:W-:Y:S01]  /*3fb40*/  UIADD3 UR16, UR6, 0x38000, URZ ;  /* 0x0003800006107890 */ /* 0x000fe2000fffe03f */
[----:B------:R-:W-:Y:S01]  /*3fb50*/  SEL R0, R5, RZ, P4 ;  /* 0x000000ff05007207 */ /* 0x000fe20002000000 */
        /* <DEDUP_REMOVED lines=37> */
.L_x_107:
[----:B------:R-:W-:Y:S05]  /*3fdb0*/  BSYNC B1 ;  /* 0x0000000000017941 */ /* 0x000fea0003800000 */
.L_x_106:
[----:B------:R-:W-:Y:S01]  /*3fdc0*/  ISETP.LT.OR P4, PT, R4, 0x4, !P3 ;  /* 0x000000040400780c */ /* 0x000fe20005f81670 */
[----:B------:R-:W-:-:S12]  /*3fdd0*/  BSSY B1, `(.L_x_111) ;  /* 0x000004f000017945 */ /* 0x000fd80003800000 */
[----:B------:R-:W-:Y:S05]  /*3fde0*/  @P4 BRA `(.L_x_112) ;  /* 0x0000000400344947 */ /* 0x000fea0003800000 */
[----:B------:R-:W1:Y:S01]  /*3fdf0*/  S2R R6, SR_CgaCtaId ;  /* 0x0000000000067919 */ /* 0x000e620000008800 */
[----:B------:R-:W-:Y:S02]  /*3fe00*/  MOV R5, 0x400 ;  /* 0x0000040000057802 */ /* 0x000fe40000000f00 */
[----:B------:R-:W-:Y:S02]  /*3fe10*/  SHF.L.U32 R7, R3, 0x1f, RZ ;  /* 0x0000001f03077819 */ /* 0x000fe400000006ff */
[----:B-1----:R-:W-:-:S04]  /*3fe20*/  LEA R5, R6, R5, 0x18 ;  /* 0x0000000506057211 */ /* 0x002fc800078ec0ff */
[----:B------:R-:W-:-:S04]  /*3fe30*/  LEA R6, R0, R5, 0x3 ;  /* 0x0000000500067211 */ /* 0x000fc800078e18ff */
[----:B------:R-:W1:Y:S02]  /*3fe40*/  SYNCS.PHASECHK.TRANS64.TRYWAIT P4, [R6+URZ+0x160028], R7 ;  /* 0x16002807060075a7 */ /* 0x000e64000808017f */
[----:B-1----:R-:W-:Y:S05]  /*3fe50*/  @!P4 BRA `(.L_x_113) ;  /* 0x000000080044c947 */ /* 0x002fea0003800000 */
.L_x_128:
[----:B-1----:R-:W-:-:S04]  /*3fe60*/  @P1 IMAD.MOV.U32 R7, RZ, RZ, 0x40000 ;  /* 0x00040000ff071424 */ /* 0x002fc800078e00ff */
[----:B------:R1:W-:Y:S02]  /*3fe70*/  @P1 SYNCS.ARRIVE.TRANS64 RZ, [R6+URZ+0x160000], R7 ;  /* 0x1600000706ff19a7 */ /* 0x0003e4000800003f */
[----:B-1----:R-:W-:-:S04]  /*3fe80*/  PRMT R7, R2, 0x9910, RZ ;  /* 0x0000991002077816 */ /* 0x002fc800000000ff */
[----:B------:R-:W-:-:S13]  /*3fe90*/  ISETP.NE.AND P4, PT, R7, 0x2, PT ;  /* 0x000000020700780c */ /* 0x000fda0003f85270 */
[----:B------:R-:W-:Y:S05]  /*3fea0*/  @P4 BRA `(.L_x_114) ;  /* 0x0000000000044947 */ /* 0x000fea0003800000 */
[----:B------:R-:W-:Y:S01]  /*3feb0*/  BPT.TRAP 0x1 ;  /* 0x000000040000795c */ /* 0x000fe20000300000 */
.L_x_114:
[----:B------:R-:W-:Y:S05]  /*3fec0*/  @P0 BRA `(.L_x_115) ;  /* 0x0000000000040947 */ /* 0x000fea0003800000 */
[----:B------:R-:W-:Y:S01]  /*3fed0*/  BPT.TRAP 0x1 ;  /* 0x000000040000795c */ /* 0x000fe20000300000 */
.L_x_115:
[----:B------:R-:W-:Y:S01]  /*3fee0*/  LEA R5, R0, R5, 0x12 ;  /* 0x0000000500057211 */ /* 0x000fe200078e90ff */
[----:B------:R-:W-:Y:S01]  /*3fef0*/  ULDC.64 UR8, c[0x0][0x198] ;  /* 0x0000660000087ab9 */ /* 0x000fe20000000a00 */
[----:B------:R-:W-:Y:S01]  /*3ff00*/  R2UR UR57, R6 ;  /* 0x00000000063972ca */ /* 0x000fe200000e0000 */
[----:B------:R-:W-:Y:S01]  /*3ff10*/  UIADD3 UR8, UP0, UR8, 0x2f0, URZ ;  /* 0x000002f008087890 */ /* 0x000fe2000ff1e03f */
[----:B------:R-:W-:Y:S01]  /*3ff20*/  R2UR UR6, R5 ;  /* 0x00000000050672ca */ /* 0x000fe200000e0000 */
[----:B------:R-:W-:Y:S01]  /*3ff30*/  UMOV UR4, 0x0 ;  /* 0x0000000000047882 */ /* 0x000fe20000000000 */
[----:B------:R-:W-:Y:S01]  /*3ff40*/  R2UR UR59, R8 ;  /* 0x00000000083b72ca */ /* 0x000fe200000e0000 */
[----:B------:R-:W-:Y:S01]  /*3ff50*/  UIADD3.X UR9, URZ, UR9, URZ, UP0, !UPT ;  /* 0x000000093f097290 */ /* 0x000fe200087fe43f */
[----:B------:R-:W-:Y:S01]  /*3ff60*/  IADD3 R0, R0, 0x1, RZ ;  /* 0x0000000100007810 */ /* 0x000fe20007ffe0ff */
[----:B------:R-:W-:Y:S01]  /*3ff70*/  UMOV UR5, 0x10000000 ;  /* 0x1000000000057882 */ /* 0x000fe20000000000 */
[----:B------:R-:W-:Y:S01]  /*3ff80*/  UMOV UR58, URZ ;  /* 0x0000003f003a7c82 */ /* 0x000fe20008000000 */
[----:B------:R-:W-:Y:S01]  /*3ff90*/  UMOV UR26, 0x40 ;  /* 0x00000040001a7882 */ /* 0x000fe20000000000 */
[----:B------:R-:W-:Y:S01]  /*3ffa0*/  UMOV UR28, UR60 ;  /* 0x0000003c001c7c82 */ /* 0x000fe20008000000 */
[----:B------:R-:W-:Y:S01]  /*3ffb0*/  UMOV UR29, UR61 ;  /* 0x0000003d001d7c82 */ /* 0x000fe20008000000 */
[----:B------:R-:W-:Y:S01]  /*3ffc0*/  UMOV UR50, 0x80 ;  /* 0x0000008000327882 */ /* 0x000fe20000000000 */
[----:B------:R-:W-:Y:S01]  /*3ffd0*/  UIADD3 UR57, UR57, 0x160000, URZ ;  /* 0x0016000039397890 */ /* 0x000fe2000fffe03f */
[----:B------:R-:W-:Y:S01]  /*3ffe0*/  ISETP.NE.AND P4, PT, R0, 0x5, PT ;  /* 0x000000050000780c */ /* 0x000fe20003f85270 */
[----:B------:R-:W-:Y:S01]  /*3fff0*/  UIADD3 UR56, UR6, 0x20000, URZ ;  /* 0x0002000006387890 */ /* 0x000fe2000fffe03f */
[----:B------:R-:W-:Y:S01]  /*40000*/  VIADD R8, R8, 0x1 ;  /* 0x0000000108087836 */ /* 0x000fe20000000000 */
[----:B------:R-:W-:Y:S01]  /*40010*/  USHF.L.U32 UR59, UR59, 0x8, URZ ;  /* 0x000000083b3b7899 */ /* 0x000fe2000800063f */
[----:B------:R-:W-:Y:S01]  /*40020*/  SEL R6, RZ, 0x1, P4 ;  /* 0x00000001ff067807 */ /* 0x000fe20002000000 */
[----:B------:R-:W-:Y:S01]  /*40030*/  UIADD3 UR24, UR6, 0x28000, URZ ;  /* 0x0002800006187890 */ /* 0x000fe2000fffe03f */
[----:B------:R-:W-:Y:S01]  /*40040*/  SEL R0, R0, RZ, P4 ;  /* 0x000000ff00007207 */ /* 0x000fe20002000000 */
[----:B------:R-:W-:Y:S01]  /*40050*/  UIADD3 UR48, UR6, 0x30000, URZ ;  /* 0x0003000006307890 */ /* 0x000fe2000fffe03f */
[----:B------:R-:W-:Y:S01]  /*40060*/  LOP3.LUT R3, R3, R6, RZ, 0x3c, !PT ;  /* 0x0000000603037212 */ /* 0x000fe200078e3cff */
[----:B------:R-:W-:Y:S01]  /*40070*/  UIADD3 UR16, UR6, 0x38000, URZ ;  /* 0x0003800006107890 */ /* 0x000fe2000fffe03f */
[----:B------:R-:W-:Y:S01]  /*40080*/  UMOV UR25, UR57 ;  /* 0x0000003900197c82 */ /* 0x000fe20008000000 */
[----:B------:R-:W-:Y:S01]  /*40090*/  UMOV UR27, UR59 ;  /* 0x0000003b001b7c82 */ /* 0x000fe20008000000 */
        /* <DEDUP_REMOVED lines=34> */
.L_x_112:
[----:B------:R-:W-:Y:S05]  /*402c0*/  BSYNC B1 ;  /* 0x0000000000017941 */ /* 0x000fea0003800000 */
.L_x_111:
[C---:B------:R-:W-:Y:S02]  /*402d0*/  ISETP.GT.AND P4, PT, R4.reuse, 0x4, PT ;  /* 0x000000040400780c */ /* 0x040fe40003f84270 */
[----:B------:R-:W-:-:S11]  /*402e0*/  IADD3 R4, R4, -0x2, RZ ;  /* 0xfffffffe04047810 */ /* 0x000fd60007ffe0ff */
[----:B------:R-:W-:Y:S05]  /*402f0*/  @P4 BRA `(.L_x_116) ;  /* 0xfffffff400744947 */ /* 0x000fea000383ffff */
[----:B------:R-:W-:Y:S05]  /*40300*/  BSYNC B0 ;  /* 0x0000000000007941 */ /* 0x000fea0003800000 */
.L_x_105:
[----:B------:R-:W-:Y:S05]  /*40310*/  EXIT ;  /* 0x000000000000794d */ /* 0x000fea0003800000 */
.L_x_15:
[----:B-1----:R-:W-:-:S04]  /*40320*/  MOV R3, UR5 ;  /* 0x0000000500037c02 */ /* 0x002fc80008000f00 */
[----:B------:R1:W2:Y:S03]  /*40330*/  SYNCS.PHASECHK.TRANS64.TRYWAIT P1, [R3+URZ+0x160050], R0 ;  /* 0x16005000030075a7 */ /* 0x0002a6000802017f */
[----:B--2---:R-:W-:Y:S05]  /*40340*/  @!P1 NANOSLEEP.SYNCS 0x989680 ;  /* 0x009896800000995d */ /* 0x004fea0003900000 */
[----:B------:R-:W2:Y:S02]  /*40350*/  @!P1 SYNCS.PHASECHK.TRANS64 P1, [R3+URZ+0x160050], R0 ;  /* 0x16005000030095a7 */ /* 0x000ea4000802007f */
[----:B--2---:R-:W-:Y:S05]  /*40360*/  @!P1 BRA `(.L_x_15) ;  /* 0xfffffffc00ec9947 */ /* 0x004fea000383ffff */
[----:B------:R-:W-:Y:S05]  /*40370*/  BRA `(.L_x_117) ;  /* 0xfffffc0800d47947 */ /* 0x000fea000383ffff */
.L_x_17:
[----:B------:R-:W-:-:S13]  /*40380*/  R2UR UR4, R172 ;  /* 0x00000000ac0472ca */ /* 0x000fda00000e0000 */
[----:B-1----:R-:W-:-:S04]  /*40390*/  IMAD.U32 R3, RZ, RZ, UR4 ;  /* 0x00000004ff037e24 */ /* 0x002fc8000f8e00ff */
[----:B------:R1:W2:Y:S03]  /*403a0*/  SYNCS.PHASECHK.TRANS64.TRYWAIT P1, [R3+URZ+0x160000], R2 ;  /* 0x16000002030075a7 */ /* 0x0002a6000802017f */
[----:B--2---:R-:W-:Y:S05]  /*403b0*/  @!P1 NANOSLEEP.SYNCS 0x989680 ;  /* 0x009896800000995d */ /* 0x004fea0003900000 */
[----:B------:R-:W2:Y:S02]  /*403c0*/  @!P1 SYNCS.PHASECHK.TRANS64 P1, [R3+URZ+0x160000], R2 ;  /* 0x16000002030095a7 */ /* 0x000ea4000802007f */
[----:B--2---:R-:W-:Y:S05]  /*403d0*/  @!P1 BRA `(.L_x_17) ;  /* 0xfffffffc00e89947 */ /* 0x004fea000383ffff */
[----:B------:R-:W-:Y:S05]  /*403e0*/  BRA `(.L_x_118) ;  /* 0xfffffc0800d87947 */ /* 0x000fea000383ffff */
.L_x_18:
[----:B-1----:R-:W-:-:S04]  /*403f0*/  MOV R3, UR10 ;  /* 0x0000000a00037c02 */ /* 0x002fc80008000f00 */
[----:B------:R1:W2:Y:S03]  /*40400*/  SYNCS.PHASECHK.TRANS64.TRYWAIT P1, [R3+URZ], R0 ;  /* 0x00000000030075a7 */ /* 0x0002a6000802017f */
[----:B--2---:R-:W-:Y:S05]  /*40410*/  @!P1 NANOSLEEP.SYNCS 0x989680 ;  /* 0x009896800000995d */ /* 0x004fea0003900000 */
[----:B------:R-:W2:Y:S02]  /*40420*/  @!P1 SYNCS.PHASECHK.TRANS64 P1, [R3+URZ], R0 ;  /* 0x00000000030095a7 */ /* 0x000ea4000802007f */
[----:B--2---:R-:W-:Y:S05]  /*40430*/  @!P1 BRA `(.L_x_18) ;  /* 0xfffffffc00ec9947 */ /* 0x004fea000383ffff */
[----:B------:R-:W-:Y:S05]  /*40440*/  BRA `(.L_x_119) ;  /* 0xfffffc0800e87947 */ /* 0x000fea000383ffff */
.L_x_20:
[----:B------:R-:W-:-:S13]  /*40450*/  R2UR UR6, R172 ;  /* 0x00000000ac0672ca */ /* 0x000fda00000e0000 */
[----:B-1----:R-:W-:-:S04]  /*40460*/  MOV R3, UR6 ;  /* 0x0000000600037c02 */ /* 0x002fc80008000f00 */
[----:B------:R1:W2:Y:S03]  /*40470*/  SYNCS.PHASECHK.TRANS64.TRYWAIT P1, [R3+URZ+0x160008], R2 ;  /* 0x16000802030075a7 */ /* 0x0002a6000802017f */
[----:B--2---:R-:W-:Y:S05]  /*40480*/  @!P1 NANOSLEEP.SYNCS 0x989680 ;  /* 0x009896800000995d */ /* 0x004fea0003900000 */
[----:B------:R-:W2:Y:S02]  /*40490*/  @!P1 SYNCS.PHASECHK.TRANS64 P1, [R3+URZ+0x160008], R2 ;  /* 0x16000802030095a7 */ /* 0x000ea4000802007f */
[----:B--2---:R-:W-:Y:S05]  /*404a0*/  @!P1 BRA `(.L_x_20) ;  /* 0xfffffffc00e89947 */ /* 0x004fea000383ffff */
[----:B------:R-:W-:Y:S05]  /*404b0*/  BRA `(.L_x_120) ;  /* 0xfffffc6400a47947 */ /* 0x000fea000383ffff */
.L_x_25:
[----:B-1----:R-:W-:-:S04]  /*404c0*/  IMAD.U32 R4, RZ, RZ, UR6 ;  /* 0x00000006ff047e24 */ /* 0x002fc8000f8e00ff */
[----:B------:R1:W3:Y:S03]  /*404d0*/  SYNCS.PHASECHK.TRANS64.TRYWAIT P2, [R4+URZ+0x160000], R3 ;  /* 0x16000003040075a7 */ /* 0x0002e6000804017f */
[----:B---3--:R-:W-:Y:S05]  /*404e0*/  @!P2 NANOSLEEP.SYNCS 0x989680 ;  /* 0x009896800000a95d */ /* 0x008fea0003900000 */
[----:B------:R-:W3:Y:S02]  /*404f0*/  @!P2 SYNCS.PHASECHK.TRANS64 P2, [R4+URZ+0x160000], R3 ;  /* 0x160000030400a5a7 */ /* 0x000ee4000804007f */
[----:B---3--:R-:W-:Y:S05]  /*40500*/  @!P2 BRA `(.L_x_25) ;  /* 0xfffffffc00eca947 */ /* 0x008fea000383ffff */
[----:B------:R-:W-:Y:S05]  /*40510*/  BRA `(.L_x_121) ;  /* 0xfffffd9800407947 */ /* 0x000fea000383ffff */
.L_x_29:
[----:B-1----:R-:W-:-:S04]  /*40520*/  MOV R2, UR7 ;  /* 0x0000000700027c02 */ /* 0x002fc80008000f00 */
[----:B------:R1:W2:Y:S03]  /*40530*/  SYNCS.PHASECHK.TRANS64.TRYWAIT P2, [R2+URZ+0x160000], R0 ;  /* 0x16000000020075a7 */ /* 0x0002a6000804017f */
[----:B--2---:R-:W-:Y:S05]  /*40540*/  @!P2 NANOSLEEP.SYNCS 0x989680 ;  /* 0x009896800000a95d */ /* 0x004fea0003900000 */
[----:B------:R-:W2:Y:S02]  /*40550*/  @!P2 SYNCS.PHASECHK.TRANS64 P2, [R2+URZ+0x160000], R0 ;  /* 0x160000000200a5a7 */ /* 0x000ea4000804007f */
[----:B--2---:R-:W-:Y:S05]  /*40560*/  @!P2 BRA `(.L_x_29) ;  /* 0xfffffffc00eca947 */ /* 0x004fea000383ffff */
[----:B------:R-:W-:Y:S05]  /*40570*/  BRA `(.L_x_28) ;  /* 0xfffffe18005c7947 */ /* 0x000fea000383ffff */
.L_x_45:
[----:B-1----:R-:W-:-:S04]  /*40580*/  MOV R3, UR4 ;  /* 0x0000000400037c02 */ /* 0x002fc80008000f00 */
[----:B------:R1:W2:Y:S03]  /*40590*/  SYNCS.PHASECHK.TRANS64.TRYWAIT P0, [R3+URZ+0x160098], R0 ;  /* 0x16009800030075a7 */ /* 0x0002a6000800017f */
[----:B--2---:R-:W-:Y:S05]  /*405a0*/  @!P0 NANOSLEEP.SYNCS 0x989680 ;  /* 0x009896800000895d */ /* 0x004fea0003900000 */
[----:B------:R-:W2:Y:S02]  /*405b0*/  @!P0 SYNCS.PHASECHK.TRANS64 P0, [R3+URZ+0x160098], R0 ;  /* 0x16009800030085a7 */ /* 0x000ea4000800007f */
[----:B--2---:R-:W-:Y:S05]  /*405c0*/  @!P0 BRA `(.L_x_45) ;  /* 0xfffffffc00ec8947 */ /* 0x004fea000383ffff */
[----:B------:R-:W-:Y:S05]  /*405d0*/  BRA `(.L_x_122) ;  /* 0xffffffa000947947 */ /* 0x000fea000383ffff */
.L_x_87:
[----:B--2---:R2:W4:Y:S02]  /*405e0*/  SYNCS.PHASECHK.TRANS64.TRYWAIT P0, [R3+URZ+0x160060], R2 ;  /* 0x16006002030075a7 */ /* 0x004524000800017f */
[----:B----4-:R-:W-:Y:S05]  /*405f0*/  @!P0 NANOSLEEP.SYNCS 0x989680 ;  /* 0x009896800000895d */ /* 0x010fea0003900000 */
[----:B------:R-:W4:Y:S02]  /*40600*/  @!P0 SYNCS.PHASECHK.TRANS64 P0, [R3+URZ+0x160060], R2 ;  /* 0x16006002030085a7 */ /* 0x000f24000800007f */
[----:B----4-:R-:W-:Y:S05]  /*40610*/  @!P0 BRA `(.L_x_87) ;  /* 0xfffffffc00f08947 */ /* 0x010fea000383ffff */
[----:B------:R-:W-:Y:S05]  /*40620*/  BRA `(.L_x_123) ;  /* 0xffffffdc00c47947 */ /* 0x000fea000383ffff */
.L_x_92:
[----:B-1----:R1:W2:Y:S02]  /*40630*/  SYNCS.PHASECHK.TRANS64.TRYWAIT P0, [R5+URZ+0x160028], R0 ;  /* 0x16002800050075a7 */ /* 0x0022a4000800017f */
[----:B--2---:R-:W-:Y:S05]  /*40640*/  @!P0 NANOSLEEP.SYNCS 0x989680 ;  /* 0x009896800000895d */ /* 0x004fea0003900000 */
[----:B------:R-:W2:Y:S02]  /*40650*/  @!P0 SYNCS.PHASECHK.TRANS64 P0, [R5+URZ+0x160028], R0 ;  /* 0x16002800050085a7 */ /* 0x000ea4000800007f */
[----:B--2---:R-:W-:Y:S05]  /*40660*/  @!P0 BRA `(.L_x_92) ;  /* 0xfffffffc00f08947 */ /* 0x004fea000383ffff */
[----:B------:R-:W-:Y:S05]  /*40670*/  BRA `(.L_x_124) ;  /* 0xffffffe000d47947 */ /* 0x000fea000383ffff */
.L_x_97:
[----:B-1----:R1:W2:Y:S02]  /*40680*/  SYNCS.PHASECHK.TRANS64.TRYWAIT P0, [R4+URZ+0x160060], R5 ;  /* 0x16006005040075a7 */ /* 0x0022a4000800017f */
[----:B--2---:R-:W-:Y:S05]  /*40690*/  @!P0 NANOSLEEP.SYNCS 0x989680 ;  /* 0x009896800000895d */ /* 0x004fea0003900000 */
[----:B------:R-:W2:Y:S02]  /*406a0*/  @!P0 SYNCS.PHASECHK.TRANS64 P0, [R4+URZ+0x160060], R5 ;  /* 0x16006005040085a7 */ /* 0x000ea4000800007f */
[----:B--2---:R-:W-:Y:S05]  /*406b0*/  @!P0 BRA `(.L_x_97) ;  /* 0xfffffffc00f08947 */ /* 0x004fea000383ffff */
[----:B------:R-:W-:Y:S05]  /*406c0*/  BRA `(.L_x_125) ;  /* 0xffffffe400f47947 */ /* 0x000fea000383ffff */
.L_x_102:
[----:B-1----:R1:W2:Y:S02]  /*406d0*/  SYNCS.PHASECHK.TRANS64.TRYWAIT P0, [R3+URZ+0x160028], R4 ;  /* 0x16002804030075a7 */ /* 0x0022a4000800017f */
[----:B--2---:R-:W-:Y:S05]  /*406e0*/  @!P0 NANOSLEEP.SYNCS 0x989680 ;  /* 0x009896800000895d */ /* 0x004fea0003900000 */
[----:B------:R-:W2:Y:S02]  /*406f0*/  @!P0 SYNCS.PHASECHK.TRANS64 P0, [R3+URZ+0x160028], R4 ;  /* 0x16002804030085a7 */ /* 0x000ea4000800007f */
[----:B--2---:R-:W-:Y:S05]  /*40700*/  @!P0 BRA `(.L_x_102) ;  /* 0xfffffffc00f08947 */ /* 0x004fea000383ffff */
[----:B------:R-:W-:Y:S05]  /*40710*/  BRA `(.L_x_126) ;  /* 0xffffffec00207947 */ /* 0x000fea000383ffff */
.L_x_108:
[----:B-1----:R1:W2:Y:S02]  /*40720*/  SYNCS.PHASECHK.TRANS64.TRYWAIT P4, [R6+URZ+0x160028], R5 ;  /* 0x16002805060075a7 */ /* 0x0022a4000808017f */
[----:B--2---:R-:W-:Y:S05]  /*40730*/  @!P4 NANOSLEEP.SYNCS 0x989680 ;  /* 0x009896800000c95d */ /* 0x004fea0003900000 */
[----:B------:R-:W2:Y:S02]  /*40740*/  @!P4 SYNCS.PHASECHK.TRANS64 P4, [R6+URZ+0x160028], R5 ;  /* 0x160028050600c5a7 */ /* 0x000ea4000808007f */
[----:B--2---:R-:W-:Y:S05]  /*40750*/  @!P4 BRA `(.L_x_108) ;  /* 0xfffffffc00f0c947 */ /* 0x004fea000383ffff */
[----:B------:R-:W-:Y:S05]  /*40760*/  BRA `(.L_x_127) ;  /* 0xfffffff0007c7947 */ /* 0x000fea000383ffff */
.L_x_113:
[----:B-1----:R1:W2:Y:S02]  /*40770*/  SYNCS.PHASECHK.TRANS64.TRYWAIT P4, [R6+URZ+0x160028], R7 ;  /* 0x16002807060075a7 */ /* 0x0022a4000808017f */
[----:B--2---:R-:W-:Y:S05]  /*40780*/  @!P4 NANOSLEEP.SYNCS 0x989680 ;  /* 0x009896800000c95d */ /* 0x004fea0003900000 */
[----:B------:R-:W2:Y:S02]  /*40790*/  @!P4 SYNCS.PHASECHK.TRANS64 P4, [R6+URZ+0x160028], R7 ;  /* 0x160028070600c5a7 */ /* 0x000ea4000808007f */
[----:B--2---:R-:W-:Y:S05]  /*407a0*/  @!P4 BRA `(.L_x_113) ;  /* 0xfffffffc00f0c947 */ /* 0x004fea000383ffff */
[----:B------:R-:W-:Y:S05]  /*407b0*/  BRA `(.L_x_128) ;  /* 0xfffffff400a87947 */ /* 0x000fea000383ffff */
        .weak           $__internal_0_$__cuda_sm20_rcp_rn_f32_slowpath
        .type           $__internal_0_$__cuda_sm20_rcp_rn_f32_slowpath,@function
        .size           $__internal_0_$__cuda_sm20_rcp_rn_f32_slowpath,(.L_x_134 - $__internal_0_$__cuda_sm20_rcp_rn_f32_slowpath)
$__internal_0_$__cuda_sm20_rcp_rn_f32_slowpath:
[----:B------:R-:W-:Y:S01]  /*407c0*/  IMAD.SHL.U32 R2, R0, 0x2, RZ ;  /* 0x0000000200027824 */ /* 0x000fe200078e00ff */
[----:B------:R-:W-:Y:S04]  /*407d0*/  BSSY B2, `(.L_x_129) ;  /* 0x0000030000027945 */ /* 0x000fe80003800000 */
[----:B------:R-:W-:-:S04]  /*407e0*/  SHF.R.U32.HI R2, RZ, 0x18, R2 ;  /* 0x00000018ff027819 */ /* 0x000fc80000011602 */
[----:B------:R-:W-:-:S13]  /*407f0*/  ISETP.NE.U32.AND P0, PT, R2, RZ, PT ;  /* 0x000000ff0200720c */ /* 0x000fda0003f05070 */
[----:B------:R-:W-:Y:S05]  /*40800*/  @P0 BRA `(.L_x_130) ;  /* 0x0000000000280947 */ /* 0x000fea0003800000 */
[----:B------:R-:W-:-:S04]  /*40810*/  SHF.L.U32 R2, R0, 0x1, RZ ;  /* 0x0000000100027819 */ /* 0x000fc800000006ff */
[----:B------:R-:W-:-:S13]  /*40820*/  ISETP.NE.AND P0, PT, R2, RZ, PT ;  /* 0x000000ff0200720c */ /* 0x000fda0003f05270 */
[----:B------:R-:W-:Y:S01]  /*40830*/  @P0 FFMA R5, R0, 1.84467440737095516160e+19, RZ ;  /* 0x5f80000000050823 */ /* 0x000fe200000000ff */
[----:B------:R-:W-:Y:S08]  /*40840*/  @!P0 MUFU.RCP R2, R0 ;  /* 0x0000000000028308 */ /* 0x000ff00000001000 */
[----:B------:R-:W1:Y:S02]  /*40850*/  @P0 MUFU.RCP R3, R5 ;  /* 0x0000000500030308 */ /* 0x000e640000001000 */
[----:B-1----:R-:W-:-:S04]  /*40860*/  @P0 FFMA R5, R5, R3, -1 ;  /* 0xbf80000005050423 */ /* 0x002fc80000000003 */
[----:B------:R-:W-:-:S04]  /*40870*/  @P0 FADD.FTZ R5, -R5, -RZ ;  /* 0x800000ff05050221 */ /* 0x000fc80000010100 */
[----:B------:R-:W-:-:S04]  /*40880*/  @P0 FFMA R3, R3, R5, R3 ;  /* 0x0000000503030223 */ /* 0x000fc80000000003 */
[----:B------:R-:W-:Y:S01]  /*40890*/  @P0 FFMA R2, R3, 1.84467440737095516160e+19, RZ ;  /* 0x5f80000003020823 */ /* 0x000fe200000000ff */
[----:B------:R-:W-:Y:S06]  /*408a0*/  BRA `(.L_x_131) ;  /* 0x0000000000887947 */ /* 0x000fec0003800000 */
.L_x_130:
[----:B------:R-:W-:-:S04]  /*408b0*/  IADD3 R12, R2, -0xfd, RZ ;  /* 0xffffff03020c7810 */ /* 0x000fc80007ffe0ff */
[----:B------:R-:W-:-:S13]  /*408c0*/  ISETP.GT.U32.AND P0, PT, R12, 0x1, PT ;  /* 0x000000010c00780c */ /* 0x000fda0003f04070 */
[----:B------:R-:W-:Y:S05]  /*408d0*/  @P0 BRA `(.L_x_132) ;  /* 0x0000000000780947 */ /* 0x000fea0003800000 */
[----:B------:R-:W-:Y:S01]  /*408e0*/  LOP3.LUT R5, R0, 0x7fffff, RZ, 0xc0, !PT ;  /* 0x007fffff00057812 */ /* 0x000fe200078ec0ff */
[----:B------:R-:W-:Y:S01]  /*408f0*/  IMAD.MOV.U32 R13, RZ, RZ, 0x3 ;  /* 0x00000003ff0d7424 */ /* 0x000fe200078e00ff */
[----:B------:R-:W-:Y:S02]  /*40900*/  IADD3 R2, R2, -0xfc, RZ ;  /* 0xffffff0402027810 */ /* 0x000fe40007ffe0ff */
[----:B------:R-:W-:Y:S02]  /*40910*/  LOP3.LUT R5, R5, 0x3f800000, RZ, 0xfc, !PT ;  /* 0x3f80000005057812 */ /* 0x000fe400078efcff */
[----:B------:R-:W-:Y:S02]  /*40920*/  SHF.L.U32 R13, R13, R12, RZ ;  /* 0x0000000c0d0d7219 */ /* 0x000fe400000006ff */
[----:B------:R-:W1:Y:S02]  /*40930*/  MUFU.RCP R3, R5 ;  /* 0x0000000500037308 */ /* 0x000e640000001000 */
[----:B-1----:R-:W-:-:S04]  /*40940*/  FFMA R6, R5, R3, -1 ;  /* 0xbf80000005067423 */ /* 0x002fc80000000003 */
[----:B------:R-:W-:-:S04]  /*40950*/  FADD.FTZ R6, -R6, -RZ ;  /* 0x800000ff06067221 */ /* 0x000fc80000010100 */
[CCC-:B------:R-:W-:Y:S01]  /*40960*/  FFMA.RM R5, R3.reuse, R6.reuse, R3.reuse ;  /* 0x0000000603057223 */ /* 0x1c0fe20000004003 */
[----:B------:R-:W-:-:S05]  /*40970*/  FFMA.RP R3, R3, R6, R3 ;  /* 0x0000000603037223 */ /* 0x000fca0000008003 */
[C---:B------:R-:W-:Y:S02]  /*40980*/  FSETP.NEU.FTZ.AND P0, PT, R5.reuse, R3, PT ;  /* 0x000000030500720b */ /* 0x040fe40003f1d000 */
[----:B------:R-:W-:Y:S02]  /*40990*/  LOP3.LUT R3, R5, 0x7fffff, RZ, 0xc0, !PT ;  /* 0x007fffff05037812 */ /* 0x000fe400078ec0ff */
[----:B------:R-:W-:Y:S02]  /*409a0*/  SEL R5, RZ, 0xffffffff, !P0 ;  /* 0xffffffffff057807 */ /* 0x000fe40004000000 */
[----:B------:R-:W-:Y:S02]  /*409b0*/  LOP3.LUT R3, R3, 0x800000, RZ, 0xfc, !PT ;  /* 0x0080000003037812 */ /* 0x000fe400078efcff */
[----:B------:R-:W-:Y:S02]  /*409c0*/  IADD3 R6, -R5, RZ, RZ ;  /* 0x000000ff05067210 */ /* 0x000fe40007ffe1ff */
[----:B------:R-:W-:-:S02]  /*409d0*/  LOP3.LUT R13, R13, R3, RZ, 0xc0, !PT ;  /* 0x000000030d0d7212 */ /* 0x000fc400078ec0ff */
[-C--:B------:R-:W-:Y:S02]  /*409e0*/  LOP3.LUT P1, RZ, R6, R12.reuse, R3, 0xf8, !PT ;  /* 0x0000000c06ff7212 */ /* 0x080fe4000782f803 */
[----:B------:R-:W-:Y:S02]  /*409f0*/  SHF.R.U32.HI R5, RZ, R12, R13 ;  /* 0x0000000cff057219 */ /* 0x000fe4000001160d */
[----:B------:R-:W-:Y:S02]  /*40a00*/  SHF.R.U32.HI R2, RZ, R2, R3 ;  /* 0x00000002ff027219 */ /* 0x000fe40000011603 */
[C---:B------:R-:W-:Y:S02]  /*40a10*/  LOP3.LUT P0, RZ, R5.reuse, 0x1, RZ, 0xc0, !PT ;  /* 0x0000000105ff7812 */ /* 0x040fe4000780c0ff */
[----:B------:R-:W-:-:S04]  /*40a20*/  LOP3.LUT P2, RZ, R5, 0x2, RZ, 0xc0, !PT ;  /* 0x0000000205ff7812 */ /* 0x000fc8000784c0ff */
[----:B------:R-:W-:Y:S02]  /*40a30*/  PLOP3.LUT P0, PT, P0, P1, P2, 0xe0, 0x0 ;  /* 0x000000000000781c */ /* 0x000fe40000703c20 */
[----:B------:R-:W-:Y:S02]  /*40a40*/  LOP3.LUT P1, RZ, R0, 0x7fffff, RZ, 0xc0, !PT ;  /* 0x007fffff00ff7812 */ /* 0x000fe4000782c0ff */
[----:B------:R-:W-:-:S05]  /*40a50*/  SEL R3, RZ, 0x1, !P0 ;  /* 0x00000001ff037807 */ /* 0x000fca0004000000 */
[----:B------:R-:W-:-:S05]  /*40a60*/  IMAD.MOV R3, RZ, RZ, -R3 ;  /* 0x000000ffff037224 */ /* 0x000fca00078e0a03 */
[----:B------:R-:W-:-:S13]  /*40a70*/  ISETP.GE.AND P0, PT, R3, RZ, PT ;  /* 0x000000ff0300720c */ /* 0x000fda0003f06270 */
[----:B------:R-:W-:-:S04]  /*40a80*/  @!P0 IADD3 R2, R2, 0x1, RZ ;  /* 0x0000000102028810 */ /* 0x000fc80007ffe0ff */
[----:B------:R-:W-:-:S04]  /*40a90*/  @!P1 SHF.L.U32 R2, R2, 0x1, RZ ;  /* 0x0000000102029819 */ /* 0x000fc800000006ff */
[----:B------:R-:W-:Y:S01]  /*40aa0*/  LOP3.LUT R2, R2, 0x80000000, R0, 0xf8, !PT ;  /* 0x8000000002027812 */ /* 0x000fe200078ef800 */
[----:B------:R-:W-:Y:S06]  /*40ab0*/  BRA `(.L_x_131) ;  /* 0x0000000000047947 */ /* 0x000fec0003800000 */
.L_x_132:
[----:B------:R1:W2:Y:S02]  /*40ac0*/  MUFU.RCP R2, R0 ;  /* 0x0000000000027308 */ /* 0x0002a40000001000 */
.L_x_131:
[----:B------:R-:W-:Y:S05]  /*40ad0*/  BSYNC B2 ;  /* 0x0000000000027941 */ /* 0x000fea0003800000 */
.L_x_129:
[----:B--2---:R-:W-:Y:S01]  /*40ae0*/  IMAD.MOV.U32 R5, RZ, RZ, R2 ;  /* 0x000000ffff057224 */ /* 0x004fe200078e0002 */
[----:B------:R-:W-:Y:S02]  /*40af0*/  MOV R2, R7 ;  /* 0x0000000700027202 */ /* 0x000fe40000000f00 */
[----:B------:R-:W-:-:S04]  /*40b00*/  MOV R3, 0x0 ;  /* 0x0000000000037802 */ /* 0x000fc80000000f00 */
[----:B-1----:R-:W-:Y:S05]  /*40b10*/  RET.REL.NODEC R2 `(_ZN7cutlass13device_kernelINS_4fmha6kernel28FmhaKernelTmaWarpSpecializedINS1_10collective30FmhaMainloopTmaWarpSpecializedINS_6half_tEffN4cute5tupleIJNS7_1CILi128EEENS9_ILi256EEENS9_ILi512EEEEEENS8_IJiNS9_ILi1EEENS8_IJiiEEEEEESG_SG_NS4_13DefaultFusionEJEEENS4_15FmhaFwdEpilogueIS6_fNS8_IJNS9_ILi64EEESC_SB_EEEEENS2_23IndividualTileSchedulerEJEEEEEvNT_6ParamsE) ;  /* 0xfffffbf402387950 */ /* 0x002fea0003c3ffff */
.L_x_133:
[----:B------:R-:W-:-:S00]  /*40b20*/  BRA `(.L_x_133) ;  /* 0xfffffffc00fc7947 */ /* 0x000fc0000383ffff */
[----:B------:R-:W-:-:S00]  /*40b30*/  NOP ;  /* 0x0000000000007918 */ /* 0x000fc00000000000 */
        /* <DEDUP_REMOVED lines=12> */
.L_x_134:


//--------------------- .nv.global.init           --------------------------
	.section	.nv.global.init,"aw",@progbits
.nv.global.init:
	.type		$str$24,@object
	.size		$str$24,($str$25 - $str$24)
$str$24:
        /*0000*/ 	.byte	0x28, 0x61, 0x64, 0x64, 0x72, 0x65, 0x73, 0x73, 0x20, 0x26, 0x20, 0x6d, 0x61, 0x73, 0x6b, 0x29
        /*0010*/ 	.byte	0x20, 0x3d, 0x3d, 0x20, 0x30, 0x00
	.type		$str$25,@object
	.size		$str$25,(__unnamed_1 - $str$25)
$str$25:
        /*0016*/ 	.byte	0x2f, 0x74, 0x6d, 0x70, 0x2f, 0x63, 0x75, 0x74, 0x6c, 0x61, 0x73, 0x73, 0x5f, 0x73, 0x77, 0x65
        /*0026*/ 	.byte	0x65, 0x70, 0x5f, 0x73, 0x72, 0x63, 0x2f, 0x69, 0x6e, 0x63, 0x6c, 0x75, 0x64, 0x65, 0x2f, 0x63
        /*0036*/ 	.byte	0x75, 0x74, 0x65, 0x2f, 0x70, 0x6f, 0x69, 0x6e, 0x74, 0x65, 0x72, 0x5f, 0x66, 0x6c, 0x61, 0x67
        /*0046*/ 	.byte	0x67, 0x65, 0x64, 0x2e, 0x68, 0x70, 0x70, 0x00
	.type		__unnamed_1,@object
	.size		__unnamed_1,(__unnamed_2 - __unnamed_1)
__unnamed_1:
        /* <DEDUP_REMOVED lines=28> */
        /*020e*/ 	.byte	0x3e, 0x3e, 0x3e, 0x3e, 0x3e, 0x5d, 0x00
	.type		__unnamed_2,@object
	.size		__unnamed_2,(.L_1 - __unnamed_2)
__unnamed_2:
        /* <DEDUP_REMOVED lines=29> */
.L_1:


//--------------------- .nv.shared._ZN7cutlass13device_kernelINS_4fmha6kernel28FmhaKernelTmaWarpSpecializedINS1_10collective30FmhaMainloopTmaWarpSpecializedINS_6half_tEffN4cute5tupleIJNS7_1CILi128EEENS9_ILi256EEENS9_ILi512EEEEEENS8_IJiNS9_ILi1EEENS8_IJiiEEEEEESG_SG_NS4_13DefaultFusionEJEEENS4_15FmhaFwdEpilogueIS6_fNS8_IJNS9_ILi64EEESC_SB_EEEEENS2_23IndividualTileSchedulerEJEEEEEvNT_6ParamsE --------------------------
	.section	.nv.shared._ZN7cutlass13device_kernelINS_4fmha6kernel28FmhaKernelTmaWarpSpecializedINS1_10collective30FmhaMainloopTmaWarpSpecializedINS_6half_tEffN4cute5tupleIJNS7_1CILi128EEENS9_ILi256EEENS9_ILi512EEEEEENS8_IJiNS9_ILi1EEENS8_IJiiEEEEEESG_SG_NS4_13DefaultFusionEJEEENS4_15FmhaFwdEpilogueIS6_fNS8_IJNS9_ILi64EEESC_SB_EEEEENS2_23IndividualTileSchedulerEJEEEEEvNT_6ParamsE,"aw",@nobits
	.sectionflags	@""
	.align	16
	.zero		1024


//--------------------- .nv.shared.reserved.0     --------------------------
	.section	.nv.shared.reserved.0,"aw",@nobits
	.weak		__nv_reservedSMEM_offset_0_alias
	.size		__nv_reservedSMEM_offset_0_alias, 0, 0
	.other		__nv_reservedSMEM_offset_0_alias,@"STO_CUDA_RESERVED_SHARED STV_DEFAULT"
__nv_reservedSMEM_offset_0_alias:
	.zero		0


//--------------------- .nv.global                --------------------------
	.section	.nv.global,"aw",@nobits
.nv.global:
	.type		_ZN39_INTERNAL_c290272d_4_k_cu_36a870ac_31054cute1_E,@object
	.size		_ZN39_INTERNAL_c290272d_4_k_cu_36a870ac_31054cute1_E,(_ZN39_INTERNAL_c290272d_4_k_cu_36a870ac_31054cuda3std3__45__cpo6cbeginE - _ZN39_INTERNAL_c290272d_4_k_cu_36a870ac_31054cute1_E)
_ZN39_INTERNAL_c290272d_4_k_cu_36a870ac_31054cute1_E:
	.zero		1
	.type		_ZN39_INTERNAL_c290272d_4_k_cu_36a870ac_31054cuda3std3__45__cpo6cbeginE,@object
	.size		_ZN39_INTERNAL_c290272d_4_k_cu_36a870ac_31054cuda3std3__45__cpo6cbeginE,(_ZN39_INTERNAL_c290272d_4_k_cu_36a870ac_31054cuda3std3__48in_placeE - _ZN39_INTERNAL_c290272d_4_k_cu_36a870ac_31054cuda3std3__45__cpo6cbeginE)
_ZN39_INTERNAL_c290272d_4_k_cu_36a870ac_31054cuda3std3__45__cpo6cbeginE:
	.zero		1
	.type		_ZN39_INTERNAL_c290272d_4_k_cu_36a870ac_31054cuda3std3__48in_placeE,@object
	.size		_ZN39_INTERNAL_c290272d_4_k_cu_36a870ac_31054cuda3std3__48in_placeE,(_ZN39_INTERNAL_c290272d_4_k_cu_36a870ac_31054cuda3std6ranges3__45__cpo9iter_moveE - _ZN39_INTERNAL_c290272d_4_k_cu_36a870ac_31054cuda3std3__48in_placeE)
_ZN39_INTERNAL_c290272d_4_k_cu_36a870ac_31054cuda3std3__48in_placeE:
	.zero		1
	.type		_ZN39_INTERNAL_c290272d_4_k_cu_36a870ac_31054cuda3std6ranges3__45__cpo9iter_moveE,@object
	.size		_ZN39_INTERNAL_c290272d_4_k_cu_36a870ac_31054cuda3std6ranges3__45__cpo9iter_moveE,(_ZN39_INTERNAL_c290272d_4_k_cu_36a870ac_31054cuda3std3__45__cpo5beginE - _ZN39_INTERNAL_c290272d_4_k_cu_36a870ac_31054cuda3std6ranges3__45__cpo9iter_moveE)
_ZN39_INTERNAL_c290272d_4_k_cu_36a870ac_31054cuda3std6ranges3__45__cpo9iter_moveE:
	.zero		1
	.type		_ZN39_INTERNAL_c290272d_4_k_cu_36a870ac_31054cuda3std3__45__cpo5beginE,@object
	.size		_ZN39_INTERNAL_c290272d_4_k_cu_36a870ac_31054cuda3std3__45__cpo5beginE,(_ZN39_INTERNAL_c290272d_4_k_cu_36a870ac_31054cuda3std3__441_GLOBAL__N__c290272d_4_k_cu_36a870ac_31056ignoreE - _ZN39_INTERNAL_c290272d_4_k_cu_36a870ac_31054cuda3std3__45__cpo5beginE)
_ZN39_INTERNAL_c290272d_4_k_cu_36a870ac_31054cuda3std3__45__cpo5beginE:
	.zero		1
	.type		_ZN39_INTERNAL_c290272d_4_k_cu_36a870ac_31054cuda3std3__441_GLOBAL__N__c290272d_4_k_cu_36a870ac_31056ignoreE,@object
	.size		_ZN39_INTERNAL_c290272d_4_k_cu_36a870ac_31054cuda3std3__441_GLOBAL__N__c290272d_4_k_cu_36a870ac_31056ignoreE,(_ZN39_INTERNAL_c290272d_4_k_cu_36a870ac_31054cute7productE - _ZN39_INTERNAL_c290272d_4_k_cu_36a870ac_31054cuda3std3__441_GLOBAL__N__c290272d_4_k_cu_36a870ac_31056ignoreE)
_ZN39_INTERNAL_c290272d_4_k_cu_36a870ac_31054cuda3std3__441_GLOBAL__N__c290272d_4_k_cu_36a870ac_31056ignoreE:
	.zero		1
	.type		_ZN39_INTERNAL_c290272d_4_k_cu_36a870ac_31054cute7productE,@object
	.size		_ZN39_INTERNAL_c290272d_4_k_cu_36a870ac_31054cute7productE,(_ZN39_INTERNAL_c290272d_4_k_cu_36a870ac_31054cuda3std3__45__cpo3endE - _ZN39_INTERNAL_c290272d_4_k_cu_36a870ac_31054cute7productE)
_ZN39_INTERNAL_c290272d_4_k_cu_36a870ac_31054cute7productE:
	.zero		1
	.type		_ZN39_INTERNAL_c290272d_4_k_cu_36a870ac_31054cuda3std3__45__cpo3endE,@object
	.size		_ZN39_INTERNAL_c290272d_4_k_cu_36a870ac_31054cuda3std3__45__cpo3endE,(_ZN39_INTERNAL_c290272d_4_k_cu_36a870ac_31054cuda3std3__419piecewise_constructE - _ZN39_INTERNAL_c290272d_4_k_cu_36a870ac_31054cuda3std3__45__cpo3endE)
_ZN39_INTERNAL_c290272d_4_k_cu_36a870ac_31054cuda3std3__45__cpo3endE:
	.zero		1
	.type		_ZN39_INTERNAL_c290272d_4_k_cu_36a870ac_31054cuda3std3__419piecewise_constructE,@object
	.size		_ZN39_INTERNAL_c290272d_4_k_cu_36a870ac_31054cuda3std3__419piecewise_constructE,(_ZN39_INTERNAL_c290272d_4_k_cu_36a870ac_31054cuda3std3__45__cpo4cendE - _ZN39_INTERNAL_c290272d_4_k_cu_36a870ac_31054cuda3std3__419piecewise_constructE)
_ZN39_INTERNAL_c290272d_4_k_cu_36a870ac_31054cuda3std3__419piecewise_constructE:
	.zero		1
	.type		_ZN39_INTERNAL_c290272d_4_k_cu_36a870ac_31054cuda3std3__45__cpo4cendE,@object
	.size		_ZN39_INTERNAL_c290272d_4_k_cu_36a870ac_31054cuda3std3__45__cpo4cendE,(_ZN39_INTERNAL_c290272d_4_k_cu_36a870ac_31054cuda3std6ranges3__45__cpo4swapE - _ZN39_INTERNAL_c290272d_4_k_cu_36a870ac_31054cuda3std3__45__cpo4cendE)
_ZN39_INTERNAL_c290272d_4_k_cu_36a870ac_31054cuda3std3__45__cpo4cendE:
	.zero		1
	.type		_ZN39_INTERNAL_c290272d_4_k_cu_36a870ac_31054cuda3std6ranges3__45__cpo4swapE,@object
	.size		_ZN39_INTERNAL_c290272d_4_k_cu_36a870ac_31054cuda3std6ranges3__45__cpo4swapE,(.L_9 - _ZN39_INTERNAL_c290272d_4_k_cu_36a870ac_31054cuda3std6ranges3__45__cpo4swapE)
_ZN39_INTERNAL_c290272d_4_k_cu_36a870ac_31054cuda3std6ranges3__45__cpo4swapE:
	.zero		1
.L_9:


//--------------------- .nv.constant0._ZN7cutlass13device_kernelINS_4fmha6kernel28FmhaKernelTmaWarpSpecializedINS1_10collective30FmhaMainloopTmaWarpSpecializedINS_6half_tEffN4cute5tupleIJNS7_1CILi128EEENS9_ILi256EEENS9_ILi512EEEEEENS8_IJiNS9_ILi1EEENS8_IJiiEEEEEESG_SG_NS4_13DefaultFusionEJEEENS4_15FmhaFwdEpilogueIS6_fNS8_IJNS9_ILi64EEESC_SB_EEEEENS2_23IndividualTileSchedulerEJEEEEEvNT_6ParamsE --------------------------
	.section	.nv.constant0._ZN7cutlass13device_kernelINS_4fmha6kernel28FmhaKernelTmaWarpSpecializedINS1_10collective30FmhaMainloopTmaWarpSpecializedINS_6half_tEffN4cute5tupleIJNS7_1CILi128EEENS9_ILi256EEENS9_ILi512EEEEEENS8_IJiNS9_ILi1EEENS8_IJiiEEEEEESG_SG_NS4_13DefaultFusionEJEEENS4_15FmhaFwdEpilogueIS6_fNS8_IJNS9_ILi64EEESC_SB_EEEEENS2_23IndividualTileSchedulerEJEEEEEvNT_6ParamsE,"a",@progbits
	.sectionflags	@""
	.align	4
.nv.constant0._ZN7cutlass13device_kernelINS_4fmha6kernel28FmhaKernelTmaWarpSpecializedINS1_10collective30FmhaMainloopTmaWarpSpecializedINS_6half_tEffN4cute5tupleIJNS7_1CILi128EEENS9_ILi256EEENS9_ILi512EEEEEENS8_IJiNS9_ILi1EEENS8_IJiiEEEEEESG_SG_NS4_13DefaultFusionEJEEENS4_15FmhaFwdEpilogueIS6_fNS8_IJNS9_ILi64EEESC_SB_EEEEENS2_23IndividualTileSchedulerEJEEEEEvNT_6ParamsE:
	.zero		2688


//--------------------- SYMBOLS --------------------------

	.type		.nv.reservedSmem.offset0,@object
	.size		.nv.reservedSmem.offset0,0x4
	.type		__assertfail,@function
